	.target	sm_100a

	.elftype	@"ET_EXEC"


//--------------------- .note.nv.tkinfo           --------------------------
	.section	.note.nv.tkinfo,"",@"SHT_NOTE"
	.sectionflags	@"SHF_NOTE_NV_TKINFO"
	.tkinfo
        /*0018*/ 	.word	0x00000002
        /*0030*/ 	.string	""
        /*0030*/ 	.string	"ptxas"
        /*0030*/ 	.string	"Cuda compilation tools, release 13.0, V13.0.88"
        /*0030*/ 	.string	"Build cuda_13.0.r13.0/compiler.36424714_0"
        /*0030*/ 	.string	"-arch sm_100a -m 64 "



//--------------------- .note.nv.cuinfo           --------------------------
	.section	.note.nv.cuinfo,"",@"SHT_NOTE"
	.sectionflags	@"SHF_NOTE_NV_CUINFO"
        /*0018*/ 	.short	0x0002
        /*001a*/ 	.short	0x0064
        /*001c*/ 	.short	0x0082
	.zero		2


//--------------------- .nv.info                  --------------------------
	.section	.nv.info,"",@"SHT_CUDA_INFO"
	.align	4


	//----- nvinfo : EIATTR_REGCOUNT
	.align		4
        /*0000*/ 	.byte	0x04, 0x2f
        /*0002*/ 	.short	(.L_19 - .L_18)
	.align		4
.L_18:
        /*0004*/ 	.word	index@(_ZN7cutlass13device_kernelINS_4gemm6kernel13GemmUniversalIN4cute5tupleIJiiiiEEENS1_10collective13CollectiveMmaINS1_46MainloopSm100TmaUmmaWarpSpecializedBlockScaledILi1ELi2ELi1ENS5_IJNS4_1CILi1EEENSA_ILi8EEESB_EEEEENS5_IJNSA_ILi128EEENSA_ILi256EEESG_EEENS5_IJNS_12float_e4m3_tENS_13float_ue8m0_tEEEENS5_IJNS5_IJlSB_lEEENS4_6LayoutINS5_IJNS5_IJNS5_IJNSA_ILi32EEENSA_ILi4EEEEEEiEEESQ_NS5_IJSB_iEEEEEENS5_IJNS5_IJNS5_IJNSA_ILi16EEESO_EEEiEEENS5_IJNS5_IJNSA_ILi0EEESB_EEENSA_ILi512EEEEEENS5_IJSW_iEEEEEEEEEEESK_S13_NS4_8TiledMMAINS4_8MMA_AtomIJNS4_21SM100_MMA_MXF8F6F4_SSISI_SI_fSJ_Li128ELi256ELNS4_4UMMA5MajorE0ELS18_0ELNS17_7ScaleInE0ELS19_0EEEEEENSM_INS5_IJSB_SB_SB_EEENS5_IJSW_SW_SW_EEEEENS5_IJNS4_10UnderscoreES1F_S1F_EEEEENS5_IJNS4_23SM90_TMA_LOAD_MULTICASTES1I_EEENS5_IJNS4_14ComposedLayoutINS4_7SwizzleILi3ELi4ELi3EEENS4_18smem_ptr_flag_bitsILi8EEENSM_INS5_IJSC_SF_EEENS5_IJSF_SB_EEEEEEENSM_INS5_IJNS5_IJNS5_IJSP_SB_EEENS5_IJSN_SB_EEEEEESB_NS5_IJSO_NSA_ILi2EEEEEEEEENS5_IJNS5_IJNS5_IJSU_SY_EEESX_EEESW_NS5_IJSB_SY_EEEEEEEEEEEvNS4_8identityENS5_IJNS4_13SM90_TMA_LOADES26_EEENS5_IJS1S_NSM_INS5_IJNS5_IJNS5_IJSP_S1W_EEES1U_EEESB_S1X_EEENS5_IJS20_SW_NS5_IJSB_NSA_ILi1024EEEEEEEEEEEEEEvS25_EENS_8epilogue10collective18CollectiveEpilogueINS2H_23Sm100TmaWarpSpecializedILi4ELi2ELi64ELb1ELb0EEEJSH_NS5_IJNSM_ISF_SB_EENSM_INSA_ILi64EEESB_EEEEENS_10bfloat16_tESL_S2Q_SL_NS2H_6fusion15FusionCallbacksIS2L_NS2R_17LinearCombinationIS2Q_fS2Q_fLNS_15FloatRoundStyleE2EEESH_S2P_JEEENS4_5SM1004TMEM4LOAD26SM100_TMEM_LOAD_32dp32b64xES26_NS1K_IS1M_NS1N_ILi16EEENSM_INS5_IJSC_S2N_EEENS5_IJS2N_SB_EEEEEEENS4_39AutoVectorizingCopyWithAssumedAlignmentILi128EEENS4_14SM90_TMA_STOREES35_S37_S37_EEEvvEEEEvNT_6ParamsE)
        /*0008*/ 	.word	0x000000ba


	//----- nvinfo : EIATTR_FRAME_SIZE
	.align		4
.L_19:
        /*000c*/ 	.byte	0x04, 0x11
        /*000e*/ 	.short	(.L_21 - .L_20)
	.align		4
.L_20:
        /*0010*/ 	.word	index@($__internal_2_$__cuda_sm10x_tcgen05_guardrail_trap_unallocated_columns_being_dealloced)
        /*0014*/ 	.word	0x00000000


	//----- nvinfo : EIATTR_FRAME_SIZE
	.align		4
.L_21:
        /*0018*/ 	.byte	0x04, 0x11
        /*001a*/ 	.short	(.L_23 - .L_22)
	.align		4
.L_22:
        /*001c*/ 	.word	index@($__internal_1_$__cuda_sm10x_tcgen05_guardrail_trap_phase_invalid_during_alloc)
        /*0020*/ 	.word	0x00000000


	//----- nvinfo : EIATTR_FRAME_SIZE
	.align		4
.L_23:
        /*0024*/ 	.byte	0x04, 0x11
        /*0026*/ 	.short	(.L_25 - .L_24)
	.align		4
.L_24:
        /*0028*/ 	.word	index@($__internal_0_$__cuda_sm10x_tcgen05_guardrail_trap_col_being_dealloced_not_returned_by_alloc)
        /*002c*/ 	.word	0x00000000


	//----- nvinfo : EIATTR_FRAME_SIZE
	.align		4
.L_25:
        /*0030*/ 	.byte	0x04, 0x11
        /*0032*/ 	.short	(.L_27 - .L_26)
	.align		4
.L_26:
        /*0034*/ 	.word	index@(_ZN7cutlass13device_kernelINS_4gemm6kernel13GemmUniversalIN4cute5tupleIJiiiiEEENS1_10collective13CollectiveMmaINS1_46MainloopSm100TmaUmmaWarpSpecializedBlockScaledILi1ELi2ELi1ENS5_IJNS4_1CILi1EEENSA_ILi8EEESB_EEEEENS5_IJNSA_ILi128EEENSA_ILi256EEESG_EEENS5_IJNS_12float_e4m3_tENS_13float_ue8m0_tEEEENS5_IJNS5_IJlSB_lEEENS4_6LayoutINS5_IJNS5_IJNS5_IJNSA_ILi32EEENSA_ILi4EEEEEEiEEESQ_NS5_IJSB_iEEEEEENS5_IJNS5_IJNS5_IJNSA_ILi16EEESO_EEEiEEENS5_IJNS5_IJNSA_ILi0EEESB_EEENSA_ILi512EEEEEENS5_IJSW_iEEEEEEEEEEESK_S13_NS4_8TiledMMAINS4_8MMA_AtomIJNS4_21SM100_MMA_MXF8F6F4_SSISI_SI_fSJ_Li128ELi256ELNS4_4UMMA5MajorE0ELS18_0ELNS17_7ScaleInE0ELS19_0EEEEEENSM_INS5_IJSB_SB_SB_EEENS5_IJSW_SW_SW_EEEEENS5_IJNS4_10UnderscoreES1F_S1F_EEEEENS5_IJNS4_23SM90_TMA_LOAD_MULTICASTES1I_EEENS5_IJNS4_14ComposedLayoutINS4_7SwizzleILi3ELi4ELi3EEENS4_18smem_ptr_flag_bitsILi8EEENSM_INS5_IJSC_SF_EEENS5_IJSF_SB_EEEEEEENSM_INS5_IJNS5_IJNS5_IJSP_SB_EEENS5_IJSN_SB_EEEEEESB_NS5_IJSO_NSA_ILi2EEEEEEEEENS5_IJNS5_IJNS5_IJSU_SY_EEESX_EEESW_NS5_IJSB_SY_EEEEEEEEEEEvNS4_8identityENS5_IJNS4_13SM90_TMA_LOADES26_EEENS5_IJS1S_NSM_INS5_IJNS5_IJNS5_IJSP_S1W_EEES1U_EEESB_S1X_EEENS5_IJS20_SW_NS5_IJSB_NSA_ILi1024EEEEEEEEEEEEEEvS25_EENS_8epilogue10collective18CollectiveEpilogueINS2H_23Sm100TmaWarpSpecializedILi4ELi2ELi64ELb1ELb0EEEJSH_NS5_IJNSM_ISF_SB_EENSM_INSA_ILi64EEESB_EEEEENS_10bfloat16_tESL_S2Q_SL_NS2H_6fusion15FusionCallbacksIS2L_NS2R_17LinearCombinationIS2Q_fS2Q_fLNS_15FloatRoundStyleE2EEESH_S2P_JEEENS4_5SM1004TMEM4LOAD26SM100_TMEM_LOAD_32dp32b64xES26_NS1K_IS1M_NS1N_ILi16EEENSM_INS5_IJSC_S2N_EEENS5_IJS2N_SB_EEEEEEENS4_39AutoVectorizingCopyWithAssumedAlignmentILi128EEENS4_14SM90_TMA_STOREES35_S37_S37_EEEvvEEEEvNT_6ParamsE)
        /*0038*/ 	.word	0x00000000


	//----- nvinfo : EIATTR_MIN_STACK_SIZE
	.align		4
.L_27:
        /*003c*/ 	.byte	0x04, 0x12
        /*003e*/ 	.short	(.L_29 - .L_28)
	.align		4
.L_28:
        /*0040*/ 	.word	index@(_ZN7cutlass13device_kernelINS_4gemm6kernel13GemmUniversalIN4cute5tupleIJiiiiEEENS1_10collective13CollectiveMmaINS1_46MainloopSm100TmaUmmaWarpSpecializedBlockScaledILi1ELi2ELi1ENS5_IJNS4_1CILi1EEENSA_ILi8EEESB_EEEEENS5_IJNSA_ILi128EEENSA_ILi256EEESG_EEENS5_IJNS_12float_e4m3_tENS_13float_ue8m0_tEEEENS5_IJNS5_IJlSB_lEEENS4_6LayoutINS5_IJNS5_IJNS5_IJNSA_ILi32EEENSA_ILi4EEEEEEiEEESQ_NS5_IJSB_iEEEEEENS5_IJNS5_IJNS5_IJNSA_ILi16EEESO_EEEiEEENS5_IJNS5_IJNSA_ILi0EEESB_EEENSA_ILi512EEEEEENS5_IJSW_iEEEEEEEEEEESK_S13_NS4_8TiledMMAINS4_8MMA_AtomIJNS4_21SM100_MMA_MXF8F6F4_SSISI_SI_fSJ_Li128ELi256ELNS4_4UMMA5MajorE0ELS18_0ELNS17_7ScaleInE0ELS19_0EEEEEENSM_INS5_IJSB_SB_SB_EEENS5_IJSW_SW_SW_EEEEENS5_IJNS4_10UnderscoreES1F_S1F_EEEEENS5_IJNS4_23SM90_TMA_LOAD_MULTICASTES1I_EEENS5_IJNS4_14ComposedLayoutINS4_7SwizzleILi3ELi4ELi3EEENS4_18smem_ptr_flag_bitsILi8EEENSM_INS5_IJSC_SF_EEENS5_IJSF_SB_EEEEEEENSM_INS5_IJNS5_IJNS5_IJSP_SB_EEENS5_IJSN_SB_EEEEEESB_NS5_IJSO_NSA_ILi2EEEEEEEEENS5_IJNS5_IJNS5_IJSU_SY_EEESX_EEESW_NS5_IJSB_SY_EEEEEEEEEEEvNS4_8identityENS5_IJNS4_13SM90_TMA_LOADES26_EEENS5_IJS1S_NSM_INS5_IJNS5_IJNS5_IJSP_S1W_EEES1U_EEESB_S1X_EEENS5_IJS20_SW_NS5_IJSB_NSA_ILi1024EEEEEEEEEEEEEEvS25_EENS_8epilogue10collective18CollectiveEpilogueINS2H_23Sm100TmaWarpSpecializedILi4ELi2ELi64ELb1ELb0EEEJSH_NS5_IJNSM_ISF_SB_EENSM_INSA_ILi64EEESB_EEEEENS_10bfloat16_tESL_S2Q_SL_NS2H_6fusion15FusionCallbacksIS2L_NS2R_17LinearCombinationIS2Q_fS2Q_fLNS_15FloatRoundStyleE2EEESH_S2P_JEEENS4_5SM1004TMEM4LOAD26SM100_TMEM_LOAD_32dp32b64xES26_NS1K_IS1M_NS1N_ILi16EEENSM_INS5_IJSC_S2N_EEENS5_IJS2N_SB_EEEEEEENS4_39AutoVectorizingCopyWithAssumedAlignmentILi128EEENS4_14SM90_TMA_STOREES35_S37_S37_EEEvvEEEEvNT_6ParamsE)
        /*0044*/ 	.word	0x00000000
.L_29:


//--------------------- .nv.compat                --------------------------
	.section	.nv.compat,"",@"SHT_CUDA_COMPAT_INFO"
	.align	4
        /*0000*/ 	.byte	0x02, 0x09, 0x01, 0x00, 0x02, 0x02, 0x02, 0x00, 0x02, 0x05, 0x05, 0x00, 0x03, 0x07, 0x01, 0x01
        /*0010*/ 	.byte	0x02, 0x03, 0x01, 0x00, 0x02, 0x06, 0x01, 0x00, 0x04, 0x0b, 0x08, 0x00, 0x09, 0x00, 0x00, 0x00
        /*0020*/ 	.byte	0x00, 0x00, 0x00, 0x00


//--------------------- .nv.info._ZN7cutlass13device_kernelINS_4gemm6kernel13GemmUniversalIN4cute5tupleIJiiiiEEENS1_10collective13CollectiveMmaINS1_46MainloopSm100TmaUmmaWarpSpecializedBlockScaledILi1ELi2ELi1ENS5_IJNS4_1CILi1EEENSA_ILi8EEESB_EEEEENS5_IJNSA_ILi128EEENSA_ILi256EEESG_EEENS5_IJNS_12float_e4m3_tENS_13float_ue8m0_tEEEENS5_IJNS5_IJlSB_lEEENS4_6LayoutINS5_IJNS5_IJNS5_IJNSA_ILi32EEENSA_ILi4EEEEEEiEEESQ_NS5_IJSB_iEEEEEENS5_IJNS5_IJNS5_IJNSA_ILi16EEESO_EEEiEEENS5_IJNS5_IJNSA_ILi0EEESB_EEENSA_ILi512EEEEEENS5_IJSW_iEEEEEEEEEEESK_S13_NS4_8TiledMMAINS4_8MMA_AtomIJNS4_21SM100_MMA_MXF8F6F4_SSISI_SI_fSJ_Li128ELi256ELNS4_4UMMA5MajorE0ELS18_0ELNS17_7ScaleInE0ELS19_0EEEEEENSM_INS5_IJSB_SB_SB_EEENS5_IJSW_SW_SW_EEEEENS5_IJNS4_10UnderscoreES1F_S1F_EEEEENS5_IJNS4_23SM90_TMA_LOAD_MULTICASTES1I_EEENS5_IJNS4_14ComposedLayoutINS4_7SwizzleILi3ELi4ELi3EEENS4_18smem_ptr_flag_bitsILi8EEENSM_INS5_IJSC_SF_EEENS5_IJSF_SB_EEEEEEENSM_INS5_IJNS5_IJNS5_IJSP_SB_EEENS5_IJSN_SB_EEEEEESB_NS5_IJSO_NSA_ILi2EEEEEEEEENS5_IJNS5_IJNS5_IJSU_SY_EEESX_EEESW_NS5_IJSB_SY_EEEEEEEEEEEvNS4_8identityENS5_IJNS4_13SM90_TMA_LOADES26_EEENS5_IJS1S_NSM_INS5_IJNS5_IJNS5_IJSP_S1W_EEES1U_EEESB_S1X_EEENS5_IJS20_SW_NS5_IJSB_NSA_ILi1024EEEEEEEEEEEEEEvS25_EENS_8epilogue10collective18CollectiveEpilogueINS2H_23Sm100TmaWarpSpecializedILi4ELi2ELi64ELb1ELb0EEEJSH_NS5_IJNSM_ISF_SB_EENSM_INSA_ILi64EEESB_EEEEENS_10bfloat16_tESL_S2Q_SL_NS2H_6fusion15FusionCallbacksIS2L_NS2R_17LinearCombinationIS2Q_fS2Q_fLNS_15FloatRoundStyleE2EEESH_S2P_JEEENS4_5SM1004TMEM4LOAD26SM100_TMEM_LOAD_32dp32b64xES26_NS1K_IS1M_NS1N_ILi16EEENSM_INS5_IJSC_S2N_EEENS5_IJS2N_SB_EEEEEEENS4_39AutoVectorizingCopyWithAssumedAlignmentILi128EEENS4_14SM90_TMA_STOREES35_S37_S37_EEEvvEEEEvNT_6ParamsE --------------------------
	.section	.nv.info._ZN7cutlass13device_kernelINS_4gemm6kernel13GemmUniversalIN4cute5tupleIJiiiiEEENS1_10collective13CollectiveMmaINS1_46MainloopSm100TmaUmmaWarpSpecializedBlockScaledILi1ELi2ELi1ENS5_IJNS4_1CILi1EEENSA_ILi8EEESB_EEEEENS5_IJNSA_ILi128EEENSA_ILi256EEESG_EEENS5_IJNS_12float_e4m3_tENS_13float_ue8m0_tEEEENS5_IJNS5_IJlSB_lEEENS4_6LayoutINS5_IJNS5_IJNS5_IJNSA_ILi32EEENSA_ILi4EEEEEEiEEESQ_NS5_IJSB_iEEEEEENS5_IJNS5_IJNS5_IJNSA_ILi16EEESO_EEEiEEENS5_IJNS5_IJNSA_ILi0EEESB_EEENSA_ILi512EEEEEENS5_IJSW_iEEEEEEEEEEESK_S13_NS4_8TiledMMAINS4_8MMA_AtomIJNS4_21SM100_MMA_MXF8F6F4_SSISI_SI_fSJ_Li128ELi256ELNS4_4UMMA5MajorE0ELS18_0ELNS17_7ScaleInE0ELS19_0EEEEEENSM_INS5_IJSB_SB_SB_EEENS5_IJSW_SW_SW_EEEEENS5_IJNS4_10UnderscoreES1F_S1F_EEEEENS5_IJNS4_23SM90_TMA_LOAD_MULTICASTES1I_EEENS5_IJNS4_14ComposedLayoutINS4_7SwizzleILi3ELi4ELi3EEENS4_18smem_ptr_flag_bitsILi8EEENSM_INS5_IJSC_SF_EEENS5_IJSF_SB_EEEEEEENSM_INS5_IJNS5_IJNS5_IJSP_SB_EEENS5_IJSN_SB_EEEEEESB_NS5_IJSO_NSA_ILi2EEEEEEEEENS5_IJNS5_IJNS5_IJSU_SY_EEESX_EEESW_NS5_IJSB_SY_EEEEEEEEEEEvNS4_8identityENS5_IJNS4_13SM90_TMA_LOADES26_EEENS5_IJS1S_NSM_INS5_IJNS5_IJNS5_IJSP_S1W_EEES1U_EEESB_S1X_EEENS5_IJS20_SW_NS5_IJSB_NSA_ILi1024EEEEEEEEEEEEEEvS25_EENS_8epilogue10collective18CollectiveEpilogueINS2H_23Sm100TmaWarpSpecializedILi4ELi2ELi64ELb1ELb0EEEJSH_NS5_IJNSM_ISF_SB_EENSM_INSA_ILi64EEESB_EEEEENS_10bfloat16_tESL_S2Q_SL_NS2H_6fusion15FusionCallbacksIS2L_NS2R_17LinearCombinationIS2Q_fS2Q_fLNS_15FloatRoundStyleE2EEESH_S2P_JEEENS4_5SM1004TMEM4LOAD26SM100_TMEM_LOAD_32dp32b64xES26_NS1K_IS1M_NS1N_ILi16EEENSM_INS5_IJSC_S2N_EEENS5_IJS2N_SB_EEEEEEENS4_39AutoVectorizingCopyWithAssumedAlignmentILi128EEENS4_14SM90_TMA_STOREES35_S37_S37_EEEvvEEEEvNT_6ParamsE,"",@"SHT_CUDA_INFO"
	.sectionflags	@""
	.align	4


	//----- nvinfo : EIATTR_CUDA_API_VERSION
	.align		4
        /*0000*/ 	.byte	0x04, 0x37
        /*0002*/ 	.short	(.L_31 - .L_30)
.L_30:
        /*0004*/ 	.word	0x00000082


	//----- nvinfo : EIATTR_KPARAM_INFO
	.align		4
.L_31:
        /*0008*/ 	.byte	0x04, 0x17
        /*000a*/ 	.short	(.L_33 - .L_32)
.L_32:
        /*000c*/ 	.word	0x00000000
        /*0010*/ 	.short	0x0000
        /*0012*/ 	.short	0x0000
        /*0014*/ 	.byte	0x00, 0xf0, 0x01, 0x30


	//----- nvinfo : EIATTR_AT_ENTRY_FRAGMENTS
	.align		4
.L_33:
        /*0018*/ 	.byte	0x04, 0x4f
        /*001a*/ 	.short	(.L_35 - .L_34)


	//   ....[0]....
.L_34:
        /*001c*/ 	.word	0x00000006


	//----- nvinfo : EIATTR_RESERVED_SMEM_USED
	.align		4
.L_35:
        /*0020*/ 	.byte	0x01, 0x41
	.zero		2


	//----- nvinfo : EIATTR_SPARSE_MMA_MASK
	.align		4
        /*0024*/ 	.byte	0x03, 0x50
        /*0026*/ 	.short	0x0000


	//----- nvinfo : EIATTR_TCGEN05_1CTA_USED
	.align		4
        /*0028*/ 	.byte	0x01, 0x51
	.zero		2


	//----- nvinfo : EIATTR_MAXREG_COUNT
	.align		4
        /*002c*/ 	.byte	0x03, 0x1b
        /*002e*/ 	.short	0x00ff


	//----- nvinfo : EIATTR_NUM_BARRIERS
	.align		4
        /*0030*/ 	.byte	0x02, 0x4c
        /*0032*/ 	.byte	0x07
	.zero		1


	//----- nvinfo : EIATTR_EXTERNS
	.align		4
        /*0034*/ 	.byte	0x04, 0x0f
        /*0036*/ 	.short	(.L_37 - .L_36)


	//   ....[0]....
	.align		4
.L_36:
        /*0038*/ 	.word	index@(__assertfail)


	//----- nvinfo : EIATTR_MERCURY_ISA_VERSION
	.align		4
.L_37:
        /*003c*/ 	.byte	0x03, 0x5f
        /*003e*/ 	.short	0x0101


	//----- nvinfo : EIATTR_INT_WARP_WIDE_INSTR_OFFSETS
	.align		4
        /*0040*/ 	.byte	0x04, 0x31
        /*0042*/ 	.short	(.L_39 - .L_38)


	//   ....[0]....
.L_38:
        /*0044*/ 	.word	0x00000d10


	//   ....[1]....
        /*0048*/ 	.word	0x00000dc0


	//   ....[2]....
        /*004c*/ 	.word	0x00002420


	//   ....[3]....
        /*0050*/ 	.word	0x00004a60


	//   ....[4]....
        /*0054*/ 	.word	0x00004a80


	//   ....[5]....
        /*0058*/ 	.word	0x00004ab0


	//   ....[6]....
        /*005c*/ 	.word	0x000053f0


	//   ....[7]....
        /*0060*/ 	.word	0x00005460


	//   ....[8]....
        /*0064*/ 	.word	0x00005570


	//   ....[9]....
        /*0068*/ 	.word	0x00005670


	//   ....[10]....
        /*006c*/ 	.word	0x000056f0


	//   ....[11]....
        /*0070*/ 	.word	0x00005800


	//   ....[12]....
        /*0074*/ 	.word	0x00005950


	//   ....[13]....
        /*0078*/ 	.word	0x000059f0


	//----- nvinfo : EIATTR_COOP_GROUP_MASK_REGIDS
	.align		4
.L_39:
        /*007c*/ 	.byte	0x04, 0x29
        /*007e*/ 	.short	(.L_41 - .L_40)


	//   ....[0]....
.L_40:
        /*0080*/ 	.word	0xffffffff


	//   ....[1]....
        /*0084*/ 	.word	0xffffffff


	//   ....[2]....
        /*0088*/ 	.word	0xffffffff


	//   ....[3]....
        /*008c*/ 	.word	0xffffffff


	//   ....[4]....
        /*0090*/ 	.word	0xffffffff


	//   ....[5]....
        /*0094*/ 	.word	0xffffffff


	//   ....[6]....
        /*0098*/ 	.word	0xffffffff


	//   ....[7]....
        /*009c*/ 	.word	0xffffffff


	//   ....[8]....
        /*00a0*/ 	.word	0xffffffff


	//   ....[9]....
        /*00a4*/ 	.word	0xffffffff


	//   ....[10]....
        /*00a8*/ 	.word	0xffffffff


	//   ....[11]....
        /*00ac*/ 	.word	0xffffffff


	//   ....[12]....
        /*00b0*/ 	.word	0xffffffff


	//   ....[13]....
        /*00b4*/ 	.word	0xffffffff


	//----- nvinfo : EIATTR_COOP_GROUP_INSTR_OFFSETS
	.align		4
.L_41:
        /*00b8*/ 	.byte	0x04, 0x28
        /*00ba*/ 	.short	(.L_43 - .L_42)


	//   ....[0]....
.L_42:
        /*00bc*/ 	.word	0x00000090


	//   ....[1]....
        /*00c0*/ 	.word	0x00000530


	//   ....[2]....
        /*00c4*/ 	.word	0x00000680


	//   ....[3]....
        /*00c8*/ 	.word	0x00000820


	//   ....[4]....
        /*00cc*/ 	.word	0x00000920


	//   ....[5]....
        /*00d0*/ 	.word	0x00000a90


	//   ....[6]....
        /*00d4*/ 	.word	0x00000bd0


	//   ....[7]....
        /*00d8*/ 	.word	0x00000e40


	//   ....[8]....
        /*00dc*/ 	.word	0x00002300


	//   ....[9]....
        /*00e0*/ 	.word	0x00002f20


	//   ....[10]....
        /*00e4*/ 	.word	0x00003130


	//   ....[11]....
        /*00e8*/ 	.word	0x00003160


	//   ....[12]....
        /*00ec*/ 	.word	0x00004940


	//   ....[13]....
        /*00f0*/ 	.word	0x00004b70


	//----- nvinfo : EIATTR_VRC_CTA_INIT_COUNT
	.align		4
.L_43:
        /*00f4*/ 	.byte	0x02, 0x4a
        /*00f6*/ 	.byte	0x80
	.zero		1


	//----- nvinfo : EIATTR_SYSCALL_OFFSETS
	.align		4
        /*00f8*/ 	.byte	0x04, 0x46
        /*00fa*/ 	.short	(.L_45 - .L_44)


	//   ....[0]....
.L_44:
        /*00fc*/ 	.word	0x000065a0


	//   ....[1]....
        /*0100*/ 	.word	0x00006690


	//   ....[2]....
        /*0104*/ 	.word	0x00007030


	//   ....[3]....
        /*0108*/ 	.word	0x00008510


	//   ....[4]....
        /*010c*/ 	.word	0x00009980


	//   ....[5]....
        /*0110*/ 	.word	0x0000add0


	//----- nvinfo : EIATTR_MBARRIER_INSTR_OFFSETS
	.align		4
.L_45:
        /*0114*/ 	.byte	0x04, 0x39
        /*0116*/ 	.short	(.L_47 - .L_46)


	//   ....[0]....
.L_46:
        /*0118*/ 	.word	0x00000650
        /*011c*/ 	.word	0x000000ff
        /*0120*/ 	.word	0x00000000
        /*0124*/ 	.short	0x0100
        /*0126*/ 	.byte	0x04
	.zero		1


	//   ....[1]....
        /*0128*/ 	.word	0x00000660
        /*012c*/ 	.word	0x000000ff
        /*0130*/ 	.word	0x00000008
        /*0134*/ 	.short	0x0100
        /*0136*/ 	.byte	0x04
	.zero		1


	//   ....[2]....
        /*0138*/ 	.word	0x00000790
        /*013c*/ 	.word	0x000000ff
        /*0140*/ 	.word	0x00000010
        /*0144*/ 	.short	0x0100
        /*0146*/ 	.byte	0x04
	.zero		1


	//   ....[3]....
        /*0148*/ 	.word	0x000007a0
        /*014c*/ 	.word	0x000000ff
        /*0150*/ 	.word	0x00000030
        /*0154*/ 	.short	0x0100
        /*0156*/ 	.byte	0x04
	.zero		1


	//   ....[4]....
        /*0158*/ 	.word	0x000007b0
        /*015c*/ 	.word	0x000000ff
        /*0160*/ 	.word	0x00000018
        /*0164*/ 	.short	0x0100
        /*0166*/ 	.byte	0x04
	.zero		1


	//   ....[5]....
        /*0168*/ 	.word	0x000007c0
        /*016c*/ 	.word	0x000000ff
        /*0170*/ 	.word	0x00000038
        /*0174*/ 	.short	0x0100
        /*0176*/ 	.byte	0x04
	.zero		1


	//   ....[6]....
        /*0178*/ 	.word	0x000007d0
        /*017c*/ 	.word	0x000000ff
        /*0180*/ 	.word	0x00000020
        /*0184*/ 	.short	0x0100
        /*0186*/ 	.byte	0x04
	.zero		1


	//   ....[7]....
        /*0188*/ 	.word	0x000007e0
        /*018c*/ 	.word	0x000000ff
        /*0190*/ 	.word	0x00000040
        /*0194*/ 	.short	0x0100
        /*0196*/ 	.byte	0x04
	.zero		1


	//   ....[8]....
        /*0198*/ 	.word	0x000007f0
        /*019c*/ 	.word	0x000000ff
        /*01a0*/ 	.word	0x00000028
        /*01a4*/ 	.short	0x0100
        /*01a6*/ 	.byte	0x04
	.zero		1


	//   ....[9]....
        /*01a8*/ 	.word	0x00000800
        /*01ac*/ 	.word	0x000000ff
        /*01b0*/ 	.word	0x00000048
        /*01b4*/ 	.short	0x0100
        /*01b6*/ 	.byte	0x04
	.zero		1


	//   ....[10]....
        /*01b8*/ 	.word	0x000008f0
        /*01bc*/ 	.word	0x000000ff
        /*01c0*/ 	.word	0x00000050
        /*01c4*/ 	.short	0x0100
        /*01c6*/ 	.byte	0x06
	.zero		1


	//   ....[11]....
        /*01c8*/ 	.word	0x00000900
        /*01cc*/ 	.word	0x000000ff
        /*01d0*/ 	.word	0x00000058
        /*01d4*/ 	.short	0x0100
        /*01d6*/ 	.byte	0x06
	.zero		1


	//   ....[12]....
        /*01d8*/ 	.word	0x00000a40
        /*01dc*/ 	.word	0x000000ff
        /*01e0*/ 	.word	0x00000060
        /*01e4*/ 	.short	0x0100
        /*01e6*/ 	.byte	0x06
	.zero		1


	//   ....[13]....
        /*01e8*/ 	.word	0x00000a50
        /*01ec*/ 	.word	0x000000ff
        /*01f0*/ 	.word	0x00000070
        /*01f4*/ 	.short	0x0100
        /*01f6*/ 	.byte	0x06
	.zero		1


	//   ....[14]....
        /*01f8*/ 	.word	0x00000a60
        /*01fc*/ 	.word	0x000000ff
        /*0200*/ 	.word	0x00000068
        /*0204*/ 	.short	0x0100
        /*0206*/ 	.byte	0x06
	.zero		1


	//   ....[15]....
        /*0208*/ 	.word	0x00000a70
        /*020c*/ 	.word	0x000000ff
        /*0210*/ 	.word	0x00000078
        /*0214*/ 	.short	0x0100
        /*0216*/ 	.byte	0x06
	.zero		1


	//   ....[16]....
        /*0218*/ 	.word	0x00000ba0
        /*021c*/ 	.word	0x000000ff
        /*0220*/ 	.word	0x00000080
        /*0224*/ 	.short	0x0100
        /*0226*/ 	.byte	0x04
	.zero		1


	//   ....[17]....
        /*0228*/ 	.word	0x00000bb0
        /*022c*/ 	.word	0x000000ff
        /*0230*/ 	.word	0x00000088
        /*0234*/ 	.short	0x0100
        /*0236*/ 	.byte	0x04
	.zero		1


	//   ....[18]....
        /*0238*/ 	.word	0x00000cc0
        /*023c*/ 	.word	0x000000ff
        /*0240*/ 	.word	0x00000090
        /*0244*/ 	.short	0x0100
        /*0246*/ 	.byte	0x04
	.zero		1


	//   ....[19]....
        /*0248*/ 	.word	0x00000cd0
        /*024c*/ 	.word	0x000000ff
        /*0250*/ 	.word	0x000000a0
        /*0254*/ 	.short	0x0100
        /*0256*/ 	.byte	0x04
	.zero		1


	//   ....[20]....
        /*0258*/ 	.word	0x00000ce0
        /*025c*/ 	.word	0x000000ff
        /*0260*/ 	.word	0x00000098
        /*0264*/ 	.short	0x0100
        /*0266*/ 	.byte	0x04
	.zero		1


	//   ....[21]....
        /*0268*/ 	.word	0x00000cf0
        /*026c*/ 	.word	0x000000ff
        /*0270*/ 	.word	0x000000a8
        /*0274*/ 	.short	0x0100
        /*0276*/ 	.byte	0x04
	.zero		1


	//   ....[22]....
        /*0278*/ 	.word	0x00000df0
        /*027c*/ 	.word	0x000000ff
        /*0280*/ 	.word	0x000000b0
        /*0284*/ 	.short	0x0100
        /*0286*/ 	.byte	0x06
	.zero		1


	//   ....[23]....
        /*0288*/ 	.word	0x00001940
        /*028c*/ 	.word	0x00000002
        /*0290*/ 	.word	0x000000a0
        /*0294*/ 	.short	0x010a
        /*0296*/ 	.byte	0xff
	.zero		1


	//   ....[24]....
        /*0298*/ 	.word	0x00001960
        /*029c*/ 	.word	0x00000002
        /*02a0*/ 	.word	0x00000090
        /*02a4*/ 	.short	0x0101
        /*02a6*/ 	.byte	0xff
	.zero		1


	//   ....[25]....
        /*02a8*/ 	.word	0x000019c0
        /*02ac*/ 	.word	0x000000ff
        /*02b0*/ 	.word	0x00000008
        /*02b4*/ 	.short	0x010a
        /*02b6*/ 	.byte	0x31
	.zero		1


	//   ....[26]....
        /*02b8*/ 	.word	0x00001a70
        /*02bc*/ 	.word	0x000000ff
        /*02c0*/ 	.word	0x00000008
        /*02c4*/ 	.short	0x010a
        /*02c6*/ 	.byte	0x31
	.zero		1


	//   ....[27]....
        /*02c8*/ 	.word	0x00001b70
        /*02cc*/ 	.word	0x000000ff
        /*02d0*/ 	.word	0x00000008
        /*02d4*/ 	.short	0x010a
        /*02d6*/ 	.byte	0x31
	.zero		1


	//   ....[28]....
        /*02d8*/ 	.word	0x00001e50
        /*02dc*/ 	.word	0x000000ff
        /*02e0*/ 	.word	0x00000058
        /*02e4*/ 	.short	0x0101
        /*02e6*/ 	.byte	0x31
	.zero		1


	//   ....[29]....
        /*02e8*/ 	.word	0x00001e70
        /*02ec*/ 	.word	0x000000ff
        /*02f0*/ 	.word	0x00000008
        /*02f4*/ 	.short	0x010a
        /*02f6*/ 	.byte	0x31
	.zero		1


	//   ....[30]....
        /*02f8*/ 	.word	0x00001ed0
        /*02fc*/ 	.word	0x000000ff
        /*0300*/ 	.word	0x00000008
        /*0304*/ 	.short	0x010a
        /*0306*/ 	.byte	0x31
	.zero		1


	//   ....[31]....
        /*0308*/ 	.word	0x00001fc0
        /*030c*/ 	.word	0x000000ff
        /*0310*/ 	.word	0x00000008
        /*0314*/ 	.short	0x010a
        /*0316*/ 	.byte	0x31
	.zero		1


	//   ....[32]....
        /*0318*/ 	.word	0x00002330
        /*031c*/ 	.word	0x00000002
        /*0320*/ 	.word	0x00000060
        /*0324*/ 	.short	0x010a
        /*0326*/ 	.byte	0xff
	.zero		1


	//   ....[33]....
        /*0328*/ 	.word	0x000023f0
        /*032c*/ 	.word	0x00000002
        /*0330*/ 	.word	0x00000000
        /*0334*/ 	.short	0x0101
        /*0336*/ 	.byte	0xff
	.zero		1


	//   ....[34]....
        /*0338*/ 	.word	0x00002950
        /*033c*/ 	.word	0x00000000
        /*0340*/ 	.word	0x00000008
        /*0344*/ 	.short	0x010a
        /*0346*/ 	.byte	0xff
	.zero		1


	//   ....[35]....
        /*0348*/ 	.word	0x00002a80
        /*034c*/ 	.word	0x00000000
        /*0350*/ 	.word	0x00000090
        /*0354*/ 	.short	0x010a
        /*0356*/ 	.byte	0xff
	.zero		1


	//   ....[36]....
        /*0358*/ 	.word	0x00002af0
        /*035c*/ 	.word	0x00000004
        /*0360*/ 	.word	0x00000000
        /*0364*/ 	.short	0x0101
        /*0366*/ 	.byte	0xff
	.zero		1


	//   ....[37]....
        /*0368*/ 	.word	0x00002b10
        /*036c*/ 	.word	0x000000ff
        /*0370*/ 	.word	0x00000070
        /*0374*/ 	.short	0x010a
        /*0376*/ 	.byte	0x04
	.zero		1


	//   ....[38]....
        /*0378*/ 	.word	0x00002c30
        /*037c*/ 	.word	0x00000000
        /*0380*/ 	.word	0x00000060
        /*0384*/ 	.short	0x010a
        /*0386*/ 	.byte	0xff
	.zero		1


	//   ....[39]....
        /*0388*/ 	.word	0x00002d30
        /*038c*/ 	.word	0x00000000
        /*0390*/ 	.word	0x00000000
        /*0394*/ 	.short	0x0101
        /*0396*/ 	.byte	0xff
	.zero		1


	//   ....[40]....
        /*0398*/ 	.word	0x00002dc0
        /*039c*/ 	.word	0x000000ff
        /*03a0*/ 	.word	0x00000070
        /*03a4*/ 	.short	0x0106
        /*03a6*/ 	.byte	0x04
	.zero		1


	//   ....[41]....
        /*03a8*/ 	.word	0x00002de0
        /*03ac*/ 	.word	0x000000ff
        /*03b0*/ 	.word	0x00000070
        /*03b4*/ 	.short	0x010a
        /*03b6*/ 	.byte	0x04
	.zero		1


	//   ....[42]....
        /*03b8*/ 	.word	0x00002e70
        /*03bc*/ 	.word	0x000000ff
        /*03c0*/ 	.word	0x00000070
        /*03c4*/ 	.short	0x0106
        /*03c6*/ 	.byte	0x07
	.zero		1


	//   ....[43]....
        /*03c8*/ 	.word	0x00002eb0
        /*03cc*/ 	.word	0x00000000
        /*03d0*/ 	.word	0x00000070
        /*03d4*/ 	.short	0x010a
        /*03d6*/ 	.byte	0xff
	.zero		1


	//   ....[44]....
        /*03d8*/ 	.word	0x00003ca0
        /*03dc*/ 	.word	0x00000002
        /*03e0*/ 	.word	0x00000060
        /*03e4*/ 	.short	0x010a
        /*03e6*/ 	.byte	0xff
	.zero		1


	//   ....[45]....
        /*03e8*/ 	.word	0x00003db0
        /*03ec*/ 	.word	0x00000003
        /*03f0*/ 	.word	0x00000000
        /*03f4*/ 	.short	0x0101
        /*03f6*/ 	.byte	0xff
	.zero		1


	//   ....[46]....
        /*03f8*/ 	.word	0x00003e40
        /*03fc*/ 	.word	0x000000ff
        /*0400*/ 	.word	0x00000000
        /*0404*/ 	.short	0x010a
        /*0406*/ 	.byte	0x06
	.zero		1


	//   ....[47]....
        /*0408*/ 	.word	0x00003e90
        /*040c*/ 	.word	0x000000ff
        /*0410*/ 	.word	0x00000000
        /*0414*/ 	.short	0x010a
        /*0416*/ 	.byte	0x06
	.zero		1


	//   ....[48]....
        /*0418*/ 	.word	0x00003eb0
        /*041c*/ 	.word	0x000000ff
        /*0420*/ 	.word	0x00000000
        /*0424*/ 	.short	0x010a
        /*0426*/ 	.byte	0x06
	.zero		1


	//   ....[49]....
        /*0428*/ 	.word	0x00003f20
        /*042c*/ 	.word	0x000000ff
        /*0430*/ 	.word	0x00000088
        /*0434*/ 	.short	0x010a
        /*0436*/ 	.byte	0x06
	.zero		1


	//   ....[50]....
        /*0438*/ 	.word	0x000044b0
        /*043c*/ 	.word	0x000000ff
        /*0440*/ 	.word	0x00000000
        /*0444*/ 	.short	0x010a
        /*0446*/ 	.byte	0x06
	.zero		1


	//   ....[51]....
        /*0448*/ 	.word	0x00004540
        /*044c*/ 	.word	0x000000ff
        /*0450*/ 	.word	0x00000000
        /*0454*/ 	.short	0x010a
        /*0456*/ 	.byte	0x06
	.zero		1


	//   ....[52]....
        /*0458*/ 	.word	0x00004920
        /*045c*/ 	.word	0x000000ff
        /*0460*/ 	.word	0x000000b0
        /*0464*/ 	.short	0x010a
        /*0466*/ 	.byte	0x06
	.zero		1


	//   ....[53]....
        /*0468*/ 	.word	0x00004d90
        /*046c*/ 	.word	0x00000000
        /*0470*/ 	.word	0x00000060
        /*0474*/ 	.short	0x010a
        /*0476*/ 	.byte	0xff
	.zero		1


	//   ....[54]....
        /*0478*/ 	.word	0x00004eb0
        /*047c*/ 	.word	0x00000000
        /*0480*/ 	.word	0x00000000
        /*0484*/ 	.short	0x0101
        /*0486*/ 	.byte	0xff
	.zero		1


	//   ....[55]....
        /*0488*/ 	.word	0x000051d0
        /*048c*/ 	.word	0x000000ff
        /*0490*/ 	.word	0x00000058
        /*0494*/ 	.short	0x010a
        /*0496*/ 	.byte	0x04
	.zero		1


	//   ....[56]....
        /*0498*/ 	.word	0x00005340
        /*049c*/ 	.word	0x000000ff
        /*04a0*/ 	.word	0x00000030
        /*04a4*/ 	.short	0x010a
        /*04a6*/ 	.byte	0x04
	.zero		1


	//   ....[57]....
        /*04a8*/ 	.word	0x00005510
        /*04ac*/ 	.word	0x000000ff
        /*04b0*/ 	.word	0x00000010
        /*04b4*/ 	.short	0x010b
        /*04b6*/ 	.byte	0x04
	.zero		1


	//   ....[58]....
        /*04b8*/ 	.word	0x00005520
        /*04bc*/ 	.word	0x000000ff
        /*04c0*/ 	.word	0x00000000
        /*04c4*/ 	.short	0x0101
        /*04c6*/ 	.byte	0x15
	.zero		1


	//   ....[59]....
        /*04c8*/ 	.word	0x00005540
        /*04cc*/ 	.word	0x000000ff
        /*04d0*/ 	.word	0x00000038
        /*04d4*/ 	.short	0x010a
        /*04d6*/ 	.byte	0x04
	.zero		1


	//   ....[60]....
        /*04d8*/ 	.word	0x00005690
        /*04dc*/ 	.word	0x000000ff
        /*04e0*/ 	.word	0x00000018
        /*04e4*/ 	.short	0x010b
        /*04e6*/ 	.byte	0x04
	.zero		1


	//   ....[61]....
        /*04e8*/ 	.word	0x000056a0
        /*04ec*/ 	.word	0x000000ff
        /*04f0*/ 	.word	0x00000000
        /*04f4*/ 	.short	0x0101
        /*04f6*/ 	.byte	0x0f
	.zero		1


	//   ....[62]....
        /*04f8*/ 	.word	0x000056c0
        /*04fc*/ 	.word	0x000000ff
        /*0500*/ 	.word	0x00000040
        /*0504*/ 	.short	0x010a
        /*0506*/ 	.byte	0x04
	.zero		1


	//   ....[63]....
        /*0508*/ 	.word	0x00005820
        /*050c*/ 	.word	0x000000ff
        /*0510*/ 	.word	0x00000020
        /*0514*/ 	.short	0x010b
        /*0516*/ 	.byte	0x04
	.zero		1


	//   ....[64]....
        /*0518*/ 	.word	0x00005830
        /*051c*/ 	.word	0x000000ff
        /*0520*/ 	.word	0x00000000
        /*0524*/ 	.short	0x0101
        /*0526*/ 	.byte	0x0e
	.zero		1


	//   ....[65]....
        /*0528*/ 	.word	0x00005840
        /*052c*/ 	.word	0x000000ff
        /*0530*/ 	.word	0x00000048
        /*0534*/ 	.short	0x010a
        /*0536*/ 	.byte	0x04
	.zero		1


	//   ....[66]....
        /*0538*/ 	.word	0x00005a30
        /*053c*/ 	.word	0x000000ff
        /*0540*/ 	.word	0x00000028
        /*0544*/ 	.short	0x010b
        /*0546*/ 	.byte	0x04
	.zero		1


	//   ....[67]....
        /*0548*/ 	.word	0x00005ad0
        /*054c*/ 	.word	0x000000ff
        /*0550*/ 	.word	0x00000000
        /*0554*/ 	.short	0x0101
        /*0556*/ 	.byte	0x0d
	.zero		1


	//   ....[68]....
        /*0558*/ 	.word	0x00005bb0
        /*055c*/ 	.word	0x000000ff
        /*0560*/ 	.word	0x00000030
        /*0564*/ 	.short	0x010a
        /*0566*/ 	.byte	0x04
	.zero		1


	//   ....[69]....
        /*0568*/ 	.word	0x00005bd0
        /*056c*/ 	.word	0x000000ff
        /*0570*/ 	.word	0x00000038
        /*0574*/ 	.short	0x010a
        /*0576*/ 	.byte	0x04
	.zero		1


	//   ....[70]....
        /*0578*/ 	.word	0x00005bf0
        /*057c*/ 	.word	0x000000ff
        /*0580*/ 	.word	0x00000040
        /*0584*/ 	.short	0x010a
        /*0586*/ 	.byte	0x04
	.zero		1


	//   ....[71]....
        /*0588*/ 	.word	0x00005c30
        /*058c*/ 	.word	0x00000000
        /*0590*/ 	.word	0x00000048
        /*0594*/ 	.short	0x010a
        /*0596*/ 	.byte	0xff
	.zero		1


	//   ....[72]....
        /*0598*/ 	.word	0x00005f80
        /*059c*/ 	.word	0x00000000
        /*05a0*/ 	.word	0x00000060
        /*05a4*/ 	.short	0x010a
        /*05a6*/ 	.byte	0xff
	.zero		1


	//   ....[73]....
        /*05a8*/ 	.word	0x00006090
        /*05ac*/ 	.word	0x00000000
        /*05b0*/ 	.word	0x00000000
        /*05b4*/ 	.short	0x0101
        /*05b6*/ 	.byte	0xff
	.zero		1


	//   ....[74]....
        /*05b8*/ 	.word	0x00006b20
        /*05bc*/ 	.word	0x000000ff
        /*05c0*/ 	.word	0x00000010
        /*05c4*/ 	.short	0x010a
        /*05c6*/ 	.byte	0x24
	.zero		1


	//   ....[75]....
        /*05c8*/ 	.word	0x00006c20
        /*05cc*/ 	.word	0x000000ff
        /*05d0*/ 	.word	0x00000080
        /*05d4*/ 	.short	0x010a
        /*05d6*/ 	.byte	0x24
	.zero		1


	//   ....[76]....
        /*05d8*/ 	.word	0x00006dd0
        /*05dc*/ 	.word	0x000000ff
        /*05e0*/ 	.word	0x00000010
        /*05e4*/ 	.short	0x010a
        /*05e6*/ 	.byte	0x24
	.zero		1


	//   ....[77]....
        /*05e8*/ 	.word	0x00006f10
        /*05ec*/ 	.word	0x000000ff
        /*05f0*/ 	.word	0x00000080
        /*05f4*/ 	.short	0x010a
        /*05f6*/ 	.byte	0x24
	.zero		1


	//   ....[78]....
        /*05f8*/ 	.word	0x00007110
        /*05fc*/ 	.word	0x000000ff
        /*0600*/ 	.word	0x00000000
        /*0604*/ 	.short	0x0101
        /*0606*/ 	.byte	0x04
	.zero		1


	//   ....[79]....
        /*0608*/ 	.word	0x00008180
        /*060c*/ 	.word	0x00000000
        /*0610*/ 	.word	0x00000000
        /*0614*/ 	.short	0x0101
        /*0616*/ 	.byte	0xff
	.zero		1


	//   ....[80]....
        /*0618*/ 	.word	0x00008190
        /*061c*/ 	.word	0x00000003
        /*0620*/ 	.word	0x00000010
        /*0624*/ 	.short	0x010a
        /*0626*/ 	.byte	0xff
	.zero		1


	//   ....[81]....
        /*0628*/ 	.word	0x000082a0
        /*062c*/ 	.word	0x00000003
        /*0630*/ 	.word	0x00000010
        /*0634*/ 	.short	0x010a
        /*0636*/ 	.byte	0xff
	.zero		1


	//   ....[82]....
        /*0638*/ 	.word	0x00009600
        /*063c*/ 	.word	0x00000000
        /*0640*/ 	.word	0x00000000
        /*0644*/ 	.short	0x0101
        /*0646*/ 	.byte	0xff
	.zero		1


	//   ....[83]....
        /*0648*/ 	.word	0x00009620
        /*064c*/ 	.word	0x00000003
        /*0650*/ 	.word	0x00000010
        /*0654*/ 	.short	0x010a
        /*0656*/ 	.byte	0xff
	.zero		1


	//   ....[84]....
        /*0658*/ 	.word	0x00009710
        /*065c*/ 	.word	0x00000003
        /*0660*/ 	.word	0x00000010
        /*0664*/ 	.short	0x010a
        /*0666*/ 	.byte	0xff
	.zero		1


	//   ....[85]....
        /*0668*/ 	.word	0x0000aa70
        /*066c*/ 	.word	0x00000000
        /*0670*/ 	.word	0x00000000
        /*0674*/ 	.short	0x0101
        /*0676*/ 	.byte	0xff
	.zero		1


	//   ....[86]....
        /*0678*/ 	.word	0x0000aa90
        /*067c*/ 	.word	0x00000003
        /*0680*/ 	.word	0x00000010
        /*0684*/ 	.short	0x010a
        /*0686*/ 	.byte	0xff
	.zero		1


	//   ....[87]....
        /*0688*/ 	.word	0x0000ab60
        /*068c*/ 	.word	0x00000003
        /*0690*/ 	.word	0x00000010
        /*0694*/ 	.short	0x010a
        /*0696*/ 	.byte	0xff
	.zero		1


	//   ....[88]....
        /*0698*/ 	.word	0x0000beb0
        /*069c*/ 	.word	0x00000000
        /*06a0*/ 	.word	0x00000000
        /*06a4*/ 	.short	0x0101
        /*06a6*/ 	.byte	0xff
	.zero		1


	//   ....[89]....
        /*06a8*/ 	.word	0x0000bf90
        /*06ac*/ 	.word	0x000000ff
        /*06b0*/ 	.word	0x000000b0
        /*06b4*/ 	.short	0x0101
        /*06b6*/ 	.byte	0x24
	.zero		1


	//   ....[90]....
        /*06b8*/ 	.word	0x0000c120
        /*06bc*/ 	.word	0x000000ff
        /*06c0*/ 	.word	0x00000000
        /*06c4*/ 	.short	0x0101
        /*06c6*/ 	.byte	0x04
	.zero		1


	//   ....[91]....
        /*06c8*/ 	.word	0x0000c140
        /*06cc*/ 	.word	0x00000002
        /*06d0*/ 	.word	0x000000a0
        /*06d4*/ 	.short	0x010a
        /*06d6*/ 	.byte	0xff
	.zero		1


	//   ....[92]....
        /*06d8*/ 	.word	0x0000c1a0
        /*06dc*/ 	.word	0x00000002
        /*06e0*/ 	.word	0x00000008
        /*06e4*/ 	.short	0x010a
        /*06e6*/ 	.byte	0xff
	.zero		1


	//   ....[93]....
        /*06e8*/ 	.word	0x0000c200
        /*06ec*/ 	.word	0x00000002
        /*06f0*/ 	.word	0x00000008
        /*06f4*/ 	.short	0x010a
        /*06f6*/ 	.byte	0xff
	.zero		1


	//   ....[94]....
        /*06f8*/ 	.word	0x0000c250
        /*06fc*/ 	.word	0x00000002
        /*0700*/ 	.word	0x00000060
        /*0704*/ 	.short	0x010a
        /*0706*/ 	.byte	0xff
	.zero		1


	//   ....[95]....
        /*0708*/ 	.word	0x0000c2a0
        /*070c*/ 	.word	0x00000000
        /*0710*/ 	.word	0x00000090
        /*0714*/ 	.short	0x010a
        /*0716*/ 	.byte	0xff
	.zero		1


	//   ....[96]....
        /*0718*/ 	.word	0x0000c300
        /*071c*/ 	.word	0x00000000
        /*0720*/ 	.word	0x00000070
        /*0724*/ 	.short	0x010a
        /*0726*/ 	.byte	0xff
	.zero		1


	//   ....[97]....
        /*0728*/ 	.word	0x0000c350
        /*072c*/ 	.word	0x00000000
        /*0730*/ 	.word	0x00000060
        /*0734*/ 	.short	0x010a
        /*0736*/ 	.byte	0xff
	.zero		1


	//   ....[98]....
        /*0738*/ 	.word	0x0000c3b0
        /*073c*/ 	.word	0x00000000
        /*0740*/ 	.word	0x00000070
        /*0744*/ 	.short	0x010a
        /*0746*/ 	.byte	0xff
	.zero		1


	//   ....[99]....
        /*0748*/ 	.word	0x0000c400
        /*074c*/ 	.word	0x00000002
        /*0750*/ 	.word	0x00000060
        /*0754*/ 	.short	0x010a
        /*0756*/ 	.byte	0xff
	.zero		1


	//   ....[100]....
        /*0758*/ 	.word	0x0000c460
        /*075c*/ 	.word	0x00000011
        /*0760*/ 	.word	0x00000000
        /*0764*/ 	.short	0x010a
        /*0766*/ 	.byte	0xff
	.zero		1


	//   ....[101]....
        /*0768*/ 	.word	0x0000c4c0
        /*076c*/ 	.word	0x00000010
        /*0770*/ 	.word	0x00000088
        /*0774*/ 	.short	0x010a
        /*0776*/ 	.byte	0xff
	.zero		1


	//   ....[102]....
        /*0778*/ 	.word	0x0000c520
        /*077c*/ 	.word	0x00000011
        /*0780*/ 	.word	0x00000000
        /*0784*/ 	.short	0x010a
        /*0786*/ 	.byte	0xff
	.zero		1


	//   ....[103]....
        /*0788*/ 	.word	0x0000c580
        /*078c*/ 	.word	0x00000000
        /*0790*/ 	.word	0x000000b0
        /*0794*/ 	.short	0x010a
        /*0796*/ 	.byte	0xff
	.zero		1


	//   ....[104]....
        /*0798*/ 	.word	0x0000c5d0
        /*079c*/ 	.word	0x00000000
        /*07a0*/ 	.word	0x00000060
        /*07a4*/ 	.short	0x010a
        /*07a6*/ 	.byte	0xff
	.zero		1


	//   ....[105]....
        /*07a8*/ 	.word	0x0000c630
        /*07ac*/ 	.word	0x00000000
        /*07b0*/ 	.word	0x00000058
        /*07b4*/ 	.short	0x010a
        /*07b6*/ 	.byte	0xff
	.zero		1


	//   ....[106]....
        /*07b8*/ 	.word	0x0000c690
        /*07bc*/ 	.word	0x00000003
        /*07c0*/ 	.word	0x00000030
        /*07c4*/ 	.short	0x010a
        /*07c6*/ 	.byte	0xff
	.zero		1


	//   ....[107]....
        /*07c8*/ 	.word	0x0000c6f0
        /*07cc*/ 	.word	0x00000003
        /*07d0*/ 	.word	0x00000038
        /*07d4*/ 	.short	0x010a
        /*07d6*/ 	.byte	0xff
	.zero		1


	//   ....[108]....
        /*07d8*/ 	.word	0x0000c750
        /*07dc*/ 	.word	0x00000003
        /*07e0*/ 	.word	0x00000040
        /*07e4*/ 	.short	0x010a
        /*07e6*/ 	.byte	0xff
	.zero		1


	//   ....[109]....
        /*07e8*/ 	.word	0x0000c7b0
        /*07ec*/ 	.word	0x00000003
        /*07f0*/ 	.word	0x00000048
        /*07f4*/ 	.short	0x010a
        /*07f6*/ 	.byte	0xff
	.zero		1


	//   ....[110]....
        /*07f8*/ 	.word	0x0000c810
        /*07fc*/ 	.word	0x00000000
        /*0800*/ 	.word	0x00000030
        /*0804*/ 	.short	0x010a
        /*0806*/ 	.byte	0xff
	.zero		1


	//   ....[111]....
        /*0808*/ 	.word	0x0000c870
        /*080c*/ 	.word	0x00000000
        /*0810*/ 	.word	0x00000038
        /*0814*/ 	.short	0x010a
        /*0816*/ 	.byte	0xff
	.zero		1


	//   ....[112]....
        /*0818*/ 	.word	0x0000c8d0
        /*081c*/ 	.word	0x00000000
        /*0820*/ 	.word	0x00000040
        /*0824*/ 	.short	0x010a
        /*0826*/ 	.byte	0xff
	.zero		1


	//   ....[113]....
        /*0828*/ 	.word	0x0000c920
        /*082c*/ 	.word	0x00000000
        /*0830*/ 	.word	0x00000060
        /*0834*/ 	.short	0x010a
        /*0836*/ 	.byte	0xff
	.zero		1


	//   ....[114]....
        /*0838*/ 	.word	0x0000c980
        /*083c*/ 	.word	0x00000000
        /*0840*/ 	.word	0x00000010
        /*0844*/ 	.short	0x010a
        /*0846*/ 	.byte	0xff
	.zero		1


	//   ....[115]....
        /*0848*/ 	.word	0x0000c9e0
        /*084c*/ 	.word	0x00000000
        /*0850*/ 	.word	0x00000080
        /*0854*/ 	.short	0x010a
        /*0856*/ 	.byte	0xff
	.zero		1


	//   ....[116]....
        /*0858*/ 	.word	0x0000ca30
        /*085c*/ 	.word	0x00000003
        /*0860*/ 	.word	0x00000010
        /*0864*/ 	.short	0x010a
        /*0866*/ 	.byte	0xff
	.zero		1


	//   ....[117]....
        /*0868*/ 	.word	0x0000ca80
        /*086c*/ 	.word	0x00000003
        /*0870*/ 	.word	0x00000010
        /*0874*/ 	.short	0x010a
        /*0876*/ 	.byte	0xff
	.zero		1


	//   ....[118]....
        /*0878*/ 	.word	0x0000cad0
        /*087c*/ 	.word	0x00000003
        /*0880*/ 	.word	0x00000010
        /*0884*/ 	.short	0x010a
        /*0886*/ 	.byte	0xff
	.zero		1


	//----- nvinfo : EIATTR_NUM_MBARRIERS
	.align		4
.L_47:
        /*0888*/ 	.byte	0x03, 0x38
        /*088a*/ 	.short	0x0017


	//----- nvinfo : EIATTR_EXIT_INSTR_OFFSETS
	.align		4
        /*088c*/ 	.byte	0x04, 0x1c
        /*088e*/ 	.short	(.L_49 - .L_48)


	//   ....[0]....
.L_48:
        /*0890*/ 	.word	0x00002980


	//   ....[1]....
        /*0894*/ 	.word	0x00002e80


	//   ....[2]....
        /*0898*/ 	.word	0x00002ee0


	//   ....[3]....
        /*089c*/ 	.word	0x00004b80


	//   ....[4]....
        /*08a0*/ 	.word	0x00005c60


	//   ....[5]....
        /*08a4*/ 	.word	0x00005ca0


	//   ....[6]....
        /*08a8*/ 	.word	0x0000c010


	//   ....[7]....
        /*08ac*/ 	.word	0x0000c090


	//   ....[8]....
        /*08b0*/ 	.word	0x0000c0c0


	//   ....[9]....
        /*08b4*/ 	.word	0x0000c130


	//----- nvinfo : EIATTR_MAX_THREADS
	.align		4
.L_49:
        /*08b8*/ 	.byte	0x04, 0x05
        /*08ba*/ 	.short	(.L_51 - .L_50)
.L_50:
        /*08bc*/ 	.word	0x00000100
        /*08c0*/ 	.word	0x00000001
        /*08c4*/ 	.word	0x00000001


	//----- nvinfo : EIATTR_CRS_STACK_SIZE
	.align		4
.L_51:
        /*08c8*/ 	.byte	0x04, 0x1e
        /*08ca*/ 	.short	(.L_53 - .L_52)
.L_52:
        /*08cc*/ 	.word	0x00000000


	//----- nvinfo : EIATTR_CBANK_PARAM_SIZE
	.align		4
.L_53:
        /*08d0*/ 	.byte	0x03, 0x19
        /*08d2*/ 	.short	0x0c00


	//----- nvinfo : EIATTR_PARAM_CBANK
	.align		4
        /*08d4*/ 	.byte	0x04, 0x0a
        /*08d6*/ 	.short	(.L_55 - .L_54)
	.align		4
.L_54:
        /*08d8*/ 	.word	index@(.nv.constant0._ZN7cutlass13device_kernelINS_4gemm6kernel13GemmUniversalIN4cute5tupleIJiiiiEEENS1_10collective13CollectiveMmaINS1_46MainloopSm100TmaUmmaWarpSpecializedBlockScaledILi1ELi2ELi1ENS5_IJNS4_1CILi1EEENSA_ILi8EEESB_EEEEENS5_IJNSA_ILi128EEENSA_ILi256EEESG_EEENS5_IJNS_12float_e4m3_tENS_13float_ue8m0_tEEEENS5_IJNS5_IJlSB_lEEENS4_6LayoutINS5_IJNS5_IJNS5_IJNSA_ILi32EEENSA_ILi4EEEEEEiEEESQ_NS5_IJSB_iEEEEEENS5_IJNS5_IJNS5_IJNSA_ILi16EEESO_EEEiEEENS5_IJNS5_IJNSA_ILi0EEESB_EEENSA_ILi512EEEEEENS5_IJSW_iEEEEEEEEEEESK_S13_NS4_8TiledMMAINS4_8MMA_AtomIJNS4_21SM100_MMA_MXF8F6F4_SSISI_SI_fSJ_Li128ELi256ELNS4_4UMMA5MajorE0ELS18_0ELNS17_7ScaleInE0ELS19_0EEEEEENSM_INS5_IJSB_SB_SB_EEENS5_IJSW_SW_SW_EEEEENS5_IJNS4_10UnderscoreES1F_S1F_EEEEENS5_IJNS4_23SM90_TMA_LOAD_MULTICASTES1I_EEENS5_IJNS4_14ComposedLayoutINS4_7SwizzleILi3ELi4ELi3EEENS4_18smem_ptr_flag_bitsILi8EEENSM_INS5_IJSC_SF_EEENS5_IJSF_SB_EEEEEEENSM_INS5_IJNS5_IJNS5_IJSP_SB_EEENS5_IJSN_SB_EEEEEESB_NS5_IJSO_NSA_ILi2EEEEEEEEENS5_IJNS5_IJNS5_IJSU_SY_EEESX_EEESW_NS5_IJSB_SY_EEEEEEEEEEEvNS4_8identityENS5_IJNS4_13SM90_TMA_LOADES26_EEENS5_IJS1S_NSM_INS5_IJNS5_IJNS5_IJSP_S1W_EEES1U_EEESB_S1X_EEENS5_IJS20_SW_NS5_IJSB_NSA_ILi1024EEEEEEEEEEEEEEvS25_EENS_8epilogue10collective18CollectiveEpilogueINS2H_23Sm100TmaWarpSpecializedILi4ELi2ELi64ELb1ELb0EEEJSH_NS5_IJNSM_ISF_SB_EENSM_INSA_ILi64EEESB_EEEEENS_10bfloat16_tESL_S2Q_SL_NS2H_6fusion15FusionCallbacksIS2L_NS2R_17LinearCombinationIS2Q_fS2Q_fLNS_15FloatRoundStyleE2EEESH_S2P_JEEENS4_5SM1004TMEM4LOAD26SM100_TMEM_LOAD_32dp32b64xES26_NS1K_IS1M_NS1N_ILi16EEENSM_INS5_IJSC_S2N_EEENS5_IJS2N_SB_EEEEEEENS4_39AutoVectorizingCopyWithAssumedAlignmentILi128EEENS4_14SM90_TMA_STOREES35_S37_S37_EEEvvEEEEvNT_6ParamsE)
        /*08dc*/ 	.short	0x0380
        /*08de*/ 	.short	0x0c00


	//----- nvinfo : EIATTR_SW_WAR
	.align		4
.L_55:
        /*08e0*/ 	.byte	0x04, 0x36
        /*08e2*/ 	.short	(.L_57 - .L_56)
.L_56:
        /*08e4*/ 	.word	0x00000008
.L_57:


//--------------------- .nv.callgraph             --------------------------
	.section	.nv.callgraph,"",@"SHT_CUDA_CALLGRAPH"
	.align	4
	.sectionentsize	8
	.align		4
        /*0000*/ 	.word	0x00000000
	.align		4
        /*0004*/ 	.word	0xffffffff
	.align		4
        /*0008*/ 	.word	index@(_ZN7cutlass13device_kernelINS_4gemm6kernel13GemmUniversalIN4cute5tupleIJiiiiEEENS1_10collective13CollectiveMmaINS1_46MainloopSm100TmaUmmaWarpSpecializedBlockScaledILi1ELi2ELi1ENS5_IJNS4_1CILi1EEENSA_ILi8EEESB_EEEEENS5_IJNSA_ILi128EEENSA_ILi256EEESG_EEENS5_IJNS_12float_e4m3_tENS_13float_ue8m0_tEEEENS5_IJNS5_IJlSB_lEEENS4_6LayoutINS5_IJNS5_IJNS5_IJNSA_ILi32EEENSA_ILi4EEEEEEiEEESQ_NS5_IJSB_iEEEEEENS5_IJNS5_IJNS5_IJNSA_ILi16EEESO_EEEiEEENS5_IJNS5_IJNSA_ILi0EEESB_EEENSA_ILi512EEEEEENS5_IJSW_iEEEEEEEEEEESK_S13_NS4_8TiledMMAINS4_8MMA_AtomIJNS4_21SM100_MMA_MXF8F6F4_SSISI_SI_fSJ_Li128ELi256ELNS4_4UMMA5MajorE0ELS18_0ELNS17_7ScaleInE0ELS19_0EEEEEENSM_INS5_IJSB_SB_SB_EEENS5_IJSW_SW_SW_EEEEENS5_IJNS4_10UnderscoreES1F_S1F_EEEEENS5_IJNS4_23SM90_TMA_LOAD_MULTICASTES1I_EEENS5_IJNS4_14ComposedLayoutINS4_7SwizzleILi3ELi4ELi3EEENS4_18smem_ptr_flag_bitsILi8EEENSM_INS5_IJSC_SF_EEENS5_IJSF_SB_EEEEEEENSM_INS5_IJNS5_IJNS5_IJSP_SB_EEENS5_IJSN_SB_EEEEEESB_NS5_IJSO_NSA_ILi2EEEEEEEEENS5_IJNS5_IJNS5_IJSU_SY_EEESX_EEESW_NS5_IJSB_SY_EEEEEEEEEEEvNS4_8identityENS5_IJNS4_13SM90_TMA_LOADES26_EEENS5_IJS1S_NSM_INS5_IJNS5_IJNS5_IJSP_S1W_EEES1U_EEESB_S1X_EEENS5_IJS20_SW_NS5_IJSB_NSA_ILi1024EEEEEEEEEEEEEEvS25_EENS_8epilogue10collective18CollectiveEpilogueINS2H_23Sm100TmaWarpSpecializedILi4ELi2ELi64ELb1ELb0EEEJSH_NS5_IJNSM_ISF_SB_EENSM_INSA_ILi64EEESB_EEEEENS_10bfloat16_tESL_S2Q_SL_NS2H_6fusion15FusionCallbacksIS2L_NS2R_17LinearCombinationIS2Q_fS2Q_fLNS_15FloatRoundStyleE2EEESH_S2P_JEEENS4_5SM1004TMEM4LOAD26SM100_TMEM_LOAD_32dp32b64xES26_NS1K_IS1M_NS1N_ILi16EEENSM_INS5_IJSC_S2N_EEENS5_IJS2N_SB_EEEEEEENS4_39AutoVectorizingCopyWithAssumedAlignmentILi128EEENS4_14SM90_TMA_STOREES35_S37_S37_EEEvvEEEEvNT_6ParamsE)
	.align		4
        /*000c*/ 	.word	index@(__assertfail)
	.align		4
        /*0010*/ 	.word	0x00000000
	.align		4
        /*0014*/ 	.word	0xfffffffe
	.align		4
        /*0018*/ 	.word	0x00000000
	.align		4
        /*001c*/ 	.word	0xfffffffd
	.align		4
        /*0020*/ 	.word	0x00000000
	.align		4
        /*0024*/ 	.word	0xfffffffc


//--------------------- .nv.constant4             --------------------------
	.section	.nv.constant4,"a",@progbits
	.align	8
	.align		8
.nv.constant4:
        /*0000*/ 	.dword	__assertfail
	.align		8
        /*0008*/ 	.dword	__unnamed_1
	.align		8
        /*0010*/ 	.dword	__unnamed_2
	.align		8
        /*0018*/ 	.dword	_ZN40_INTERNAL_30e82a9a_4_k_cu_ad215470_293804cuda3std3__45__cpo5beginE
	.align		8
        /*0020*/ 	.dword	_ZN40_INTERNAL_30e82a9a_4_k_cu_ad215470_293804cuda3std3__45__cpo3endE
	.align		8
        /*0028*/ 	.dword	_ZN40_INTERNAL_30e82a9a_4_k_cu_ad215470_293804cuda3std3__45__cpo6cbeginE
	.align		8
        /*0030*/ 	.dword	_ZN40_INTERNAL_30e82a9a_4_k_cu_ad215470_293804cuda3std3__45__cpo4cendE
	.align		8
        /*0038*/ 	.dword	_ZN40_INTERNAL_30e82a9a_4_k_cu_ad215470_293804cuda3std3__442_GLOBAL__N__30e82a9a_4_k_cu_ad215470_293806ignoreE
	.align		8
        /*0040*/ 	.dword	_ZN40_INTERNAL_30e82a9a_4_k_cu_ad215470_293804cuda3std3__419piecewise_constructE
	.align		8
        /*0048*/ 	.dword	_ZN40_INTERNAL_30e82a9a_4_k_cu_ad215470_293804cuda3std3__48in_placeE
	.align		8
        /*0050*/ 	.dword	_ZN40_INTERNAL_30e82a9a_4_k_cu_ad215470_293804cuda3std6ranges3__45__cpo4swapE
	.align		8
        /*0058*/ 	.dword	_ZN40_INTERNAL_30e82a9a_4_k_cu_ad215470_293804cuda3std6ranges3__45__cpo9iter_moveE
	.align		8
        /*0060*/ 	.dword	_ZN40_INTERNAL_30e82a9a_4_k_cu_ad215470_293804cute7productE
	.align		8
        /*0068*/ 	.dword	_ZN40_INTERNAL_30e82a9a_4_k_cu_ad215470_293804cute1_E
	.align		8
        /*0070*/ 	.dword	$str$25
	.align		8
        /*0078*/ 	.dword	$str$26
	.align		8
        /*0080*/ 	.dword	$str$27
	.align		8
        /*0088*/ 	.dword	$str$28


//--------------------- .text._ZN7cutlass13device_kernelINS_4gemm6kernel13GemmUniversalIN4cute5tupleIJiiiiEEENS1_10collective13CollectiveMmaINS1_46MainloopSm100TmaUmmaWarpSpecializedBlockScaledILi1ELi2ELi1ENS5_IJNS4_1CILi1EEENSA_ILi8EEESB_EEEEENS5_IJNSA_ILi128EEENSA_ILi256EEESG_EEENS5_IJNS_12float_e4m3_tENS_13float_ue8m0_tEEEENS5_IJNS5_IJlSB_lEEENS4_6LayoutINS5_IJNS5_IJNS5_IJNSA_ILi32EEENSA_ILi4EEEEEEiEEESQ_NS5_IJSB_iEEEEEENS5_IJNS5_IJNS5_IJNSA_ILi16EEESO_EEEiEEENS5_IJNS5_IJNSA_ILi0EEESB_EEENSA_ILi512EEEEEENS5_IJSW_iEEEEEEEEEEESK_S13_NS4_8TiledMMAINS4_8MMA_AtomIJNS4_21SM100_MMA_MXF8F6F4_SSISI_SI_fSJ_Li128ELi256ELNS4_4UMMA5MajorE0ELS18_0ELNS17_7ScaleInE0ELS19_0EEEEEENSM_INS5_IJSB_SB_SB_EEENS5_IJSW_SW_SW_EEEEENS5_IJNS4_10UnderscoreES1F_S1F_EEEEENS5_IJNS4_23SM90_TMA_LOAD_MULTICASTES1I_EEENS5_IJNS4_14ComposedLayoutINS4_7SwizzleILi3ELi4ELi3EEENS4_18smem_ptr_flag_bitsILi8EEENSM_INS5_IJSC_SF_EEENS5_IJSF_SB_EEEEEEENSM_INS5_IJNS5_IJNS5_IJSP_SB_EEENS5_IJSN_SB_EEEEEESB_NS5_IJSO_NSA_ILi2EEEEEEEEENS5_IJNS5_IJNS5_IJSU_SY_EEESX_EEESW_NS5_IJSB_SY_EEEEEEEEEEEvNS4_8identityENS5_IJNS4_13SM90_TMA_LOADES26_EEENS5_IJS1S_NSM_INS5_IJNS5_IJNS5_IJSP_S1W_EEES1U_EEESB_S1X_EEENS5_IJS20_SW_NS5_IJSB_NSA_ILi1024EEEEEEEEEEEEEEvS25_EENS_8epilogue10collective18CollectiveEpilogueINS2H_23Sm100TmaWarpSpecializedILi4ELi2ELi64ELb1ELb0EEEJSH_NS5_IJNSM_ISF_SB_EENSM_INSA_ILi64EEESB_EEEEENS_10bfloat16_tESL_S2Q_SL_NS2H_6fusion15FusionCallbacksIS2L_NS2R_17LinearCombinationIS2Q_fS2Q_fLNS_15FloatRoundStyleE2EEESH_S2P_JEEENS4_5SM1004TMEM4LOAD26SM100_TMEM_LOAD_32dp32b64xES26_NS1K_IS1M_NS1N_ILi16EEENSM_INS5_IJSC_S2N_EEENS5_IJS2N_SB_EEEEEEENS4_39AutoVectorizingCopyWithAssumedAlignmentILi128EEENS4_14SM90_TMA_STOREES35_S37_S37_EEEvvEEEEvNT_6ParamsE --------------------------
	.section	.text._ZN7cutlass13device_kernelINS_4gemm6kernel13GemmUniversalIN4cute5tupleIJiiiiEEENS1_10collective13CollectiveMmaINS1_46MainloopSm100TmaUmmaWarpSpecializedBlockScaledILi1ELi2ELi1ENS5_IJNS4_1CILi1EEENSA_ILi8EEESB_EEEEENS5_IJNSA_ILi128EEENSA_ILi256EEESG_EEENS5_IJNS_12float_e4m3_tENS_13float_ue8m0_tEEEENS5_IJNS5_IJlSB_lEEENS4_6LayoutINS5_IJNS5_IJNS5_IJNSA_ILi32EEENSA_ILi4EEEEEEiEEESQ_NS5_IJSB_iEEEEEENS5_IJNS5_IJNS5_IJNSA_ILi16EEESO_EEEiEEENS5_IJNS5_IJNSA_ILi0EEESB_EEENSA_ILi512EEEEEENS5_IJSW_iEEEEEEEEEEESK_S13_NS4_8TiledMMAINS4_8MMA_AtomIJNS4_21SM100_MMA_MXF8F6F4_SSISI_SI_fSJ_Li128ELi256ELNS4_4UMMA5MajorE0ELS18_0ELNS17_7ScaleInE0ELS19_0EEEEEENSM_INS5_IJSB_SB_SB_EEENS5_IJSW_SW_SW_EEEEENS5_IJNS4_10UnderscoreES1F_S1F_EEEEENS5_IJNS4_23SM90_TMA_LOAD_MULTICASTES1I_EEENS5_IJNS4_14ComposedLayoutINS4_7SwizzleILi3ELi4ELi3EEENS4_18smem_ptr_flag_bitsILi8EEENSM_INS5_IJSC_SF_EEENS5_IJSF_SB_EEEEEEENSM_INS5_IJNS5_IJNS5_IJSP_SB_EEENS5_IJSN_SB_EEEEEESB_NS5_IJSO_NSA_ILi2EEEEEEEEENS5_IJNS5_IJNS5_IJSU_SY_EEESX_EEESW_NS5_IJSB_SY_EEEEEEEEEEEvNS4_8identityENS5_IJNS4_13SM90_TMA_LOADES26_EEENS5_IJS1S_NSM_INS5_IJNS5_IJNS5_IJSP_S1W_EEES1U_EEESB_S1X_EEENS5_IJS20_SW_NS5_IJSB_NSA_ILi1024EEEEEEEEEEEEEEvS25_EENS_8epilogue10collective18CollectiveEpilogueINS2H_23Sm100TmaWarpSpecializedILi4ELi2ELi64ELb1ELb0EEEJSH_NS5_IJNSM_ISF_SB_EENSM_INSA_ILi64EEESB_EEEEENS_10bfloat16_tESL_S2Q_SL_NS2H_6fusion15FusionCallbacksIS2L_NS2R_17LinearCombinationIS2Q_fS2Q_fLNS_15FloatRoundStyleE2EEESH_S2P_JEEENS4_5SM1004TMEM4LOAD26SM100_TMEM_LOAD_32dp32b64xES26_NS1K_IS1M_NS1N_ILi16EEENSM_INS5_IJSC_S2N_EEENS5_IJS2N_SB_EEEEEEENS4_39AutoVectorizingCopyWithAssumedAlignmentILi128EEENS4_14SM90_TMA_STOREES35_S37_S37_EEEvvEEEEvNT_6ParamsE,"ax",@progbits
	.align	128
.text._ZN7cutlass13device_kernelINS_4gemm6kernel13GemmUniversalIN4cute5tupleIJiiiiEEENS1_10collective13CollectiveMmaINS1_46MainloopSm100TmaUmmaWarpSpecializedBlockScaledILi1ELi2ELi1ENS5_IJNS4_1CILi1EEENSA_ILi8EEESB_EEEEENS5_IJNSA_ILi128EEENSA_ILi256EEESG_EEENS5_IJNS_12float_e4m3_tENS_13float_ue8m0_tEEEENS5_IJNS5_IJlSB_lEEENS4_6LayoutINS5_IJNS5_IJNS5_IJNSA_ILi32EEENSA_ILi4EEEEEEiEEESQ_NS5_IJSB_iEEEEEENS5_IJNS5_IJNS5_IJNSA_ILi16EEESO_EEEiEEENS5_IJNS5_IJNSA_ILi0EEESB_EEENSA_ILi512EEEEEENS5_IJSW_iEEEEEEEEEEESK_S13_NS4_8TiledMMAINS4_8MMA_AtomIJNS4_21SM100_MMA_MXF8F6F4_SSISI_SI_fSJ_Li128ELi256ELNS4_4UMMA5MajorE0ELS18_0ELNS17_7ScaleInE0ELS19_0EEEEEENSM_INS5_IJSB_SB_SB_EEENS5_IJSW_SW_SW_EEEEENS5_IJNS4_10UnderscoreES1F_S1F_EEEEENS5_IJNS4_23SM90_TMA_LOAD_MULTICASTES1I_EEENS5_IJNS4_14ComposedLayoutINS4_7SwizzleILi3ELi4ELi3EEENS4_18smem_ptr_flag_bitsILi8EEENSM_INS5_IJSC_SF_EEENS5_IJSF_SB_EEEEEEENSM_INS5_IJNS5_IJNS5_IJSP_SB_EEENS5_IJSN_SB_EEEEEESB_NS5_IJSO_NSA_ILi2EEEEEEEEENS5_IJNS5_IJNS5_IJSU_SY_EEESX_EEESW_NS5_IJSB_SY_EEEEEEEEEEEvNS4_8identityENS5_IJNS4_13SM90_TMA_LOADES26_EEENS5_IJS1S_NSM_INS5_IJNS5_IJNS5_IJSP_S1W_EEES1U_EEESB_S1X_EEENS5_IJS20_SW_NS5_IJSB_NSA_ILi1024EEEEEEEEEEEEEEvS25_EENS_8epilogue10collective18CollectiveEpilogueINS2H_23Sm100TmaWarpSpecializedILi4ELi2ELi64ELb1ELb0EEEJSH_NS5_IJNSM_ISF_SB_EENSM_INSA_ILi64EEESB_EEEEENS_10bfloat16_tESL_S2Q_SL_NS2H_6fusion15FusionCallbacksIS2L_NS2R_17LinearCombinationIS2Q_fS2Q_fLNS_15FloatRoundStyleE2EEESH_S2P_JEEENS4_5SM1004TMEM4LOAD26SM100_TMEM_LOAD_32dp32b64xES26_NS1K_IS1M_NS1N_ILi16EEENSM_INS5_IJSC_S2N_EEENS5_IJS2N_SB_EEEEEEENS4_39AutoVectorizingCopyWithAssumedAlignmentILi128EEENS4_14SM90_TMA_STOREES35_S37_S37_EEEvvEEEEvNT_6ParamsE:
        .type           _ZN7cutlass13device_kernelINS_4gemm6kernel13GemmUniversalIN4cute5tupleIJiiiiEEENS1_10collective13CollectiveMmaINS1_46MainloopSm100TmaUmmaWarpSpecializedBlockScaledILi1ELi2ELi1ENS5_IJNS4_1CILi1EEENSA_ILi8EEESB_EEEEENS5_IJNSA_ILi128EEENSA_ILi256EEESG_EEENS5_IJNS_12float_e4m3_tENS_13float_ue8m0_tEEEENS5_IJNS5_IJlSB_lEEENS4_6LayoutINS5_IJNS5_IJNS5_IJNSA_ILi32EEENSA_ILi4EEEEEEiEEESQ_NS5_IJSB_iEEEEEENS5_IJNS5_IJNS5_IJNSA_ILi16EEESO_EEEiEEENS5_IJNS5_IJNSA_ILi0EEESB_EEENSA_ILi512EEEEEENS5_IJSW_iEEEEEEEEEEESK_S13_NS4_8TiledMMAINS4_8MMA_AtomIJNS4_21SM100_MMA_MXF8F6F4_SSISI_SI_fSJ_Li128ELi256ELNS4_4UMMA5MajorE0ELS18_0ELNS17_7ScaleInE0ELS19_0EEEEEENSM_INS5_IJSB_SB_SB_EEENS5_IJSW_SW_SW_EEEEENS5_IJNS4_10UnderscoreES1F_S1F_EEEEENS5_IJNS4_23SM90_TMA_LOAD_MULTICASTES1I_EEENS5_IJNS4_14ComposedLayoutINS4_7SwizzleILi3ELi4ELi3EEENS4_18smem_ptr_flag_bitsILi8EEENSM_INS5_IJSC_SF_EEENS5_IJSF_SB_EEEEEEENSM_INS5_IJNS5_IJNS5_IJSP_SB_EEENS5_IJSN_SB_EEEEEESB_NS5_IJSO_NSA_ILi2EEEEEEEEENS5_IJNS5_IJNS5_IJSU_SY_EEESX_EEESW_NS5_IJSB_SY_EEEEEEEEEEEvNS4_8identityENS5_IJNS4_13SM90_TMA_LOADES26_EEENS5_IJS1S_NSM_INS5_IJNS5_IJNS5_IJSP_S1W_EEES1U_EEESB_S1X_EEENS5_IJS20_SW_NS5_IJSB_NSA_ILi1024EEEEEEEEEEEEEEvS25_EENS_8epilogue10collective18CollectiveEpilogueINS2H_23Sm100TmaWarpSpecializedILi4ELi2ELi64ELb1ELb0EEEJSH_NS5_IJNSM_ISF_SB_EENSM_INSA_ILi64EEESB_EEEEENS_10bfloat16_tESL_S2Q_SL_NS2H_6fusion15FusionCallbacksIS2L_NS2R_17LinearCombinationIS2Q_fS2Q_fLNS_15FloatRoundStyleE2EEESH_S2P_JEEENS4_5SM1004TMEM4LOAD26SM100_TMEM_LOAD_32dp32b64xES26_NS1K_IS1M_NS1N_ILi16EEENSM_INS5_IJSC_S2N_EEENS5_IJS2N_SB_EEEEEEENS4_39AutoVectorizingCopyWithAssumedAlignmentILi128EEENS4_14SM90_TMA_STOREES35_S37_S37_EEEvvEEEEvNT_6ParamsE,@function
        .size           _ZN7cutlass13device_kernelINS_4gemm6kernel13GemmUniversalIN4cute5tupleIJiiiiEEENS1_10collective13CollectiveMmaINS1_46MainloopSm100TmaUmmaWarpSpecializedBlockScaledILi1ELi2ELi1ENS5_IJNS4_1CILi1EEENSA_ILi8EEESB_EEEEENS5_IJNSA_ILi128EEENSA_ILi256EEESG_EEENS5_IJNS_12float_e4m3_tENS_13float_ue8m0_tEEEENS5_IJNS5_IJlSB_lEEENS4_6LayoutINS5_IJNS5_IJNS5_IJNSA_ILi32EEENSA_ILi4EEEEEEiEEESQ_NS5_IJSB_iEEEEEENS5_IJNS5_IJNS5_IJNSA_ILi16EEESO_EEEiEEENS5_IJNS5_IJNSA_ILi0EEESB_EEENSA_ILi512EEEEEENS5_IJSW_iEEEEEEEEEEESK_S13_NS4_8TiledMMAINS4_8MMA_AtomIJNS4_21SM100_MMA_MXF8F6F4_SSISI_SI_fSJ_Li128ELi256ELNS4_4UMMA5MajorE0ELS18_0ELNS17_7ScaleInE0ELS19_0EEEEEENSM_INS5_IJSB_SB_SB_EEENS5_IJSW_SW_SW_EEEEENS5_IJNS4_10UnderscoreES1F_S1F_EEEEENS5_IJNS4_23SM90_TMA_LOAD_MULTICASTES1I_EEENS5_IJNS4_14ComposedLayoutINS4_7SwizzleILi3ELi4ELi3EEENS4_18smem_ptr_flag_bitsILi8EEENSM_INS5_IJSC_SF_EEENS5_IJSF_SB_EEEEEEENSM_INS5_IJNS5_IJNS5_IJSP_SB_EEENS5_IJSN_SB_EEEEEESB_NS5_IJSO_NSA_ILi2EEEEEEEEENS5_IJNS5_IJNS5_IJSU_SY_EEESX_EEESW_NS5_IJSB_SY_EEEEEEEEEEEvNS4_8identityENS5_IJNS4_13SM90_TMA_LOADES26_EEENS5_IJS1S_NSM_INS5_IJNS5_IJNS5_IJSP_S1W_EEES1U_EEESB_S1X_EEENS5_IJS20_SW_NS5_IJSB_NSA_ILi1024EEEEEEEEEEEEEEvS25_EENS_8epilogue10collective18CollectiveEpilogueINS2H_23Sm100TmaWarpSpecializedILi4ELi2ELi64ELb1ELb0EEEJSH_NS5_IJNSM_ISF_SB_EENSM_INSA_ILi64EEESB_EEEEENS_10bfloat16_tESL_S2Q_SL_NS2H_6fusion15FusionCallbacksIS2L_NS2R_17LinearCombinationIS2Q_fS2Q_fLNS_15FloatRoundStyleE2EEESH_S2P_JEEENS4_5SM1004TMEM4LOAD26SM100_TMEM_LOAD_32dp32b64xES26_NS1K_IS1M_NS1N_ILi16EEENSM_INS5_IJSC_S2N_EEENS5_IJS2N_SB_EEEEEEENS4_39AutoVectorizingCopyWithAssumedAlignmentILi128EEENS4_14SM90_TMA_STOREES35_S37_S37_EEEvvEEEEvNT_6ParamsE,(.L_x_172 - _ZN7cutlass13device_kernelINS_4gemm6kernel13GemmUniversalIN4cute5tupleIJiiiiEEENS1_10collective13CollectiveMmaINS1_46MainloopSm100TmaUmmaWarpSpecializedBlockScaledILi1ELi2ELi1ENS5_IJNS4_1CILi1EEENSA_ILi8EEESB_EEEEENS5_IJNSA_ILi128EEENSA_ILi256EEESG_EEENS5_IJNS_12float_e4m3_tENS_13float_ue8m0_tEEEENS5_IJNS5_IJlSB_lEEENS4_6LayoutINS5_IJNS5_IJNS5_IJNSA_ILi32EEENSA_ILi4EEEEEEiEEESQ_NS5_IJSB_iEEEEEENS5_IJNS5_IJNS5_IJNSA_ILi16EEESO_EEEiEEENS5_IJNS5_IJNSA_ILi0EEESB_EEENSA_ILi512EEEEEENS5_IJSW_iEEEEEEEEEEESK_S13_NS4_8TiledMMAINS4_8MMA_AtomIJNS4_21SM100_MMA_MXF8F6F4_SSISI_SI_fSJ_Li128ELi256ELNS4_4UMMA5MajorE0ELS18_0ELNS17_7ScaleInE0ELS19_0EEEEEENSM_INS5_IJSB_SB_SB_EEENS5_IJSW_SW_SW_EEEEENS5_IJNS4_10UnderscoreES1F_S1F_EEEEENS5_IJNS4_23SM90_TMA_LOAD_MULTICASTES1I_EEENS5_IJNS4_14ComposedLayoutINS4_7SwizzleILi3ELi4ELi3EEENS4_18smem_ptr_flag_bitsILi8EEENSM_INS5_IJSC_SF_EEENS5_IJSF_SB_EEEEEEENSM_INS5_IJNS5_IJNS5_IJSP_SB_EEENS5_IJSN_SB_EEEEEESB_NS5_IJSO_NSA_ILi2EEEEEEEEENS5_IJNS5_IJNS5_IJSU_SY_EEESX_EEESW_NS5_IJSB_SY_EEEEEEEEEEEvNS4_8identityENS5_IJNS4_13SM90_TMA_LOADES26_EEENS5_IJS1S_NSM_INS5_IJNS5_IJNS5_IJSP_S1W_EEES1U_EEESB_S1X_EEENS5_IJS20_SW_NS5_IJSB_NSA_ILi1024EEEEEEEEEEEEEEvS25_EENS_8epilogue10collective18CollectiveEpilogueINS2H_23Sm100TmaWarpSpecializedILi4ELi2ELi64ELb1ELb0EEEJSH_NS5_IJNSM_ISF_SB_EENSM_INSA_ILi64EEESB_EEEEENS_10bfloat16_tESL_S2Q_SL_NS2H_6fusion15FusionCallbacksIS2L_NS2R_17LinearCombinationIS2Q_fS2Q_fLNS_15FloatRoundStyleE2EEESH_S2P_JEEENS4_5SM1004TMEM4LOAD26SM100_TMEM_LOAD_32dp32b64xES26_NS1K_IS1M_NS1N_ILi16EEENSM_INS5_IJSC_S2N_EEENS5_IJS2N_SB_EEEEEEENS4_39AutoVectorizingCopyWithAssumedAlignmentILi128EEENS4_14SM90_TMA_STOREES35_S37_S37_EEEvvEEEEvNT_6ParamsE)
        .other          _ZN7cutlass13device_kernelINS_4gemm6kernel13GemmUniversalIN4cute5tupleIJiiiiEEENS1_10collective13CollectiveMmaINS1_46MainloopSm100TmaUmmaWarpSpecializedBlockScaledILi1ELi2ELi1ENS5_IJNS4_1CILi1EEENSA_ILi8EEESB_EEEEENS5_IJNSA_ILi128EEENSA_ILi256EEESG_EEENS5_IJNS_12float_e4m3_tENS_13float_ue8m0_tEEEENS5_IJNS5_IJlSB_lEEENS4_6LayoutINS5_IJNS5_IJNS5_IJNSA_ILi32EEENSA_ILi4EEEEEEiEEESQ_NS5_IJSB_iEEEEEENS5_IJNS5_IJNS5_IJNSA_ILi16EEESO_EEEiEEENS5_IJNS5_IJNSA_ILi0EEESB_EEENSA_ILi512EEEEEENS5_IJSW_iEEEEEEEEEEESK_S13_NS4_8TiledMMAINS4_8MMA_AtomIJNS4_21SM100_MMA_MXF8F6F4_SSISI_SI_fSJ_Li128ELi256ELNS4_4UMMA5MajorE0ELS18_0ELNS17_7ScaleInE0ELS19_0EEEEEENSM_INS5_IJSB_SB_SB_EEENS5_IJSW_SW_SW_EEEEENS5_IJNS4_10UnderscoreES1F_S1F_EEEEENS5_IJNS4_23SM90_TMA_LOAD_MULTICASTES1I_EEENS5_IJNS4_14ComposedLayoutINS4_7SwizzleILi3ELi4ELi3EEENS4_18smem_ptr_flag_bitsILi8EEENSM_INS5_IJSC_SF_EEENS5_IJSF_SB_EEEEEEENSM_INS5_IJNS5_IJNS5_IJSP_SB_EEENS5_IJSN_SB_EEEEEESB_NS5_IJSO_NSA_ILi2EEEEEEEEENS5_IJNS5_IJNS5_IJSU_SY_EEESX_EEESW_NS5_IJSB_SY_EEEEEEEEEEEvNS4_8identityENS5_IJNS4_13SM90_TMA_LOADES26_EEENS5_IJS1S_NSM_INS5_IJNS5_IJNS5_IJSP_S1W_EEES1U_EEESB_S1X_EEENS5_IJS20_SW_NS5_IJSB_NSA_ILi1024EEEEEEEEEEEEEEvS25_EENS_8epilogue10collective18CollectiveEpilogueINS2H_23Sm100TmaWarpSpecializedILi4ELi2ELi64ELb1ELb0EEEJSH_NS5_IJNSM_ISF_SB_EENSM_INSA_ILi64EEESB_EEEEENS_10bfloat16_tESL_S2Q_SL_NS2H_6fusion15FusionCallbacksIS2L_NS2R_17LinearCombinationIS2Q_fS2Q_fLNS_15FloatRoundStyleE2EEESH_S2P_JEEENS4_5SM1004TMEM4LOAD26SM100_TMEM_LOAD_32dp32b64xES26_NS1K_IS1M_NS1N_ILi16EEENSM_INS5_IJSC_S2N_EEENS5_IJS2N_SB_EEEEEEENS4_39AutoVectorizingCopyWithAssumedAlignmentILi128EEENS4_14SM90_TMA_STOREES35_S37_S37_EEEvvEEEEvNT_6ParamsE,@"STO_CUDA_ENTRY STV_DEFAULT"
_ZN7cutlass13device_kernelINS_4gemm6kernel13GemmUniversalIN4cute5tupleIJiiiiEEENS1_10collective13CollectiveMmaINS1_46MainloopSm100TmaUmmaWarpSpecializedBlockScaledILi1ELi2ELi1ENS5_IJNS4_1CILi1EEENSA_ILi8EEESB_EEEEENS5_IJNSA_ILi128EEENSA_ILi256EEESG_EEENS5_IJNS_12float_e4m3_tENS_13float_ue8m0_tEEEENS5_IJNS5_IJlSB_lEEENS4_6LayoutINS5_IJNS5_IJNS5_IJNSA_ILi32EEENSA_ILi4EEEEEEiEEESQ_NS5_IJSB_iEEEEEENS5_IJNS5_IJNS5_IJNSA_ILi16EEESO_EEEiEEENS5_IJNS5_IJNSA_ILi0EEESB_EEENSA_ILi512EEEEEENS5_IJSW_iEEEEEEEEEEESK_S13_NS4_8TiledMMAINS4_8MMA_AtomIJNS4_21SM100_MMA_MXF8F6F4_SSISI_SI_fSJ_Li128ELi256ELNS4_4UMMA5MajorE0ELS18_0ELNS17_7ScaleInE0ELS19_0EEEEEENSM_INS5_IJSB_SB_SB_EEENS5_IJSW_SW_SW_EEEEENS5_IJNS4_10UnderscoreES1F_S1F_EEEEENS5_IJNS4_23SM90_TMA_LOAD_MULTICASTES1I_EEENS5_IJNS4_14ComposedLayoutINS4_7SwizzleILi3ELi4ELi3EEENS4_18smem_ptr_flag_bitsILi8EEENSM_INS5_IJSC_SF_EEENS5_IJSF_SB_EEEEEEENSM_INS5_IJNS5_IJNS5_IJSP_SB_EEENS5_IJSN_SB_EEEEEESB_NS5_IJSO_NSA_ILi2EEEEEEEEENS5_IJNS5_IJNS5_IJSU_SY_EEESX_EEESW_NS5_IJSB_SY_EEEEEEEEEEEvNS4_8identityENS5_IJNS4_13SM90_TMA_LOADES26_EEENS5_IJS1S_NSM_INS5_IJNS5_IJNS5_IJSP_S1W_EEES1U_EEESB_S1X_EEENS5_IJS20_SW_NS5_IJSB_NSA_ILi1024EEEEEEEEEEEEEEvS25_EENS_8epilogue10collective18CollectiveEpilogueINS2H_23Sm100TmaWarpSpecializedILi4ELi2ELi64ELb1ELb0EEEJSH_NS5_IJNSM_ISF_SB_EENSM_INSA_ILi64EEESB_EEEEENS_10bfloat16_tESL_S2Q_SL_NS2H_6fusion15FusionCallbacksIS2L_NS2R_17LinearCombinationIS2Q_fS2Q_fLNS_15FloatRoundStyleE2EEESH_S2P_JEEENS4_5SM1004TMEM4LOAD26SM100_TMEM_LOAD_32dp32b64xES26_NS1K_IS1M_NS1N_ILi16EEENSM_INS5_IJSC_S2N_EEENS5_IJS2N_SB_EEEEEEENS4_39AutoVectorizingCopyWithAssumedAlignmentILi128EEENS4_14SM90_TMA_STOREES35_S37_S37_EEEvvEEEEvNT_6ParamsE:
[----:B------:R-:W1:Y:S01]  /*0000*/  LDC R1, c[0x0][0x37c] ;  /* 0x0000df00ff017b82 */ /* 0x000e620000000800 */
[----:B------:R-:W2:Y:S01]  /*0010*/  S2R R165, SR_TID.X ;  /* 0x0000000000a57919 */ /* 0x000ea20000002100 */
[----:B------:R-:W3:Y:S01]  /*0020*/  LDCU.64 UR12, c[0x0][0xc90] ;  /* 0x00019200ff0c77ac */ /* 0x000ee20008000a00 */
[----:B------:R-:W-:Y:S02]  /*0030*/  PRMT R151, RZ, 0x7610, R151 ;  /* 0x00007610ff977816 */ /* 0x000fe40000000097 */
[----:B------:R-:W-:Y:S01]  /*0040*/  ELECT P6, URZ, PT ;  /* 0x0000000000ff782f */ /* 0x000fe200038c0000 */
[----:B------:R-:W4:Y:S01]  /*0050*/  LDCU.64 UR54, c[0x0][0x358] ;  /* 0x00006b00ff3677ac */ /* 0x000f220008000a00 */
[----:B---3--:R-:W-:-:S04]  /*0060*/  UISETP.NE.U32.AND UP0, UPT, UR12, URZ, UPT ;  /* 0x000000ff0c00728c */ /* 0x008fc8000bf05070 */
[----:B------:R-:W-:Y:S01]  /*0070*/  UISETP.NE.AND.EX UP0, UPT, UR13, URZ, UPT, UP0 ;  /* 0x000000ff0d00728c */ /* 0x000fe2000bf05300 */
[----:B--2---:R-:W-:-:S05]  /*0080*/  SHF.R.U32.HI R158, RZ, 0x5, R165 ;  /* 0x00000005ff9e7819 */ /* 0x004fca00000116a5 */
[----:B------:R-:W2:Y:S02]  /*0090*/  SHFL.IDX PT, R0, R158, RZ, 0x1f ;  /* 0x00001fff9e007589 */ /* 0x000ea400000e0000 */
[----:B--2---:R-:W-:Y:S01]  /*00a0*/  R2UR UR14, R0 ;  /* 0x00000000000e72ca */ /* 0x004fe200000e0000 */
[----:B-1--4-:R-:W-:-:S14]  /*00b0*/  BRA.U UP0, `(.L_x_0) ;  /* 0x00000001002c7547 */ /* 0x012fdc000b800000 */
[----:B------:R-:W1:Y:S02]  /*00c0*/  LDCU.64 UR4, c[0x0][0xc88] ;  /* 0x00019100ff0477ac */ /* 0x000e640008000a00 */
[----:B-1----:R-:W-:-:S04]  /*00d0*/  UISETP.NE.U32.AND UP0, UPT, UR4, URZ, UPT ;  /* 0x000000ff0400728c */ /* 0x002fc8000bf05070 */
[----:B------:R-:W-:-:S09]  /*00e0*/  UISETP.NE.AND.EX UP0, UPT, UR5, URZ, UPT, UP0 ;  /* 0x000000ff0500728c */ /* 0x000fd2000bf05300 */
[----:B------:R-:W-:Y:S05]  /*00f0*/  BRA.U !UP0, `(.L_x_1) ;  /* 0x0000000108107547 */ /* 0x000fea000b800000 */
[----:B------:R-:W1:Y:S02]  /*0100*/  LDC.64 R2, c[0x0][0xc88] ;  /* 0x00032200ff027b82 */ /* 0x000e640000000a00 */
[----:B-1----:R1:W5:Y:S01]  /*0110*/  LDG.E R83, desc[UR54][R2.64] ;  /* 0x0000003602537981 */ /* 0x002362000c1e1900 */
[----:B------:R-:W-:Y:S01]  /*0120*/  HFMA2 R151, -RZ, RZ, 0, 5.9604644775390625e-08 ;  /* 0x00000001ff977431 */ /* 0x000fe200000001ff */
[----:B------:R-:W-:Y:S05]  /*0130*/  BRA `(.L_x_0) ;  /* 0x00000000000c7947 */ /* 0x000fea0003800000 */
.L_x_1:
[----:B------:R-:W1:Y:S01]  /*0140*/  LDCU UR4, c[0x0][0xc80] ;  /* 0x00019000ff0477ac */ /* 0x000e620008000800 */
[----:B------:R-:W-:Y:S01]  /*0150*/  HFMA2 R151, -RZ, RZ, 0, 5.9604644775390625e-08 ;  /* 0x00000001ff977431 */ /* 0x000fe200000001ff */
[----:B-1----:R-:W-:-:S07]  /*0160*/  MOV R83, UR4 ;  /* 0x0000000400537c02 */ /* 0x002fce0008000f00 */
.L_x_0:
[----:B------:R-:W2:Y:S02]  /*0170*/  LDCU.64 UR4, c[0x0][0xcb0] ;  /* 0x00019600ff0477ac */ /* 0x000ea40008000a00 */
[----:B--2---:R-:W-:-:S04]  /*0180*/  UISETP.NE.U32.AND UP0, UPT, UR4, URZ, UPT ;  /* 0x000000ff0400728c */ /* 0x004fc8000bf05070 */
[----:B------:R-:W-:-:S09]  /*0190*/  UISETP.NE.AND.EX UP0, UPT, UR5, URZ, UPT, UP0 ;  /* 0x000000ff0500728c */ /* 0x000fd2000bf05300 */
[----:B------:R-:W-:Y:S05]  /*01a0*/  BRA.U UP0, `(.L_x_2) ;  /* 0x0000000100247547 */ /* 0x000fea000b800000 */
[----:B------:R-:W2:Y:S02]  /*01b0*/  LDCU.64 UR4, c[0x0][0xca8] ;  /* 0x00019500ff0477ac */ /* 0x000ea40008000a00 */
[----:B--2---:R-:W-:-:S04]  /*01c0*/  UISETP.NE.U32.AND UP0, UPT, UR4, URZ, UPT ;  /* 0x000000ff0400728c */ /* 0x004fc8000bf05070 */
[----:B------:R-:W-:-:S09]  /*01d0*/  UISETP.NE.AND.EX UP0, UPT, UR5, URZ, UPT, UP0 ;  /* 0x000000ff0500728c */ /* 0x000fd2000bf05300 */
[----:B------:R-:W-:Y:S05]  /*01e0*/  BRA.U !UP0, `(.L_x_3) ;  /* 0x00000001080c7547 */ /* 0x000fea000b800000 */
[----:B------:R-:W2:Y:S02]  /*01f0*/  LDC.64 R76, c[0x0][0xca8] ;  /* 0x00032a00ff4c7b82 */ /* 0x000ea40000000a00 */
[----:B--2---:R2:W5:Y:S01]  /*0200*/  LDG.E R76, desc[UR54][R76.64] ;  /* 0x000000364c4c7981 */ /* 0x004562000c1e1900 */
[----:B------:R-:W-:Y:S05]  /*0210*/  BRA `(.L_x_2) ;  /* 0x0000000000087947 */ /* 0x000fea0003800000 */
.L_x_3:
[----:B------:R-:W2:Y:S02]  /*0220*/  LDCU UR4, c[0x0][0xca0] ;  /* 0x00019400ff0477ac */ /* 0x000ea40008000800 */
[----:B--2---:R-:W-:Y:S02]  /*0230*/  MOV R76, UR4 ;  /* 0x00000004004c7c02 */ /* 0x004fe40008000f00 */
.L_x_2:
[----:B------:R-:W-:Y:S01]  /*0240*/  IMAD.U32 R0, RZ, RZ, UR14 ;  /* 0x0000000eff007e24 */ /* 0x000fe2000f8e00ff */
[----:B------:R-:W-:Y:S04]  /*0250*/  BSSY.RECONVERGENT B0, `(.L_x_4) ;  /* 0x0000012000007945 */ /* 0x000fe80003800200 */
[C---:B------:R-:W-:Y:S02]  /*0260*/  ISETP.NE.OR P1, PT, R0.reuse, 0x1, !P6 ;  /* 0x000000010000780c */ /* 0x040fe40007725670 */
[----:B------:R-:W-:-:S11]  /*0270*/  ISETP.NE.OR P0, PT, R0, 0x3, !P6 ;  /* 0x000000030000780c */ /* 0x000fd60007705670 */
[----:B------:R-:W-:Y:S05]  /*0280*/  @P1 BRA `(.L_x_5) ;  /* 0x0000000000381947 */ /* 0x000fea0003800000 */
[----:B------:R-:W3:Y:S02]  /*0290*/  LDCU.64 UR4, c[0x0][0x348] ;  /* 0x00006900ff0477ac */ /* 0x000ee40008000a00 */
[----:B---3--:R-:W-:Y:S02]  /*02a0*/  UIADD3 UR10, UP3, UPT, UR4, 0x80, URZ ;  /* 0x00000080040a7890 */ /* 0x008fe4000ff7e0ff */
[----:B------:R-:W-:Y:S02]  /*02b0*/  UIADD3 UR8, UP2, UPT, UR4, 0x180, URZ ;  /* 0x0000018004087890 */ /* 0x000fe4000ff5e0ff */
[----:B------:R-:W-:Y:S02]  /*02c0*/  UIADD3 UR6, UP1, UPT, UR4, 0x280, URZ ;  /* 0x0000028004067890 */ /* 0x000fe4000ff3e0ff */
[----:B------:R-:W-:Y:S02]  /*02d0*/  UIADD3 UR4, UP0, UPT, UR4, 0x380, URZ ;  /* 0x0000038004047890 */ /* 0x000fe4000ff1e0ff */
[----:B------:R-:W-:-:S02]  /*02e0*/  UIADD3.X UR11, UPT, UPT, URZ, UR5, URZ, UP3, !UPT ;  /* 0x00000005ff0b7290 */ /* 0x000fc40009ffe4ff */
[----:B------:R-:W-:Y:S02]  /*02f0*/  UIADD3.X UR9, UPT, UPT, URZ, UR5, URZ, UP2, !UPT ;  /* 0x00000005ff097290 */ /* 0x000fe400097fe4ff */
[----:B------:R-:W-:Y:S02]  /*0300*/  UIADD3.X UR7, UPT, UPT, URZ, UR5, URZ, UP1, !UPT ;  /* 0x00000005ff077290 */ /* 0x000fe40008ffe4ff */
[----:B------:R-:W-:-:S03]  /*0310*/  UIADD3.X UR5, UPT, UPT, URZ, UR5, URZ, UP0, !UPT ;  /* 0x00000005ff057290 */ /* 0x000fc600087fe4ff */
[----:B------:R3:W-:Y:S02]  /*0320*/  UTMACCTL.PF [UR10] ;  /* 0x000000000a0079b9 */ /* 0x0007e40008040000 */
[----:B------:R3:W-:Y:S02]  /*0330*/  UTMACCTL.PF [UR8] ;  /* 0x00000000080079b9 */ /* 0x0007e40008040000 */
[----:B------:R3:W-:Y:S02]  /*0340*/  UTMACCTL.PF [UR6] ;  /* 0x00000000060079b9 */ /* 0x0007e40008040000 */
[----:B------:R3:W-:Y:S02]  /*0350*/  UTMACCTL.PF [UR4] ;  /* 0x00000000040079b9 */ /* 0x0007e40008040000 */
[----:B---3--:R-:W-:Y:S01]  /*0360*/  NOP ;  /* 0x0000000000007918 */ /* 0x008fe20000000000 */
.L_x_5:
[----:B------:R-:W-:Y:S05]  /*0370*/  BSYNC.RECONVERGENT B0 ;  /* 0x0000000000007941 */ /* 0x000fea0003800200 */
.L_x_4:
[----:B------:R-:W-:Y:S04]  /*0380*/  BSSY.RECONVERGENT B0, `(.L_x_6) ;  /* 0x000000a000007945 */ /* 0x000fe80003800200 */
[----:B------:R-:W-:Y:S05]  /*0390*/  @P0 BRA `(.L_x_7) ;  /* 0x0000000000200947 */ /* 0x000fea0003800000 */
[----:B------:R-:W3:Y:S02]  /*03a0*/  LDCU.64 UR4, c[0x0][0x348] ;  /* 0x00006900ff0477ac */ /* 0x000ee40008000a00 */
[----:B---3--:R-:W-:Y:S02]  /*03b0*/  UIADD3 UR6, UP1, UPT, UR4, 0x980, URZ ;  /* 0x0000098004067890 */ /* 0x008fe4000ff3e0ff */
[----:B------:R-:W-:Y:S02]  /*03c0*/  UIADD3 UR4, UP0, UPT, UR4, 0xa80, URZ ;  /* 0x00000a8004047890 */ /* 0x000fe4000ff1e0ff */
[----:B------:R-:W-:Y:S02]  /*03d0*/  UIADD3.X UR7, UPT, UPT, URZ, UR5, URZ, UP1, !UPT ;  /* 0x00000005ff077290 */ /* 0x000fe40008ffe4ff */
[----:B------:R-:W-:-:S07]  /*03e0*/  UIADD3.X UR5, UPT, UPT, URZ, UR5, URZ, UP0, !UPT ;  /* 0x00000005ff057290 */ /* 0x000fce00087fe4ff */
[----:B------:R3:W-:Y:S02]  /*03f0*/  UTMACCTL.PF [UR6] ;  /* 0x00000000060079b9 */ /* 0x0007e40008040000 */
[----:B------:R3:W-:Y:S02]  /*0400*/  UTMACCTL.PF [UR4] ;  /* 0x00000000040079b9 */ /* 0x0007e40008040000 */
[----:B---3--:R-:W-:Y:S01]  /*0410*/  NOP ;  /* 0x0000000000007918 */ /* 0x008fe20000000000 */
.L_x_7:
[----:B------:R-:W-:Y:S05]  /*0420*/  BSYNC.RECONVERGENT B0 ;  /* 0x0000000000007941 */ /* 0x000fea0003800200 */
.L_x_6:
[----:B------:R-:W3:Y:S01]  /*0430*/  LDCU.64 UR4, c[0x0][0xc88] ;  /* 0x00019100ff0477ac */ /* 0x000ee20008000a00 */
[----:B------:R-:W-:Y:S02]  /*0440*/  UISETP.EQ.U32.AND UP1, UPT, UR12, URZ, UPT ;  /* 0x000000ff0c00728c */ /* 0x000fe4000bf22070 */
[----:B------:R-:W-:Y:S02]  /*0450*/  UPLOP3.LUT UP4, UPT, UPT, UPT, UPT, 0x80, 0x8 ;  /* 0x000000000008789c */ /* 0x000fe40003f8f070 */
[----:B---3--:R-:W-:-:S04]  /*0460*/  UISETP.NE.U32.AND UP0, UPT, UR4, URZ, UPT ;  /* 0x000000ff0400728c */ /* 0x008fc8000bf05070 */
[----:B------:R-:W-:-:S04]  /*0470*/  UISETP.NE.AND.EX UP0, UPT, UR5, URZ, UPT, UP0 ;  /* 0x000000ff0500728c */ /* 0x000fc8000bf05300 */
[----:B------:R-:W-:-:S04]  /*0480*/  UISETP.EQ.OR.EX UP2, UPT, UR13, URZ, !UP0, UP1 ;  /* 0x000000ff0d00728c */ /* 0x000fc8000c742710 */
[----:B------:R-:W-:-:S05]  /*0490*/  UP2UR UR50, UPR, URZ, 0x4 ;  /* 0x00000004ff327883 */ /* 0x000fca0008000000 */
[----:B------:R-:W-:Y:S07]  /*04a0*/  BRA.U !UP2, `(.L_x_8) ;  /* 0x000000010a207547 */ /* 0x000fee000b800000 */
[----:B------:R-:W-:Y:S01]  /*04b0*/  UISETP.NE.U32.AND UP1, UPT, UR12, URZ, UPT ;  /* 0x000000ff0c00728c */ /* 0x000fe2000bf25070 */
[----:B-----5:R-:W-:Y:S01]  /*04c0*/  FSETP.NEU.AND P0, PT, R83, RZ, PT ;  /* 0x000000ff5300720b */ /* 0x020fe20003f0d000 */
[----:B------:R-:W-:Y:S02]  /*04d0*/  USEL UR4, URZ, 0xffffffff, UP0 ;  /* 0xffffffffff047887 */ /* 0x000fe40008000000 */
[----:B------:R-:W-:-:S10]  /*04e0*/  UISETP.NE.AND.EX UP1, UPT, UR13, URZ, UPT, UP1 ;  /* 0x000000ff0d00728c */ /* 0x000fd4000bf25310 */
[----:B------:R-:W-:Y:S01]  /*04f0*/  VOTEU.ANY UP0, P0 ;  /* 0x0000000000ff7886 */ /* 0x000fe20000000100 */
[----:B------:R-:W-:-:S04]  /*0500*/  @!UP1 USEL UR4, URZ, 0xffffffff, UP0 ;  /* 0xffffffffff049887 */ /* 0x000fc80008000000 */
[----:B------:R-:W-:-:S04]  /*0510*/  ULOP3.LUT UR4, UR4, 0x1, URZ, 0xc0, !UPT ;  /* 0x0000000104047892 */ /* 0x000fc8000f8ec0ff */
[----:B------:R-:W-:-:S11]  /*0520*/  UISETP.NE.U32.AND UP4, UPT, UR4, 0x1, UPT ;  /* 0x000000010400788c */ /* 0x000fd6000bf85070 */
.L_x_8:
[----:B-1----:R-:W1:Y:S01]  /*0530*/  SHFL.IDX PT, R2, R158, RZ, 0x1f ;  /* 0x00001fff9e027589 */ /* 0x002e6200000e0000 */
[----:B------:R-:W-:-:S04]  /*0540*/  UISETP.NE.AND UP0, UPT, UR14, 0x2, UPT ;  /* 0x000000020e00788c */ /* 0x000fc8000bf05270 */
[----:B------:R-:W-:Y:S01]  /*0550*/  USEL UR37, URZ, 0x1, UP0 ;  /* 0x00000001ff257887 */ /* 0x000fe20008000000 */
[----:B-1----:R-:W-:-:S13]  /*0560*/  ISETP.NE.AND P0, PT, R2, RZ, PT ;  /* 0x000000ff0200720c */ /* 0x002fda0003f05270 */
[----:B------:R-:W-:Y:S05]  /*0570*/  @P0 BRA `(.L_x_9) ;  /* 0x0000000000400947 */ /* 0x000fea0003800000 */
[----:B------:R-:W1:Y:S01]  /*0580*/  S2UR UR4, SR_CgaCtaId ;  /* 0x00000000000479c3 */ /* 0x000e620000008800 */
[----:B------:R-:W-:Y:S01]  /*0590*/  UMOV UR5, 0x400 ;  /* 0x0000040000057882 */ /* 0x000fe20000000000 */
[----:B------:R-:W-:Y:S01]  /*05a0*/  UMOV UR8, 0x1 ;  /* 0x0000000100087882 */ /* 0x000fe20000000000 */
[----:B------:R-:W-:Y:S01]  /*05b0*/  UMOV UR6, 0x8 ;  /* 0x0000000800067882 */ /* 0x000fe20000000000 */
[----:B------:R-:W-:-:S04]  /*05c0*/  UIADD3 UR8, UPT, UPT, -UR8, 0x100000, URZ ;  /* 0x0010000008087890 */ /* 0x000fc8000fffe1ff */
[----:B------:R-:W-:Y:S02]  /*05d0*/  USHF.L.U32 UR9, UR8, 0xb, URZ ;  /* 0x0000000b08097899 */ /* 0x000fe400080006ff */
[----:B------:R-:W-:Y:S02]  /*05e0*/  USHF.L.U32 UR8, UR8, 0x1, URZ ;  /* 0x0000000108087899 */ /* 0x000fe400080006ff */
[----:B------:R-:W-:-:S04]  /*05f0*/  UIADD3 UR6, UPT, UPT, -UR6, 0x100000, URZ ;  /* 0x0010000006067890 */ /* 0x000fc8000fffe1ff */
[----:B------:R-:W-:Y:S02]  /*0600*/  USHF.L.U32 UR7, UR6, 0xb, URZ ;  /* 0x0000000b06077899 */ /* 0x000fe400080006ff */
[----:B------:R-:W-:Y:S01]  /*0610*/  USHF.L.U32 UR6, UR6, 0x1, URZ ;  /* 0x0000000106067899 */ /* 0x000fe200080006ff */
[----:B------:R-:W-:Y:S01]  /*0620*/  ELECT P0, URZ, PT ;  /* 0x0000000000ff782f */ /* 0x000fe20003800000 */
[----:B-1----:R-:W-:Y:S01]  /*0630*/  ULEA UR4, UR4, UR5, 0x18 ;  /* 0x0000000504047291 */ /* 0x002fe2000f8ec0ff */
[----:B------:R-:W1:Y:S11]  /*0640*/  FENCE.VIEW.ASYNC.S ;  /* 0x00000000000073c6 */ /* 0x000e760000000000 */
[----:B-1----:R1:W3:Y:S01]  /*0650*/  SYNCS.EXCH.64 URZ, [UR4], UR8 ;  /* 0x0000000804ff75b2 */ /* 0x0022e20008000100 */
[----:B------:R1:W4:Y:S01]  /*0660*/  SYNCS.EXCH.64 URZ, [UR4+0x8], UR6 ;  /* 0x0000080604ff75b2 */ /* 0x0003220008000100 */
[----:B------:R-:W-:Y:S01]  /*0670*/  NOP ;  /* 0x0000000000007918 */ /* 0x000fe20000000000 */
.L_x_9:
[----:B------:R-:W2:Y:S01]  /*0680*/  SHFL.IDX PT, R2, R158, RZ, 0x1f ;  /* 0x00001fff9e027589 */ /* 0x000ea200000e0000 */
[----:B------:R-:W-:Y:S01]  /*0690*/  NOP ;  /* 0x0000000000007918 */ /* 0x000fe20000000000 */
[----:B--2---:R-:W-:-:S13]  /*06a0*/  ISETP.NE.AND P0, PT, R2, 0x1, PT ;  /* 0x000000010200780c */ /* 0x004fda0003f05270 */
[----:B------:R-:W-:Y:S05]  /*06b0*/  @P0 BRA `(.L_x_10) ;  /* 0x0000000000580947 */ /* 0x000fea0003800000 */
[----:B-1----:R-:W1:Y:S01]  /*06c0*/  S2UR UR4, SR_CgaCtaId ;  /* 0x00000000000479c3 */ /* 0x002e620000008800 */
        /* <DEDUP_REMOVED lines=12> */
[----:B-1----:R2:W1:Y:S01]  /*0790*/  SYNCS.EXCH.64 URZ, [UR4+0x10], UR8 ;  /* 0x0000100804ff75b2 */ /* 0x0024620008000100 */
[----:B------:R2:W1:Y:S01]  /*07a0*/  SYNCS.EXCH.64 URZ, [UR4+0x30], UR6 ;  /* 0x0000300604ff75b2 */ /* 0x0004620008000100 */
[----:B------:R2:W1:Y:S01]  /*07b0*/  SYNCS.EXCH.64 URZ, [UR4+0x18], UR8 ;  /* 0x0000180804ff75b2 */ /* 0x0004620008000100 */
[----:B------:R2:W1:Y:S01]  /*07c0*/  SYNCS.EXCH.64 URZ, [UR4+0x38], UR6 ;  /* 0x0000380604ff75b2 */ /* 0x0004620008000100 */
[----:B------:R2:W1:Y:S01]  /*07d0*/  SYNCS.EXCH.64 URZ, [UR4+0x20], UR8 ;  /* 0x0000200804ff75b2 */ /* 0x0004620008000100 */
[----:B------:R2:W1:Y:S01]  /*07e0*/  SYNCS.EXCH.64 URZ, [UR4+0x40], UR6 ;  /* 0x0000400604ff75b2 */ /* 0x0004620008000100 */
[----:B------:R2:W1:Y:S01]  /*07f0*/  SYNCS.EXCH.64 URZ, [UR4+0x28], UR8 ;  /* 0x0000280804ff75b2 */ /* 0x0004620008000100 */
[----:B------:R2:W1:Y:S02]  /*0800*/  SYNCS.EXCH.64 URZ, [UR4+0x48], UR6 ;  /* 0x0000480604ff75b2 */ /* 0x0004640008000100 */
[----:B--2---:R-:W-:Y:S01]  /*0810*/  NOP ;  /* 0x0000000000007918 */ /* 0x004fe20000000000 */
.L_x_10:
[----:B------:R-:W2:Y:S01]  /*0820*/  SHFL.IDX PT, R2, R158, RZ, 0x1f ;  /* 0x00001fff9e027589 */ /* 0x000ea200000e0000 */
[----:B------:R-:W-:Y:S01]  /*0830*/  NOP ;  /* 0x0000000000007918 */ /* 0x000fe20000000000 */
[----:B--2---:R-:W-:-:S13]  /*0840*/  ISETP.NE.AND P0, PT, R2, 0x3, PT ;  /* 0x000000030200780c */ /* 0x004fda0003f05270 */
[----:B------:R-:W-:Y:S05]  /*0850*/  @P0 BRA `(.L_x_11) ;  /* 0x0000000000300947 */ /* 0x000fea0003800000 */
[----:B-1----:R-:W1:Y:S01]  /*0860*/  S2UR UR6, SR_CgaCtaId ;  /* 0x00000000000679c3 */ /* 0x002e620000008800 */
[----:B------:R-:W-:Y:S01]  /*0870*/  UMOV UR4, 0x400 ;  /* 0x0000040000047882 */ /* 0x000fe20000000000 */
[----:B------:R-:W-:Y:S01]  /*0880*/  UMOV UR5, 0x20 ;  /* 0x0000002000057882 */ /* 0x000fe20000000000 */
[----:B------:R-:W-:Y:S01]  /*0890*/  ELECT P0, URZ, PT ;  /* 0x0000000000ff782f */ /* 0x000fe20003800000 */
[----:B-1----:R-:W-:Y:S02]  /*08a0*/  ULEA UR6, UR6, UR4, 0x18 ;  /* 0x0000000406067291 */ /* 0x002fe4000f8ec0ff */
[----:B------:R-:W-:-:S04]  /*08b0*/  UIADD3 UR4, UPT, UPT, -UR5, 0x100000, URZ ;  /* 0x0010000005047890 */ /* 0x000fc8000fffe1ff */
[----:B------:R-:W-:Y:S02]  /*08c0*/  USHF.L.U32 UR5, UR4, 0xb, URZ ;  /* 0x0000000b04057899 */ /* 0x000fe400080006ff */
[----:B------:R-:W-:Y:S01]  /*08d0*/  USHF.L.U32 UR4, UR4, 0x1, URZ ;  /* 0x0000000104047899 */ /* 0x000fe200080006ff */
[----:B------:R-:W1:Y:S11]  /*08e0*/  FENCE.VIEW.ASYNC.S ;  /* 0x00000000000073c6 */ /* 0x000e760000000000 */
[----:B-1----:R2:W1:Y:S01]  /*08f0*/  SYNCS.EXCH.64 URZ, [UR6+0x50], UR4 ;  /* 0x0000500406ff75b2 */ /* 0x0024620008000100 */
[----:B------:R2:W1:Y:S02]  /*0900*/  SYNCS.EXCH.64 URZ, [UR6+0x58], UR4 ;  /* 0x0000580406ff75b2 */ /* 0x0004640008000100 */
[----:B--2---:R-:W-:Y:S01]  /*0910*/  NOP ;  /* 0x0000000000007918 */ /* 0x004fe20000000000 */
.L_x_11:
[----:B------:R-:W2:Y:S01]  /*0920*/  SHFL.IDX PT, R2, R158, RZ, 0x1f ;  /* 0x00001fff9e027589 */ /* 0x000ea200000e0000 */
[----:B------:R-:W-:Y:S01]  /*0930*/  NOP ;  /* 0x0000000000007918 */ /* 0x000fe20000000000 */
[----:B--2---:R-:W-:-:S13]  /*0940*/  ISETP.NE.AND P0, PT, R2, 0x4, PT ;  /* 0x000000040200780c */ /* 0x004fda0003f05270 */
[----:B------:R-:W-:Y:S05]  /*0950*/  @P0 BRA `(.L_x_12) ;  /* 0x00000000004c0947 */ /* 0x000fea0003800000 */
[----:B-1----:R-:W1:Y:S01]  /*0960*/  S2UR UR6, SR_CgaCtaId ;  /* 0x00000000000679c3 */ /* 0x002e620000008800 */
[----:B------:R-:W-:Y:S01]  /*0970*/  UMOV UR4, 0x720 ;  /* 0x0000072000047882 */ /* 0x000fe20000000000 */
[----:B------:R-:W-:Y:S01]  /*0980*/  UMOV UR5, 0x400 ;  /* 0x0000040000057882 */ /* 0x000fe20000000000 */
[----:B------:R-:W-:Y:S01]  /*0990*/  USEL UR4, UR4, 0x620, UP4 ;  /* 0x0000062004047887 */ /* 0x000fe2000a000000 */
[----:B------:R-:W-:Y:S01]  /*09a0*/  UMOV UR8, 0x1 ;  /* 0x0000000100087882 */ /* 0x000fe20000000000 */
[----:B------:R-:W-:Y:S01]  /*09b0*/  ELECT P0, URZ, PT ;  /* 0x0000000000ff782f */ /* 0x000fe20003800000 */
[----:B------:R-:W-:-:S04]  /*09c0*/  UIADD3 UR8, UPT, UPT, -UR8, 0x100000, URZ ;  /* 0x0010000008087890 */ /* 0x000fc8000fffe1ff */
[----:B------:R-:W-:Y:S02]  /*09d0*/  USHF.L.U32 UR9, UR8, 0xb, URZ ;  /* 0x0000000b08097899 */ /* 0x000fe400080006ff */
[----:B------:R-:W-:Y:S02]  /*09e0*/  USHF.L.U32 UR8, UR8, 0x1, URZ ;  /* 0x0000000108087899 */ /* 0x000fe400080006ff */
[----:B-1----:R-:W-:Y:S02]  /*09f0*/  ULEA UR6, UR6, UR5, 0x18 ;  /* 0x0000000506067291 */ /* 0x002fe4000f8ec0ff */
[----:B------:R-:W-:-:S04]  /*0a00*/  UIADD3 UR4, UPT, UPT, -UR4, 0x100000, URZ ;  /* 0x0010000004047890 */ /* 0x000fc8000fffe1ff */
[----:B------:R-:W-:Y:S02]  /*0a10*/  USHF.L.U32 UR5, UR4, 0xb, URZ ;  /* 0x0000000b04057899 */ /* 0x000fe400080006ff */
[----:B------:R-:W-:Y:S01]  /*0a20*/  USHF.L.U32 UR4, UR4, 0x1, URZ ;  /* 0x0000000104047899 */ /* 0x000fe200080006ff */
[----:B------:R-:W1:Y:S03]  /*0a30*/  FENCE.VIEW.ASYNC.S ;  /* 0x00000000000073c6 */ /* 0x000e660000000000 */
[----:B-1----:R2:W1:Y:S08]  /*0a40*/  SYNCS.EXCH.64 URZ, [UR6+0x60], UR8 ;  /* 0x0000600806ff75b2 */ /* 0x0024700008000100 */
[----:B------:R2:W1:Y:S01]  /*0a50*/  SYNCS.EXCH.64 URZ, [UR6+0x70], UR4 ;  /* 0x0000700406ff75b2 */ /* 0x0004620008000100 */
[----:B------:R2:W1:Y:S01]  /*0a60*/  SYNCS.EXCH.64 URZ, [UR6+0x68], UR8 ;  /* 0x0000680806ff75b2 */ /* 0x0004620008000100 */
[----:B------:R2:W1:Y:S02]  /*0a70*/  SYNCS.EXCH.64 URZ, [UR6+0x78], UR4 ;  /* 0x0000780406ff75b2 */ /* 0x0004640008000100 */
[----:B--2---:R-:W-:Y:S01]  /*0a80*/  NOP ;  /* 0x0000000000007918 */ /* 0x004fe20000000000 */
.L_x_12:
        /* <DEDUP_REMOVED lines=18> */
[----:B------:R2:W1:Y:S02]  /*0bb0*/  SYNCS.EXCH.64 URZ, [UR4+0x88], UR6 ;  /* 0x0000880604ff75b2 */ /* 0x0004640008000100 */
[----:B--2---:R-:W-:Y:S01]  /*0bc0*/  NOP ;  /* 0x0000000000007918 */ /* 0x004fe20000000000 */
.L_x_13:
[----:B------:R-:W2:Y:S01]  /*0bd0*/  SHFL.IDX PT, R2, R158, RZ, 0x1f ;  /* 0x00001fff9e027589 */ /* 0x000ea200000e0000 */
[----:B------:R-:W1:Y:S01]  /*0be0*/  S2UR UR61, SR_CgaCtaId ;  /* 0x00000000003d79c3 */ /* 0x000e620000008800 */
[----:B------:R-:W-:Y:S01]  /*0bf0*/  ISETP.NE.OR P1, PT, RZ, UR14, !P6 ;  /* 0x0000000eff007c0c */ /* 0x000fe2000f725670 */
[----:B------:R-:W-:Y:S01]  /*0c00*/  NOP ;  /* 0x0000000000007918 */ /* 0x000fe20000000000 */
[----:B--2---:R-:W-:-:S13]  /*0c10*/  ISETP.NE.AND P0, PT, R2, 0x3, PT ;  /* 0x000000030200780c */ /* 0x004fda0003f05270 */
[----:B-1----:R-:W-:Y:S05]  /*0c20*/  @P0 BRA `(.L_x_14) ;  /* 0x0000000000380947 */ /* 0x002fea0003800000 */
[----:B------:R-:W1:Y:S01]  /*0c30*/  S2UR UR4, SR_CgaCtaId ;  /* 0x00000000000479c3 */ /* 0x000e620000008800 */
[----:B------:R-:W-:Y:S01]  /*0c40*/  UMOV UR5, 0x400 ;  /* 0x0000040000057882 */ /* 0x000fe20000000000 */
[----:B------:R-:W-:Y:S01]  /*0c50*/  UMOV UR6, 0x20 ;  /* 0x0000002000067882 */ /* 0x000fe20000000000 */
[----:B------:R-:W-:Y:S01]  /*0c60*/  ELECT P0, URZ, PT ;  /* 0x0000000000ff782f */ /* 0x000fe20003800000 */
[----:B------:R-:W-:-:S04]  /*0c70*/  UIADD3 UR6, UPT, UPT, -UR6, 0x100000, URZ ;  /* 0x0010000006067890 */ /* 0x000fc8000fffe1ff */
[----:B------:R-:W-:Y:S02]  /*0c80*/  USHF.L.U32 UR7, UR6, 0xb, URZ ;  /* 0x0000000b06077899 */ /* 0x000fe400080006ff */
[----:B------:R-:W-:Y:S02]  /*0c90*/  USHF.L.U32 UR6, UR6, 0x1, URZ ;  /* 0x0000000106067899 */ /* 0x000fe400080006ff */
[----:B-1----:R-:W-:Y:S01]  /*0ca0*/  ULEA UR4, UR4, UR5, 0x18 ;  /* 0x0000000504047291 */ /* 0x002fe2000f8ec0ff */
[----:B------:R-:W1:Y:S11]  /*0cb0*/  FENCE.VIEW.ASYNC.S ;  /* 0x00000000000073c6 */ /* 0x000e760000000000 */
[----:B-1----:R1:W2:Y:S01]  /*0cc0*/  SYNCS.EXCH.64 URZ, [UR4+0x90], UR6 ;  /* 0x0000900604ff75b2 */ /* 0x0022a20008000100 */
[----:B------:R1:W1:Y:S01]  /*0cd0*/  SYNCS.EXCH.64 URZ, [UR4+0xa0], UR6 ;  /* 0x0000a00604ff75b2 */ /* 0x0002620008000100 */
[----:B------:R1:W1:Y:S01]  /*0ce0*/  SYNCS.EXCH.64 URZ, [UR4+0x98], UR6 ;  /* 0x0000980604ff75b2 */ /* 0x0002620008000100 */
[----:B------:R1:W1:Y:S01]  /*0cf0*/  SYNCS.EXCH.64 URZ, [UR4+0xa8], UR6 ;  /* 0x0000a80604ff75b2 */ /* 0x0002620008000100 */
[----:B------:R-:W-:Y:S01]  /*0d00*/  NOP ;  /* 0x0000000000007918 */ /* 0x000fe20000000000 */
.L_x_14:
[----:B------:R-:W-:Y:S01]  /*0d10*/  VOTEU.ALL UP0, P1 ;  /* 0x0000000000ff7886 */ /* 0x000fe20000800000 */
[----:B-1----:R-:W1:Y:S01]  /*0d20*/  LDCU UR7, c[0x0][0x36c] ;  /* 0x00006d80ff0777ac */ /* 0x002e620008000800 */
[----:B------:R-:W-:Y:S01]  /*0d30*/  NOP ;  /* 0x0000000000007918 */ /* 0x000fe20000000000 */
[----:B------:R-:W-:Y:S01]  /*0d40*/  ISETP.NE.OR P6, PT, R0, 0x2, !P6 ;  /* 0x000000020000780c */ /* 0x000fe200077c5670 */
[----:B------:R-:W-:Y:S01]  /*0d50*/  UMOV UR4, 0x80 ;  /* 0x0000008000047882 */ /* 0x000fe20000000000 */
[----:B------:R-:W-:Y:S01]  /*0d60*/  @!UP0 UMOV UR6, 0x400 ;  /* 0x0000040000068882 */ /* 0x000fe20000000000 */
[----:B------:R-:W-:-:S04]  /*0d70*/  @!UP0 UIADD3 UR4, UPT, UPT, -UR4, 0x100000, URZ ;  /* 0x0010000004048890 */ /* 0x000fc8000fffe1ff */
[----:B------:R-:W-:Y:S02]  /*0d80*/  @!UP0 USHF.L.U32 UR5, UR4, 0xb, URZ ;  /* 0x0000000b04058899 */ /* 0x000fe400080006ff */
[----:B------:R-:W-:Y:S01]  /*0d90*/  @!UP0 USHF.L.U32 UR4, UR4, 0x1, URZ ;  /* 0x0000000104048899 */ /* 0x000fe200080006ff */
[----:B------:R-:W-:Y:S01]  /*0da0*/  LOP3.LUT R8, R165, 0x1f, RZ, 0xc0, !PT ;  /* 0x0000001fa5087812 */ /* 0x000fe200078ec0ff */
[----:B------:R-:W-:Y:S01]  /*0db0*/  @!UP0 ULEA UR6, UR61, UR6, 0x18 ;  /* 0x000000063d068291 */ /* 0x000fe2000f8ec0ff */
[----:B------:R-:W-:Y:S01]  /*0dc0*/  VOTEU.ALL UP0, P1 ;  /* 0x0000000000ff7886 */ /* 0x000fe20000800000 */
[----:B------:R-:W-:Y:S01]  /*0dd0*/  UISETP.NE.AND UP3, UPT, UR14, URZ, UPT ;  /* 0x000000ff0e00728c */ /* 0x000fe2000bf65270 */
[----:B------:R-:W3:Y:S09]  /*0de0*/  FENCE.VIEW.ASYNC.S ;  /* 0x00000000000073c6 */ /* 0x000ef20000000000 */
[----:B---3--:R3:W2:Y:S01]  /*0df0*/  @!UP0 SYNCS.EXCH.64 URZ, [UR6+0xb0], UR4 ;  /* 0x0000b00406ff85b2 */ /* 0x0086a20008000100 */
[----:B-1----:R-:W-:-:S09]  /*0e00*/  UISETP.EQ.U32.AND UP0, UPT, UR7, 0x1, UPT ;  /* 0x000000010700788c */ /* 0x002fd2000bf02070 */
[----:B------:R-:W-:Y:S05]  /*0e10*/  BRA.U !UP0, `(.L_x_15) ;  /* 0x0000000108087547 */ /* 0x000fea000b800000 */
[----:B--2-4-:R-:W-:Y:S01]  /*0e20*/  UCGABAR_ARV ;  /* 0x00000000000079c7 */ /* 0x014fe20008000000 */
[----:B------:R-:W-:Y:S05]  /*0e30*/  BRA `(.L_x_16) ;  /* 0x0000000000047947 */ /* 0x000fea0003800000 */
.L_x_15:
[----:B--2-4-:R-:W-:Y:S01]  /*0e40*/  NOP ;  /* 0x0000000000007918 */ /* 0x014fe20000000000 */
.L_x_16:
[----:B------:R-:W1:Y:S01]  /*0e50*/  S2UR UR28, SR_CTAID.X ;  /* 0x00000000001c79c3 */ /* 0x000e620000002500 */
[----:B------:R-:W-:-:S05]  /*0e60*/  CS2R.32 R152, SR_CgaSize ;  /* 0x0000000000987805 */ /* 0x000fca0000008a00 */
[----:B------:R-:W-:-:S05]  /*0e70*/  IMAD R152, R152, -0xa0, RZ ;  /* 0xffffff6098987824 */ /* 0x000fca00078e02ff */
[----:B---3--:R-:W-:-:S14]  /*0e80*/  R2UR UR6, R152 ;  /* 0x00000000980672ca */ /* 0x008fdc00000e0000 */
[----:B------:R-:W2:Y:S01]  /*0e90*/  LDCU UR6, c[0x0][UR6+0x2b0] ;  /* 0x00005600060677ac */ /* 0x000ea20008000800 */
[----:B------:R-:W-:-:S05]  /*0ea0*/  CS2R.32 R152, SR_CgaSize ;  /* 0x0000000000987805 */ /* 0x000fca0000008a00 */
[----:B------:R-:W-:-:S05]  /*0eb0*/  IMAD R152, R152, -0xa0, RZ ;  /* 0xffffff6098987824 */ /* 0x000fca00078e02ff */
[----:B------:R-:W-:-:S14]  /*0ec0*/  R2UR UR5, R152 ;  /* 0x00000000980572ca */ /* 0x000fdc00000e0000 */
[----:B------:R-:W3:Y:S01]  /*0ed0*/  LDCU UR5, c[0x0][UR5+0x2b4] ;  /* 0x00005680050577ac */ /* 0x000ee20008000800 */
[----:B------:R-:W4:Y:S01]  /*0ee0*/  S2UR UR4, SR_CTAID.Y ;  /* 0x00000000000479c3 */ /* 0x000f220000002600 */
[----:B------:R-:W-:Y:S02]  /*0ef0*/  ULOP3.LUT UR63, UR61, 0x7, URZ, 0xc0, !UPT ;  /* 0x000000073d3f7892 */ /* 0x000fe4000f8ec0ff */
[----:B------:R-:W-:Y:S02]  /*0f00*/  USHF.L.U32 UR26, UR61, 0x6, URZ ;  /* 0x000000063d1a7899 */ /* 0x000fe400080006ff */
[----:B------:R-:W-:Y:S02]  /*0f10*/  UISETP.NE.AND UP1, UPT, UR14, 0x2, UPT ;  /* 0x000000020e00788c */ /* 0x000fe4000bf25270 */
[----:B------:R-:W-:Y:S01]  /*0f20*/  USHF.R.U32.HI UR27, URZ, 0x2, UR63 ;  /* 0x00000002ff1b7899 */ /* 0x000fe2000801163f */
[----:B------:R-:W3:Y:S01]  /*0f30*/  LDC R11, c[0x0][0xf24] ;  /* 0x0003c900ff0b7b82 */ /* 0x000ee20000000800 */
[----:B------:R-:W-:Y:S01]  /*0f40*/  ULOP3.LUT UR26, UR26, 0xc0, URZ, 0xc0, !UPT ;  /* 0x000000c01a1a7892 */ /* 0x000fe2000f8ec0ff */
[----:B-1----:R-:W-:-:S02]  /*0f50*/  I2FP.F32.U32 R152, UR28 ;  /* 0x0000001c00987c45 */ /* 0x002fc40008201000 */
[----:B------:R-:W-:-:S05]  /*0f60*/  CS2R.32 R5, SR_CgaSize ;  /* 0x0000000000057805 */ /* 0x000fca0000008a00 */
[----:B------:R-:W-:-:S06]  /*0f70*/  IMAD R5, R5, -0xa0, RZ ;  /* 0xffffff6005057824 */ /* 0x000fcc00078e02ff */
[----:B------:R-:W1:Y:S01]  /*0f80*/  LDC R5, c[0x0][R5+0x2a0] ;  /* 0x0000a80005057b82 */ /* 0x000e620000000800 */
[----:B--2---:R-:W-:Y:S01]  /*0f90*/  FMUL R152, R152, UR6 ;  /* 0x0000000698987c20 */ /* 0x004fe20008400000 */
[----:B----4-:R-:W-:Y:S02]  /*0fa0*/  I2FP.F32.U32 R0, UR4 ;  /* 0x0000000400007c45 */ /* 0x010fe40008201000 */
[----:B------:R-:W-:-:S05]  /*0fb0*/  CS2R.32 R3, SR_CgaSize ;  /* 0x0000000000037805 */ /* 0x000fca0000008a00 */
[----:B------:R-:W-:-:S06]  /*0fc0*/  IMAD R3, R3, -0xa0, RZ ;  /* 0xffffff6003037824 */ /* 0x000fcc00078e02ff */
[----:B------:R-:W2:Y:S01]  /*0fd0*/  LDC R3, c[0x0][R3+0x2a4] ;  /* 0x0000a90003037b82 */ /* 0x000ea20000000800 */
[----:B------:R-:W-:Y:S01]  /*0fe0*/  MOV R20, UR4 ;  /* 0x0000000400147c02 */ /* 0x000fe20008000f00 */
[----:B------:R-:W4:Y:S01]  /*0ff0*/  F2I.U32.TRUNC.NTZ R152, R152 ;  /* 0x0000009800987305 */ /* 0x000f22000020f000 */
[----:B---3--:R-:W-:Y:S01]  /*1000*/  FMUL R0, R0, UR5 ;  /* 0x0000000500007c20 */ /* 0x008fe20008400000 */
[----:B------:R-:W3:Y:S01]  /*1010*/  LDCU UR5, c[0x0][0xf30] ;  /* 0x0001e600ff0577ac */ /* 0x000ee20008000800 */
[----:B------:R-:W-:-:S03]  /*1020*/  ISETP.GE.AND P0, PT, R11, 0x1, PT ;  /* 0x000000010b00780c */ /* 0x000fc60003f06270 */
[----:B------:R-:W2:Y:S02]  /*1030*/  LDC R72, c[0x0][0xf24] ;  /* 0x0003c900ff487b82 */ /* 0x000ea40000000800 */
[----:B------:R-:W3:Y:S06]  /*1040*/  F2I.U32.TRUNC.NTZ R150, R0 ;  /* 0x0000000000967305 */ /* 0x000eec000020f000 */
[----:B------:R-:W2:Y:S01]  /*1050*/  S2UR UR52, SR_CTAID.Z ;  /* 0x00000000003479c3 */ /* 0x000ea20000002700 */
[----:B----4-:R-:W-:-:S05]  /*1060*/  IADD3 R152, PT, PT, -R152, RZ, RZ ;  /* 0x000000ff98987210 */ /* 0x010fca0007ffe1ff */
[----:B-1----:R-:W-:Y:S01]  /*1070*/  IMAD R152, R5, R152, UR28 ;  /* 0x0000001c05987e24 */ /* 0x002fe2000f8e0298 */
[----:B---3--:R-:W-:Y:S01]  /*1080*/  UISETP.NE.AND UP2, UPT, UR5, 0x1, UPT ;  /* 0x000000010500788c */ /* 0x008fe2000bf45270 */
[----:B------:R-:W-:Y:S02]  /*1090*/  IADD3 R150, PT, PT, -R150, RZ, RZ ;  /* 0x000000ff96967210 */ /* 0x000fe40007ffe1ff */
[----:B------:R-:W-:-:S03]  /*10a0*/  PRMT R0, RZ, 0x7610, R0 ;  /* 0x00007610ff007816 */ /* 0x000fc60000000000 */
[----:B--2---:R-:W-:Y:S01]  /*10b0*/  IMAD R150, R3, R150, UR4 ;  /* 0x0000000403967e24 */ /* 0x004fe2000f8e0296 */
[----:B------:R-:W-:Y:S06]  /*10c0*/  BRA.U UP3, `(.L_x_17) ;  /* 0x0000000103747547 */ /* 0x000fec000b800000 */
[C---:B------:R-:W-:Y:S02]  /*10d0*/  ISETP.NE.AND P3, PT, R150.reuse, 0x2, PT ;  /* 0x000000029600780c */ /* 0x040fe40003f65270 */
[C---:B------:R-:W-:Y:S02]  /*10e0*/  ISETP.NE.AND P1, PT, R150.reuse, RZ, PT ;  /* 0x000000ff9600720c */ /* 0x040fe40003f25270 */
[----:B------:R-:W-:Y:S02]  /*10f0*/  ISETP.NE.AND P4, PT, R150, 0x1, PT ;  /* 0x000000019600780c */ /* 0x000fe40003f85270 */
[----:B------:R-:W-:Y:S02]  /*1100*/  SEL R5, RZ, 0x4, P3 ;  /* 0x00000004ff057807 */ /* 0x000fe40001800000 */
[C---:B------:R-:W-:Y:S02]  /*1110*/  ISETP.EQ.OR P3, PT, R152.reuse, RZ, !P1 ;  /* 0x000000ff9800720c */ /* 0x040fe40004f62670 */
[----:B------:R-:W-:-:S02]  /*1120*/  ISETP.NE.AND P5, PT, R152, RZ, PT ;  /* 0x000000ff9800720c */ /* 0x000fc40003fa5270 */
[C---:B------:R-:W-:Y:S02]  /*1130*/  ISETP.NE.AND P2, PT, R150.reuse, 0x3, PT ;  /* 0x000000039600780c */ /* 0x040fe40003f45270 */
[----:B------:R-:W-:Y:S02]  /*1140*/  SEL R0, RZ, 0x2, P4 ;  /* 0x00000002ff007807 */ /* 0x000fe40002000000 */
[----:B------:R-:W-:Y:S02]  /*1150*/  ISETP.NE.AND P1, PT, R150, 0x4, PT ;  /* 0x000000049600780c */ /* 0x000fe40003f25270 */
[----:B------:R-:W-:Y:S02]  /*1160*/  SEL R0, R0, 0x2, P5 ;  /* 0x0000000200007807 */ /* 0x000fe40002800000 */
[----:B------:R-:W-:Y:S02]  /*1170*/  SEL R5, R5, 0x4, P5 ;  /* 0x0000000405057807 */ /* 0x000fe40002800000 */
[----:B------:R-:W-:-:S02]  /*1180*/  SEL R2, RZ, 0x1, !P3 ;  /* 0x00000001ff027807 */ /* 0x000fc40005800000 */
[----:B------:R-:W-:Y:S02]  /*1190*/  SEL R4, RZ, 0x8, P2 ;  /* 0x00000008ff047807 */ /* 0x000fe40001000000 */
[----:B------:R-:W-:Y:S02]  /*11a0*/  SEL R3, RZ, 0x10, P1 ;  /* 0x00000010ff037807 */ /* 0x000fe40000800000 */
[C---:B------:R-:W-:Y:S02]  /*11b0*/  ISETP.NE.AND P3, PT, R150.reuse, 0x5, PT ;  /* 0x000000059600780c */ /* 0x040fe40003f65270 */
[----:B------:R-:W-:Y:S02]  /*11c0*/  ISETP.NE.AND P2, PT, R150, 0x6, PT ;  /* 0x000000069600780c */ /* 0x000fe40003f45270 */
[----:B------:R-:W-:Y:S02]  /*11d0*/  IADD3 R5, PT, PT, R5, R0, R2 ;  /* 0x0000000005057210 */ /* 0x000fe40007ffe002 */
[----:B------:R-:W-:-:S02]  /*11e0*/  SEL R4, R4, 0x8, P5 ;  /* 0x0000000804047807 */ /* 0x000fc40002800000 */
[----:B------:R-:W-:Y:S02]  /*11f0*/  SEL R3, R3, 0x10, P5 ;  /* 0x0000001003037807 */ /* 0x000fe40002800000 */
[----:B------:R-:W-:Y:S02]  /*1200*/  ISETP.NE.AND P1, PT, R150, 0x7, PT ;  /* 0x000000079600780c */ /* 0x000fe40003f25270 */
[----:B------:R-:W-:Y:S02]  /*1210*/  SEL R2, RZ, 0x20, P3 ;  /* 0x00000020ff027807 */ /* 0x000fe40001800000 */
[----:B------:R-:W-:Y:S02]  /*1220*/  SEL R0, RZ, 0x40, P2 ;  /* 0x00000040ff007807 */ /* 0x000fe40001000000 */
[----:B------:R-:W-:Y:S02]  /*1230*/  IADD3 R4, PT, PT, R3, R4, R5 ;  /* 0x0000000403047210 */ /* 0x000fe40007ffe005 */
[----:B------:R-:W-:-:S02]  /*1240*/  SEL R3, RZ, 0x80, P1 ;  /* 0x00000080ff037807 */ /* 0x000fc40000800000 */
[----:B------:R-:W-:Y:S02]  /*1250*/  SEL R5, R2, 0x20, P5 ;  /* 0x0000002002057807 */ /* 0x000fe40002800000 */
[----:B------:R-:W-:Y:S02]  /*1260*/  SEL R0, R0, 0x40, P5 ;  /* 0x0000004000007807 */ /* 0x000fe40002800000 */
[----:B------:R-:W-:Y:S02]  /*1270*/  SEL R3, R3, 0x80, P5 ;  /* 0x0000008003037807 */ /* 0x000fe40002800000 */
[----:B------:R-:W-:-:S05]  /*1280*/  IADD3 R0, PT, PT, R0, R5, R4 ;  /* 0x0000000500007210 */ /* 0x000fca0007ffe004 */
[----:B------:R-:W-:Y:S02]  /*1290*/  IMAD.IADD R0, R0, 0x1, R3 ;  /* 0x0000000100007824 */ /* 0x000fe400078e0203 */
.L_x_17:
[----:B------:R-:W-:Y:S05]  /*12a0*/  @!P0 BRA `(.L_x_18) ;  /* 0x0000000000c08947 */ /* 0x000fea0003800000 */
[----:B------:R-:W1:Y:S01]  /*12b0*/  LDC.64 R4, c[0x0][0xf18] ;  /* 0x0003c600ff047b82 */ /* 0x000e620000000a00 */
[----:B------:R-:W-:-:S07]  /*12c0*/  ISETP.NE.AND P0, PT, R11, 0x1, PT ;  /* 0x000000010b00780c */ /* 0x000fce0003f05270 */
[----:B------:R-:W2:Y:S08]  /*12d0*/  LDC R10, c[0x0][0xf0c] ;  /* 0x0003c300ff0a7b82 */ /* 0x000eb00000000800 */
[----:B------:R-:W3:Y:S08]  /*12e0*/  LDC R13, c[0x0][0x370] ;  /* 0x0000dc00ff0d7b82 */ /* 0x000ef00000000800 */
[----:B------:R-:W4:Y:S01]  /*12f0*/  LDC R12, c[0x0][0x374] ;  /* 0x0000dd00ff0c7b82 */ /* 0x000f220000000800 */
[----:B-1----:R-:W-:Y:S01]  /*1300*/  ISETP.NE.AND P1, PT, R4, 0x1, PT ;  /* 0x000000010400780c */ /* 0x002fe20003f25270 */
[----:B------:R-:W-:-:S06]  /*1310*/  IMAD.HI.U32 R18, R20, R5, RZ ;  /* 0x0000000514127227 */ /* 0x000fcc00078e00ff */
[----:B------:R-:W3:Y:S01]  /*1320*/  LDC.64 R6, c[0x0][0xf10] ;  /* 0x0003c400ff067b82 */ /* 0x000ee20000000a00 */
[----:B--2---:R-:W-:-:S07]  /*1330*/  ISETP.NE.AND P2, PT, R10, 0x1, PT ;  /* 0x000000010a00780c */ /* 0x004fce0003f45270 */
[----:B------:R-:W1:Y:S08]  /*1340*/  LDC R9, c[0x0][0xf20] ;  /* 0x0003c800ff097b82 */ /* 0x000e700000000800 */
[----:B------:R-:W2:Y:S01]  /*1350*/  LDC.64 R2, c[0x0][0xf28] ;  /* 0x0003ca00ff027b82 */ /* 0x000ea20000000a00 */
[----:B----4-:R-:W-:-:S04]  /*1360*/  IMAD.HI.U32 R14, R12, R5, RZ ;  /* 0x000000050c0e7227 */ /* 0x010fc800078e00ff */
[----:B------:R-:W-:Y:S02]  /*1370*/  IMAD.U32 R5, RZ, RZ, UR28 ;  /* 0x0000001cff057e24 */ /* 0x000fe4000f8e00ff */
[----:B---3--:R-:W-:-:S04]  /*1380*/  IMAD.HI.U32 R16, R13, R6, RZ ;  /* 0x000000060d107227 */ /* 0x008fc800078e00ff */
[----:B------:R-:W-:Y:S01]  /*1390*/  IMAD.HI.U32 R6, R6, UR28, RZ ;  /* 0x0000001c06067c27 */ /* 0x000fe2000f8e00ff */
[----:B------:R-:W-:Y:S02]  /*13a0*/  @P2 SHF.R.U32.HI R13, RZ, R7, R16 ;  /* 0x00000007ff0d2219 */ /* 0x000fe40000011610 */
[-C--:B-1----:R-:W-:Y:S02]  /*13b0*/  @P1 SHF.R.U32.HI R12, RZ, R9.reuse, R14 ;  /* 0x00000009ff0c1219 */ /* 0x082fe4000001160e */
[----:B------:R-:W-:Y:S02]  /*13c0*/  SHF.R.U32.HI R9, RZ, R9, R18 ;  /* 0x00000009ff097219 */ /* 0x000fe40000011612 */
[----:B------:R-:W-:Y:S02]  /*13d0*/  SHF.R.U32.HI R6, RZ, R7, R6 ;  /* 0x00000007ff067219 */ /* 0x000fe40000011606 */
[----:B------:R-:W-:Y:S01]  /*13e0*/  SEL R9, R20, R9, !P1 ;  /* 0x0000000914097207 */ /* 0x000fe20004800000 */
[----:B--2---:R-:W-:Y:S01]  /*13f0*/  IMAD.HI.U32 R14, R12, R2, RZ ;  /* 0x000000020c0e7227 */ /* 0x004fe200078e00ff */
[----:B------:R-:W-:-:S03]  /*1400*/  SEL R5, R5, R6, !P2 ;  /* 0x0000000605057207 */ /* 0x000fc60005000000 */
[----:B------:R-:W-:Y:S01]  /*1410*/  IMAD.HI.U32 R16, R13, R2, RZ ;  /* 0x000000020d107227 */ /* 0x000fe200078e00ff */
[----:B------:R-:W-:-:S03]  /*1420*/  @P0 SHF.R.U32.HI R12, RZ, R3, R14 ;  /* 0x00000003ff0c0219 */ /* 0x000fc6000001160e */
[----:B------:R-:W-:Y:S01]  /*1430*/  IMAD.MOV R7, RZ, RZ, -R5 ;  /* 0x000000ffff077224 */ /* 0x000fe200078e0a05 */
[----:B------:R-:W-:Y:S01]  /*1440*/  @P0 SHF.R.U32.HI R13, RZ, R3, R16 ;  /* 0x00000003ff0d0219 */ /* 0x000fe20000011610 */
[----:B------:R-:W-:Y:S02]  /*1450*/  IMAD R12, R12, R11, RZ ;  /* 0x0000000b0c0c7224 */ /* 0x000fe400078e02ff */
[----:B------:R-:W-:Y:S02]  /*1460*/  IMAD R7, R10, R7, UR28 ;  /* 0x0000001c0a077e24 */ /* 0x000fe4000f8e0207 */
[----:B------:R-:W-:Y:S01]  /*1470*/  IMAD R6, R13, R11, RZ ;  /* 0x0000000b0d067224 */ /* 0x000fe200078e02ff */
[----:B------:R-:W-:-:S04]  /*1480*/  ISETP.GE.AND P1, PT, R9, R12, PT ;  /* 0x0000000c0900720c */ /* 0x000fc80003f26270 */
[----:B------:R-:W-:Y:S01]  /*1490*/  ISETP.GE.OR P1, PT, R5, R6, P1 ;  /* 0x000000060500720c */ /* 0x000fe20000f26670 */
[----:B------:R-:W-:-:S05]  /*14a0*/  IMAD.HI.U32 R6, R9, R2, RZ ;  /* 0x0000000209067227 */ /* 0x000fca00078e00ff */
[----:B------:R-:W-:-:S04]  /*14b0*/  SHF.R.U32.HI R6, RZ, R3, R6 ;  /* 0x00000003ff067219 */ /* 0x000fc80000011606 */
[----:B------:R-:W-:-:S03]  /*14c0*/  SEL R6, R9, R6, !P0 ;  /* 0x0000000609067207 */ /* 0x000fc60004000000 */
[----:B------:R-:W-:-:S04]  /*14d0*/  @!P1 IMAD.HI.U32 R12, R5, R2, RZ ;  /* 0x00000002050c9227 */ /* 0x000fc800078e00ff */
[----:B------:R-:W-:Y:S01]  /*14e0*/  IMAD.MOV R2, RZ, RZ, -R6 ;  /* 0x000000ffff027224 */ /* 0x000fe200078e0a06 */
[----:B------:R-:W-:-:S03]  /*14f0*/  @!P1 SHF.R.U32.HI R12, RZ, R3, R12 ;  /* 0x00000003ff0c9219 */ /* 0x000fc6000001160c */
[----:B------:R-:W-:Y:S01]  /*1500*/  IMAD R2, R11, R2, R9 ;  /* 0x000000020b027224 */ /* 0x000fe200078e0209 */
[----:B------:R-:W-:-:S04]  /*1510*/  @!P1 SEL R3, R5, R12, !P0 ;  /* 0x0000000c05039207 */ /* 0x000fc80004000000 */
[----:B------:R-:W-:Y:S01]  /*1520*/  @!P1 IADD3 R6, PT, PT, R6, -R3, RZ ;  /* 0x8000000306069210 */ /* 0x000fe20007ffe0ff */
[----:B------:R-:W-:Y:S01]  /*1530*/  @!P1 IMAD R2, R2, R13, R3 ;  /* 0x0000000d02029224 */ /* 0x000fe200078e0203 */
[----:B------:R-:W-:-:S03]  /*1540*/  IADD3 R3, PT, PT, -R9, RZ, RZ ;  /* 0x000000ff09037210 */ /* 0x000fc60007ffe1ff */
[----:B------:R-:W-:Y:S01]  /*1550*/  @!P1 IMAD R9, R6, R11, R5 ;  /* 0x0000000b06099224 */ /* 0x000fe200078e0205 */
[----:B------:R-:W-:Y:S01]  /*1560*/  @!P1 MOV R5, R2 ;  /* 0x0000000200059202 */ /* 0x000fe20000000f00 */
[----:B------:R-:W-:-:S04]  /*1570*/  IMAD R3, R4, R3, R20 ;  /* 0x0000000304037224 */ /* 0x000fc800078e0214 */
[----:B------:R-:W-:Y:S02]  /*1580*/  IMAD R7, R5, R10, R7 ;  /* 0x0000000a05077224 */ /* 0x000fe400078e0207 */
[----:B------:R-:W-:-:S03]  /*1590*/  IMAD R20, R9, R4, R3 ;  /* 0x0000000409147224 */ /* 0x000fc600078e0203 */
[----:B------:R-:W-:-:S15]  /*15a0*/  R2UR UR28, R7 ;  /* 0x00000000071c72ca */ /* 0x000fde00000e0000 */
.L_x_18:
[----:B------:R-:W-:Y:S05]  /*15b0*/  BRA.U UP2, `(.L_x_19) ;  /* 0x0000000102487547 */ /* 0x000fea000b800000 */
[----:B------:R-:W1:Y:S08]  /*15c0*/  LDC.64 R4, c[0x0][0xf10] ;  /* 0x0003c400ff047b82 */ /* 0x000e700000000a00 */
[----:B------:R-:W2:Y:S08]  /*15d0*/  LDC.64 R2, c[0x0][0xf18] ;  /* 0x0003c600ff027b82 */ /* 0x000eb00000000a00 */
[----:B------:R-:W3:Y:S08]  /*15e0*/  LDC R6, c[0x0][0xf20] ;  /* 0x0003c800ff067b82 */ /* 0x000ef00000000800 */
[----:B------:R-:W4:Y:S01]  /*15f0*/  LDC R7, c[0x0][0xf0c] ;  /* 0x0003c300ff077b82 */ /* 0x000f220000000800 */
[----:B-1----:R-:W-:-:S05]  /*1600*/  IMAD.HI.U32 R4, R4, UR28, RZ ;  /* 0x0000001c04047c27 */ /* 0x002fca000f8e00ff */
[----:B------:R-:W-:Y:S01]  /*1610*/  SHF.R.U32.HI R4, RZ, R5, R4 ;  /* 0x00000005ff047219 */ /* 0x000fe20000011604 */
[----:B--2---:R-:W-:Y:S01]  /*1620*/  IMAD.HI.U32 R3, R20, R3, RZ ;  /* 0x0000000314037227 */ /* 0x004fe200078e00ff */
[----:B------:R-:W-:-:S04]  /*1630*/  ISETP.NE.AND P0, PT, R2, 0x1, PT ;  /* 0x000000010200780c */ /* 0x000fc80003f05270 */
[----:B---3--:R-:W-:Y:S01]  /*1640*/  SHF.R.U32.HI R5, RZ, R6, R3 ;  /* 0x00000006ff057219 */ /* 0x008fe20000011603 */
[----:B------:R-:W-:Y:S01]  /*1650*/  IMAD.U32 R3, RZ, RZ, UR28 ;  /* 0x0000001cff037e24 */ /* 0x000fe2000f8e00ff */
[----:B----4-:R-:W-:-:S04]  /*1660*/  ISETP.NE.AND P1, PT, R7, 0x1, PT ;  /* 0x000000010700780c */ /* 0x010fc80003f25270 */
[----:B------:R-:W-:Y:S02]  /*1670*/  SEL R3, R3, R4, !P1 ;  /* 0x0000000403037207 */ /* 0x000fe40004800000 */
[----:B------:R-:W-:-:S05]  /*1680*/  SEL R4, R20, R5, !P0 ;  /* 0x0000000514047207 */ /* 0x000fca0004000000 */
[----:B------:R-:W-:Y:S02]  /*1690*/  IMAD.IADD R6, R4, 0x1, -R3 ;  /* 0x0000000104067824 */ /* 0x000fe400078e0a03 */
[----:B------:R-:W-:Y:S02]  /*16a0*/  IMAD.IADD R3, R3, 0x1, -R4 ;  /* 0x0000000103037824 */ /* 0x000fe400078e0a04 */
[----:B------:R-:W-:Y:S02]  /*16b0*/  IMAD R6, R6, R7, UR28 ;  /* 0x0000001c06067e24 */ /* 0x000fe4000f8e0207 */
[----:B------:R-:W-:-:S03]  /*16c0*/  IMAD R20, R3, R2, R20 ;  /* 0x0000000203147224 */ /* 0x000fc600078e0214 */
[----:B------:R-:W-:-:S15]  /*16d0*/  R2UR UR28, R6 ;  /* 0x00000000061c72ca */ /* 0x000fde00000e0000 */
.L_x_19:
[----:B------:R-:W-:Y:S05]  /*16e0*/  BRA.U !UP0, `(.L_x_20) ;  /* 0x00000001080c7547 */ /* 0x000fea000b800000 */
[----:B------:R-:W-:Y:S01]  /*16f0*/  UCGABAR_WAIT ;  /* 0x0000000000007dc7 */ /* 0x000fe20008000000 */
[----:B------:R-:W-:Y:S01]  /*1700*/  CCTL.IVALL ;  /* 0x00000000ff00798f */ /* 0x000fe20002000000 */
[----:B------:R-:W-:Y:S05]  /*1710*/  BRA `(.L_x_21) ;  /* 0x0000000000047947 */ /* 0x000fea0003800000 */
.L_x_20:
[----:B------:R-:W-:Y:S06]  /*1720*/  BAR.SYNC.DEFER_BLOCKING 0x0 ;  /* 0x0000000000007b1d */ /* 0x000fec0000010000 */
.L_x_21:
[----:B------:R-:W-:Y:S05]  /*1730*/  BRA.U UP1, `(.L_x_22) ;  /* 0x0000001101987547 */ /* 0x000fea000b800000 */
[----:B------:R-:W1:Y:S01]  /*1740*/  LDCU UR62, c[0x0][0x38c] ;  /* 0x00007180ff3e77ac */ /* 0x000e620008000800 */
[----:B------:R-:W2:Y:S01]  /*1750*/  LDC R9, c[0x0][0x370] ;  /* 0x0000dc00ff097b82 */ /* 0x000ea20000000800 */
[----:B------:R-:W-:Y:S01]  /*1760*/  PLOP3.LUT P1, PT, PT, PT, UP4, 0x80, 0x8 ;  /* 0x000000000008781c */ /* 0x000fe20003f2f048 */
[----:B------:R-:W-:Y:S01]  /*1770*/  HFMA2 R12, -RZ, RZ, 0, 0 ;  /* 0x00000000ff0c7431 */ /* 0x000fe200000001ff */
[----:B------:R-:W-:Y:S01]  /*1780*/  UISETP.NE.AND UP0, UPT, UR14, URZ, UPT ;  /* 0x000000ff0e00728c */ /* 0x000fe2000bf05270 */
[----:B------:R-:W-:Y:S01]  /*1790*/  ISETP.EQ.OR P4, PT, R8, RZ, P6 ;  /* 0x000000ff0800720c */ /* 0x000fe20003782670 */
[----:B------:R-:W-:Y:S01]  /*17a0*/  UMOV UR49, 0x400 ;  /* 0x0000040000317882 */ /* 0x000fe20000000000 */
[----:B------:R-:W-:Y:S01]  /*17b0*/  PLOP3.LUT P1, PT, P1, PT, PT, 0x8, 0x80 ;  /* 0x000000000080781c */ /* 0x000fe20000f2e170 */
[----:B------:R-:W-:Y:S01]  /*17c0*/  USEL UR37, UR37, 0x2, UP0 ;  /* 0x0000000225257887 */ /* 0x000fe20008000000 */
[----:B------:R-:W3:Y:S01]  /*17d0*/  LDC R0, c[0x0][0x374] ;  /* 0x0000dd00ff007b82 */ /* 0x000ee20000000800 */
[----:B------:R-:W-:Y:S01]  /*17e0*/  ULEA UR49, UR61, UR49, 0x18 ;  /* 0x000000313d317291 */ /* 0x000fe2000f8ec0ff */
[----:B------:R-:W-:Y:S01]  /*17f0*/  IMAD.MOV.U32 R15, RZ, RZ, 0x1 ;  /* 0x00000001ff0f7424 */ /* 0x000fe200078e00ff */
[----:B------:R-:W-:Y:S01]  /*1800*/  MOV R8, 0x1 ;  /* 0x0000000100087802 */ /* 0x000fe20000000f00 */
[----:B------:R-:W-:Y:S01]  /*1810*/  IMAD.MOV.U32 R14, RZ, RZ, RZ ;  /* 0x000000ffff0e7224 */ /* 0x000fe200078e00ff */
[----:B------:R-:W4:Y:S01]  /*1820*/  LDCU.64 UR38, c[0x0][0x348] ;  /* 0x00006900ff2677ac */ /* 0x000f220008000a00 */
[----:B------:R-:W-:Y:S01]  /*1830*/  IMAD.MOV.U32 R10, RZ, RZ, RZ ;  /* 0x000000ffff0a7224 */ /* 0x000fe200078e00ff */
[----:B-1----:R-:W-:-:S02]  /*1840*/  UIADD3 UR5, UPT, UPT, UR62, 0xff, URZ ;  /* 0x000000ff3e057890 */ /* 0x002fc4000fffe0ff */
[----:B------:R-:W-:Y:S02]  /*1850*/  UIADD3 UR62, UPT, UPT, UR62, -0x1, URZ ;  /* 0xffffffff3e3e7890 */ /* 0x000fe4000fffe0ff */
[----:B------:R-:W-:Y:S02]  /*1860*/  USHF.R.S32.HI UR4, URZ, 0x1f, UR5 ;  /* 0x0000001fff047899 */ /* 0x000fe40008011405 */
[----:B------:R-:W-:Y:S02]  /*1870*/  UISETP.GE.U32.AND UP0, UPT, UR62, -0x1ff, UPT ;  /* 0xfffffe013e00788c */ /* 0x000fe4000bf06070 */
[----:B------:R-:W-:Y:S02]  /*1880*/  ULEA.HI UR4, UR4, UR5, URZ, 0x8 ;  /* 0x0000000504047291 */ /* 0x000fe4000f8f40ff */
[----:B------:R-:W-:Y:S02]  /*1890*/  ULEA UR45, UR63, UR49, 0x7 ;  /* 0x000000313f2d7291 */ /* 0x000fe4000f8e38ff */
[----:B------:R-:W-:-:S02]  /*18a0*/  USHF.R.S32.HI UR53, URZ, 0x8, UR4 ;  /* 0x00000008ff357899 */ /* 0x000fc40008011404 */
[----:B------:R-:W-:Y:S02]  /*18b0*/  ULEA UR15, UR63, UR49, 0xb ;  /* 0x000000313f0f7291 */ /* 0x000fe4000f8e58ff */
[----:B------:R-:W-:Y:S02]  /*18c0*/  UIADD3 UR54, UPT, UPT, UR53, -0x1, URZ ;  /* 0xffffffff35367890 */ /* 0x000fe4000fffe0ff */
[----:B------:R-:W-:Y:S02]  /*18d0*/  USEL UR55, URZ, 0x1, UP0 ;  /* 0x00000001ff377887 */ /* 0x000fe40008000000 */
[----:B----4-:R-:W-:-:S12]  /*18e0*/  @UP0 UIADD3 UR54, UPT, UPT, UR53, URZ, URZ ;  /* 0x000000ff35360290 */ /* 0x010fd8000fffe0ff */
.L_x_44:
[----:B------:R-:W-:Y:S01]  /*18f0*/  UISETP.NE.AND UP0, UPT, UR61, URZ, UPT ;  /* 0x000000ff3d00728c */ /* 0x000fe2000bf05270 */
[----:B------:R-:W-:-:S08]  /*1900*/  SHF.L.U32 R3, R15, 0x1f, RZ ;  /* 0x0000001f0f037819 */ /* 0x000fd000000006ff */
[----:B------:R-:W-:Y:S05]  /*1910*/  BRA.U UP0, `(.L_x_23) ;  /* 0x0000000100287547 */ /* 0x000fea000b800000 */
[----:B------:R-:W-:Y:S02]  /*1920*/  LEA R2, R10, UR49, 0x3 ;  /* 0x000000310a027c11 */ /* 0x000fe4000f8e18ff */
[----:B------:R-:W-:-:S04]  /*1930*/  SHF.L.U32 R5, R8, 0x1f, RZ ;  /* 0x0000001f08057819 */ /* 0x000fc800000006ff */
[----:B------:R-:W1:Y:S02]  /*1940*/  SYNCS.PHASECHK.TRANS64.TRYWAIT P0, [R2+URZ+0xa0], R5 ;  /* 0x0000a005020075a7 */ /* 0x000e6400080011ff */
[----:B-1----:R-:W-:Y:S05]  /*1950*/  @!P0 BRA `(.L_x_24) ;  /* 0x000000a400f88947 */ /* 0x002fea0003800000 */
.L_x_138:
[----:B------:R4:W-:Y:S01]  /*1960*/  SYNCS.ARRIVE.TRANS64.A1T0 RZ, [R2+URZ+0x90], RZ ;  /* 0x000090ff02ff79a7 */ /* 0x0009e200081000ff */
[----:B------:R-:W-:-:S05]  /*1970*/  VIADD R10, R10, 0x1 ;  /* 0x000000010a0a7836 */ /* 0x000fca0000000000 */
[----:B------:R-:W-:-:S04]  /*1980*/  ISETP.NE.AND P0, PT, R10, 0x2, PT ;  /* 0x000000020a00780c */ /* 0x000fc80003f05270 */
[----:B-1----:R-:W-:Y:S02]  /*1990*/  SEL R5, RZ, 0x1, P0 ;  /* 0x00000001ff057807 */ /* 0x002fe40000000000 */
[----:B------:R-:W-:Y:S02]  /*19a0*/  SEL R10, R10, RZ, P0 ;  /* 0x000000ff0a0a7207 */ /* 0x000fe40000000000 */
[----:B------:R-:W-:-:S07]  /*19b0*/  LOP3.LUT R8, R8, R5, RZ, 0x3c, !PT ;  /* 0x0000000508087212 */ /* 0x000fce00078e3cff */
.L_x_23:
[----:B------:R1:W1:Y:S01]  /*19c0*/  SYNCS.PHASECHK.TRANS64.TRYWAIT P0, [UR49+0x8], R3 ;  /* 0x00000803ff0075a7 */ /* 0x0002620008001131 */
[----:B------:R-:W-:Y:S01]  /*19d0*/  R2UR UR11, R20 ;  /* 0x00000000140b72ca */ /* 0x000fe200000e0000 */
[----:B------:R-:W-:Y:S02]  /*19e0*/  UISETP.GT.U32.AND UP0, UPT, UR62, -0x200, UPT ;  /* 0xfffffe003e00788c */ /* 0x000fe4000bf04070 */
[----:B------:R-:W-:Y:S01]  /*19f0*/  ULEA UR51, UR28, UR63, 0x3 ;  /* 0x0000003f1c337291 */ /* 0x000fe2000f8e18ff */
[----:B------:R-:W-:-:S03]  /*1a00*/  UMOV UR14, URZ ;  /* 0x000000ff000e7c82 */ /* 0x000fc60008000000 */
[----:B------:R-:W-:-:S06]  /*1a10*/  USHF.L.U32 UR51, UR51, 0x4, URZ ;  /* 0x0000000433337899 */ /* 0x000fcc00080006ff */
[----:B------:R-:W-:Y:S02]  /*1a20*/  USHF.L.U32 UR35, UR11, 0x8, URZ ;  /* 0x000000080b237899 */ /* 0x000fe400080006ff */
[----:B------:R-:W-:Y:S01]  /*1a30*/  USHF.L.U32 UR11, UR11, 0x1, URZ ;  /* 0x000000010b0b7899 */ /* 0x000fe200080006ff */
[----:B------:R-:W-:Y:S11]  /*1a40*/  BRA.U UP0, `(.L_x_25) ;  /* 0x0000000100fc7547 */ /* 0x000ff6000b800000 */
[----:B------:R-:W-:Y:S01]  /*1a50*/  @!P6 MOV R4, 0x18c00 ;  /* 0x00018c000004e802 */ /* 0x000fe20000000f00 */
[----:B-1----:R-:W-:Y:S06]  /*1a60*/  @P0 BRA `(.L_x_26) ;  /* 0x0000000000080947 */ /* 0x002fec0003800000 */
[----:B------:R-:W1:Y:S02]  /*1a70*/  SYNCS.PHASECHK.TRANS64.TRYWAIT P0, [UR49+0x8], R3 ;  /* 0x00000803ff0075a7 */ /* 0x000e640008001131 */
[----:B-1----:R-:W-:Y:S05]  /*1a80*/  @!P0 BRA `(.L_x_27) ;  /* 0x000000a400c08947 */ /* 0x002fea0003800000 */
.L_x_26:
[----:B------:R1:W-:Y:S01]  /*1a90*/  @!P6 SYNCS.ARRIVE.TRANS64 RZ, [UR49], R4 ;  /* 0x00000004ffffe9a7 */ /* 0x0003e20008000031 */
[----:B------:R-:W-:Y:S01]  /*1aa0*/  ULOP3.LUT UR4, UR37, 0x2, URZ, 0xfc, !UPT ;  /* 0x0000000225047892 */ /* 0x000fe2000f8efcff */
[----:B------:R-:W-:-:S03]  /*1ab0*/  LOP3.LUT R15, R15, 0x1, RZ, 0x3c, !PT ;  /* 0x000000010f0f7812 */ /* 0x000fc600078e3cff */
[----:B------:R-:W-:-:S09]  /*1ac0*/  UISETP.NE.AND UP0, UPT, UR4, 0x2, UPT ;  /* 0x000000020400788c */ /* 0x000fd2000bf05270 */
[----:B------:R-:W-:Y:S05]  /*1ad0*/  BRA.U UP0, `(.L_x_28) ;  /* 0x0000000100047547 */ /* 0x000fea000b800000 */
[----:B------:R-:W-:Y:S05]  /*1ae0*/  BPT.TRAP 0x1 ;  /* 0x000000040000795c */ /* 0x000fea0000300000 */
.L_x_28:
[----:B------:R-:W-:Y:S04]  /*1af0*/  BSSY.RECONVERGENT B0, `(.L_x_29) ;  /* 0x0000003000007945 */ /* 0x000fe80003800200 */
[----:B------:R-:W-:Y:S05]  /*1b00*/  @P4 BRA `(.L_x_30) ;  /* 0x0000000000044947 */ /* 0x000fea0003800000 */
[----:B------:R-:W-:Y:S05]  /*1b10*/  BPT.TRAP 0x1 ;  /* 0x000000040000795c */ /* 0x000fea0000300000 */
.L_x_30:
[----:B------:R-:W-:Y:S05]  /*1b20*/  BSYNC.RECONVERGENT B0 ;  /* 0x0000000000007941 */ /* 0x000fea0003800200 */
.L_x_29:
[----:B------:R-:W-:Y:S02]  /*1b30*/  ELECT P0, URZ, PT ;  /* 0x0000000000ff782f */ /* 0x000fe40003800000 */
[----:B-1--4-:R-:W-:Y:S01]  /*1b40*/  SHF.L.U32 R2, R15, 0x1f, RZ ;  /* 0x0000001f0f027819 */ /* 0x012fe200000006ff */
[----:B------:R-:W-:Y:S01]  /*1b50*/  UMOV UR14, 0x1 ;  /* 0x00000001000e7882 */ /* 0x000fe20000000000 */
[----:B------:R-:W-:Y:S02]  /*1b60*/  BSSY.RECONVERGENT B0, `(.L_x_25) ;  /* 0x000002d000007945 */ /* 0x000fe40003800200 */
[----:B------:R1:W-:Y:S07]  /*1b70*/  SYNCS.PHASECHK.TRANS64.TRYWAIT PT, [UR49+0x8], R2 ;  /* 0x00000802ff0075a7 */ /* 0x0003ee00080e1131 */
[----:B------:R-:W-:Y:S05]  /*1b80*/  @!P0 BRA `(.L_x_31) ;  /* 0x0000000000a88947 */ /* 0x000fea0003800000 */
[----:B------:R-:W-:Y:S02]  /*1b90*/  UIADD3 UR4, UP3, UPT, UR38, 0x80, URZ ;  /* 0x0000008026047890 */ /* 0x000fe4000ff7e0ff */
[----:B------:R-:W-:Y:S02]  /*1ba0*/  UIADD3 UR6, UP2, UPT, UR38, 0x180, URZ ;  /* 0x0000018026067890 */ /* 0x000fe4000ff5e0ff */
[----:B------:R-:W-:Y:S02]  /*1bb0*/  UIADD3 UR30, UP1, UPT, UR38, 0x280, URZ ;  /* 0x00000280261e7890 */ /* 0x000fe4000ff3e0ff */
[----:B------:R-:W-:Y:S02]  /*1bc0*/  UIADD3 UR48, UPT, UPT, UR15, 0x10800, URZ ;  /* 0x000108000f307890 */ /* 0x000fe4000fffe0ff */
[----:B------:R-:W-:Y:S02]  /*1bd0*/  UIADD3.X UR5, UPT, UPT, URZ, UR39, URZ, UP3, !UPT ;  /* 0x00000027ff057290 */ /* 0x000fe40009ffe4ff */
[----:B------:R-:W-:-:S02]  /*1be0*/  UIADD3 UR22, UP0, UPT, UR38, 0x380, URZ ;  /* 0x0000038026167890 */ /* 0x000fc4000ff1e0ff */
[----:B------:R-:W-:Y:S02]  /*1bf0*/  UIADD3 UR40, UPT, UPT, UR15, 0x14800, URZ ;  /* 0x000148000f287890 */ /* 0x000fe4000fffe0ff */
[----:B------:R-:W-:Y:S02]  /*1c00*/  UIADD3 UR32, UPT, UPT, UR49, 0x18800, URZ ;  /* 0x0001880031207890 */ /* 0x000fe4000fffe0ff */
[----:B------:R-:W-:Y:S02]  /*1c10*/  UIADD3.X UR7, UPT, UPT, URZ, UR39, URZ, UP2, !UPT ;  /* 0x00000027ff077290 */ /* 0x000fe400097fe4ff */
[----:B------:R-:W-:Y:S02]  /*1c20*/  UIADD3 UR16, UPT, UPT, UR49, 0x20800, URZ ;  /* 0x0002080031107890 */ /* 0x000fe4000fffe0ff */
[----:B------:R-:W-:Y:S02]  /*1c30*/  UIADD3 UR24, UPT, UPT, UR45, 0x28800, URZ ;  /* 0x000288002d187890 */ /* 0x000fe4000fffe0ff */
[----:B------:R-:W-:-:S02]  /*1c40*/  UIADD3.X UR31, UPT, UPT, URZ, UR39, URZ, UP1, !UPT ;  /* 0x00000027ff1f7290 */ /* 0x000fc40008ffe4ff */
[----:B------:R-:W-:Y:S02]  /*1c50*/  UIADD3 UR8, UPT, UPT, UR49, 0x28c00, URZ ;  /* 0x00028c0031087890 */ /* 0x000fe4000fffe0ff */
[----:B------:R-:W-:Y:S01]  /*1c60*/  UIADD3.X UR23, UPT, UPT, URZ, UR39, URZ, UP0, !UPT ;  /* 0x00000027ff177290 */ /* 0x000fe200087fe4ff */
[----:B------:R-:W-:Y:S01]  /*1c70*/  UMOV UR21, 0xff0000 ;  /* 0x00ff000000157882 */ /* 0x000fe20000000000 */
[----:B------:R-:W-:Y:S01]  /*1c80*/  UMOV UR46, 0x0 ;  /* 0x00000000002e7882 */ /* 0x000fe20000000000 */
[----:B------:R-:W-:Y:S01]  /*1c90*/  UMOV UR47, 0x10000000 ;  /* 0x10000000002f7882 */ /* 0x000fe20000000000 */
[----:B------:R-:W-:Y:S01]  /*1ca0*/  UMOV UR50, URZ ;  /* 0x000000ff00327c82 */ /* 0x000fe20008000000 */
[----:B------:R-:W-:Y:S01]  /*1cb0*/  UMOV UR42, 0x80 ;  /* 0x00000080002a7882 */ /* 0x000fe20000000000 */
[----:B------:R-:W-:Y:S01]  /*1cc0*/  UMOV UR41, UR49 ;  /* 0x0000003100297c82 */ /* 0x000fe20008000000 */
[----:B------:R-:W-:Y:S01]  /*1cd0*/  UMOV UR43, UR51 ;  /* 0x00000033002b7c82 */ /* 0x000fe20008000000 */
[----:B------:R-:W-:Y:S01]  /*1ce0*/  UMOV UR44, UR52 ;  /* 0x00000034002c7c82 */ /* 0x000fe20008000000 */
[----:B------:R-:W-:Y:S01]  /*1cf0*/  UMOV UR33, UR49 ;  /* 0x0000003100217c82 */ /* 0x000fe20008000000 */
[----:B------:R-:W-:Y:S01]  /*1d00*/  UMOV UR36, UR52 ;  /* 0x0000003400247c82 */ /* 0x000fe20008000000 */
[----:B------:R4:W-:Y:S01]  /*1d10*/  UTMALDG.3D.MULTICAST [UR48], [UR4], UR21, desc[UR46] ;  /* 0x00002e30040073b4 */ /* 0x0009e20008011815 */
[----:B------:R-:W-:Y:S01]  /*1d20*/  UMOV UR34, UR50 ;  /* 0x0000003200227c82 */ /* 0x000fe20008000000 */
[----:B------:R-:W-:Y:S01]  /*1d30*/  UMOV UR17, UR49 ;  /* 0x0000003100117c82 */ /* 0x000fe20008000000 */
[----:B------:R-:W-:Y:S01]  /*1d40*/  UMOV UR18, 0x80 ;  /* 0x0000008000127882 */ /* 0x000fe20000000000 */
[----:B------:R-:W-:Y:S01]  /*1d50*/  UMOV UR19, UR35 ;  /* 0x0000002300137c82 */ /* 0x000fe20008000000 */
[----:B------:R-:W-:Y:S01]  /*1d60*/  UMOV UR20, UR52 ;  /* 0x0000003400147c82 */ /* 0x000fe20008000000 */
[----:B------:R-:W-:Y:S01]  /*1d70*/  UMOV UR25, UR49 ;  /* 0x0000003100197c82 */ /* 0x000fe20008000000 */
[----:B------:R-:W-:Y:S01]  /*1d80*/  UMOV UR29, UR52 ;  /* 0x00000034001d7c82 */ /* 0x000fe20008000000 */
[----:B------:R4:W-:Y:S01]  /*1d90*/  UTMALDG.3D.MULTICAST [UR40], [UR4], UR21, desc[UR46] ;  /* 0x00002e28040073b4 */ /* 0x0009e20008011815 */
[----:B------:R-:W-:Y:S01]  /*1da0*/  UMOV UR10, URZ ;  /* 0x000000ff000a7c82 */ /* 0x000fe20008000000 */
[----:B------:R-:W-:Y:S01]  /*1db0*/  UMOV UR12, URZ ;  /* 0x000000ff000c7c82 */ /* 0x000fe20008000000 */
[----:B------:R-:W-:Y:S01]  /*1dc0*/  UMOV UR9, UR49 ;  /* 0x0000003100097c82 */ /* 0x000fe20008000000 */
[----:B------:R-:W-:Y:S01]  /*1dd0*/  UMOV UR13, UR52 ;  /* 0x00000034000d7c82 */ /* 0x000fe20008000000 */
[----:B------:R4:W-:Y:S01]  /*1de0*/  UTMALDG.3D [UR32], [UR6], desc[UR46] ;  /* 0x00002e20060075b4 */ /* 0x0009e20008011000 */
[----:B------:R4:W-:Y:S01]  /*1df0*/  UTMALDG.3D [UR16], [UR6], desc[UR46] ;  /* 0x00002e10060075b4 */ /* 0x0009e20008011000 */
[----:B------:R4:W-:Y:S01]  /*1e00*/  UTMALDG.4D.MULTICAST [UR24], [UR30], UR21, desc[UR46] ;  /* 0x00002e181e0073b4 */ /* 0x0009e20008019815 */
[----:B------:R4:W-:Y:S02]  /*1e10*/  UTMALDG.4D [UR8], [UR22], desc[UR46] ;  /* 0x00002e08160075b4 */ /* 0x0009e40008019000 */
[----:B----4-:R-:W-:Y:S01]  /*1e20*/  NOP ;  /* 0x0000000000007918 */ /* 0x010fe20000000000 */
.L_x_31:
[----:B------:R-:W-:Y:S05]  /*1e30*/  BSYNC.RECONVERGENT B0 ;  /* 0x0000000000007941 */ /* 0x000fea0003800200 */
.L_x_25:
[----:B-1--4-:R-:W-:Y:S01]  /*1e40*/  SHF.L.U32 R2, R15, 0x1f, RZ ;  /* 0x0000001f0f027819 */ /* 0x012fe200000006ff */
[----:B------:R-:W-:Y:S01]  /*1e50*/  @!P1 SYNCS.ARRIVE.TRANS64.A1T0 RZ, [UR49+0x58], RZ ;  /* 0x000058ffffff99a7 */ /* 0x000fe20008100031 */
[----:B------:R-:W-:Y:S02]  /*1e60*/  UISETP.GT.AND UP0, UPT, UR53, UR55, UPT ;  /* 0x000000373500728c */ /* 0x000fe4000bf04270 */
[----:B------:R1:W4:Y:S07]  /*1e70*/  SYNCS.PHASECHK.TRANS64.TRYWAIT P1, [UR49+0x8], R2 ;  /* 0x00000802ff0075a7 */ /* 0x00032e0008021131 */
[----:B------:R-:W-:Y:S05]  /*1e80*/  BRA.U !UP0, `(.L_x_32) ;  /* 0x0000000508187547 */ /* 0x000fea000b800000 */
[----:B------:R-:W-:-:S12]  /*1e90*/  UIADD3 UR29, UPT, UPT, UR54, UR14, URZ ;  /* 0x0000000e361d7290 */ /* 0x000fd8000fffe0ff */
.L_x_40:
[----:B----4-:R-:W-:Y:S01]  /*1ea0*/  @!P6 MOV R3, 0x18c00 ;  /* 0x00018c000003e802 */ /* 0x010fe20000000f00 */
[----:B-1--4-:R-:W-:Y:S06]  /*1eb0*/  @P1 BRA `(.L_x_33) ;  /* 0x00000000000c1947 */ /* 0x012fec0003800000 */
[----:B------:R-:W-:-:S04]  /*1ec0*/  SHF.L.U32 R5, R15, 0x1f, RZ ;  /* 0x0000001f0f057819 */ /* 0x000fc800000006ff */
[----:B------:R-:W4:Y:S02]  /*1ed0*/  SYNCS.PHASECHK.TRANS64.TRYWAIT P0, [UR49+0x8], R5 ;  /* 0x00000805ff0075a7 */ /* 0x000f240008001131 */
[----:B----4-:R-:W-:Y:S05]  /*1ee0*/  @!P0 BRA `(.L_x_34) ;  /* 0x000000a000c08947 */ /* 0x010fea0003800000 */
.L_x_33:
[----:B------:R4:W-:Y:S01]  /*1ef0*/  @!P6 SYNCS.ARRIVE.TRANS64 RZ, [UR49], R3 ;  /* 0x00000003ffffe9a7 */ /* 0x0009e20008000031 */
[----:B------:R-:W-:-:S04]  /*1f00*/  ULOP3.LUT UR4, UR37, 0x2, URZ, 0xfc, !UPT ;  /* 0x0000000225047892 */ /* 0x000fc8000f8efcff */
[----:B------:R-:W-:-:S09]  /*1f10*/  UISETP.NE.AND UP0, UPT, UR4, 0x2, UPT ;  /* 0x000000020400788c */ /* 0x000fd2000bf05270 */
[----:B------:R-:W-:Y:S05]  /*1f20*/  BRA.U UP0, `(.L_x_35) ;  /* 0x0000000100047547 */ /* 0x000fea000b800000 */
[----:B------:R-:W-:Y:S05]  /*1f30*/  BPT.TRAP 0x1 ;  /* 0x000000040000795c */ /* 0x000fea0000300000 */
.L_x_35:
[----:B------:R-:W-:Y:S04]  /*1f40*/  BSSY.RECONVERGENT B0, `(.L_x_36) ;  /* 0x0000003000007945 */ /* 0x000fe80003800200 */
[----:B------:R-:W-:Y:S05]  /*1f50*/  @P4 BRA `(.L_x_37) ;  /* 0x0000000000044947 */ /* 0x000fea0003800000 */
[----:B------:R-:W-:Y:S05]  /*1f60*/  BPT.TRAP 0x1 ;  /* 0x000000040000795c */ /* 0x000fea0000300000 */
.L_x_37:
[----:B------:R-:W-:Y:S05]  /*1f70*/  BSYNC.RECONVERGENT B0 ;  /* 0x0000000000007941 */ /* 0x000fea0003800200 */
.L_x_36:
[----:B------:R-:W-:Y:S02]  /*1f80*/  ELECT P0, URZ, PT ;  /* 0x0000000000ff782f */ /* 0x000fe40003800000 */
[----:B------:R-:W-:Y:S01]  /*1f90*/  LOP3.LUT R15, R15, 0x1, RZ, 0x3c, !PT ;  /* 0x000000010f0f7812 */ /* 0x000fe200078e3cff */
[----:B------:R-:W-:Y:S03]  /*1fa0*/  BSSY.RECONVERGENT B0, `(.L_x_38) ;  /* 0x0000031000007945 */ /* 0x000fe60003800200 */
[----:B-1----:R-:W-:-:S04]  /*1fb0*/  SHF.L.U32 R2, R15, 0x1f, RZ ;  /* 0x0000001f0f027819 */ /* 0x002fc800000006ff */
[----:B------:R1:W1:Y:S03]  /*1fc0*/  SYNCS.PHASECHK.TRANS64.TRYWAIT P1, [UR49+0x8], R2 ;  /* 0x00000802ff0075a7 */ /* 0x0002660008021131 */
[----:B------:R-:W-:Y:S05]  /*1fd0*/  @!P0 BRA `(.L_x_39) ;  /* 0x0000000000b48947 */ /* 0x000fea0003800000 */
[----:B------:R-:W-:Y:S02]  /*1fe0*/  UIADD3 UR4, UP3, UPT, UR38, 0x80, URZ ;  /* 0x0000008026047890 */ /* 0x000fe4000ff7e0ff */
[----:B------:R-:W-:Y:S02]  /*1ff0*/  USHF.L.U32 UR58, UR14, 0x8, URZ ;  /* 0x000000080e3a7899 */ /* 0x000fe400080006ff */
[----:B------:R-:W-:Y:S02]  /*2000*/  UIADD3 UR6, UP2, UPT, UR38, 0x180, URZ ;  /* 0x0000018026067890 */ /* 0x000fe4000ff5e0ff */
[----:B------:R-:W-:Y:S02]  /*2010*/  UIADD3 UR22, UP1, UPT, UR38, 0x280, URZ ;  /* 0x0000028026167890 */ /* 0x000fe4000ff3e0ff */
[----:B------:R-:W-:Y:S02]  /*2020*/  UIADD3 UR56, UPT, UPT, UR15, 0x10800, URZ ;  /* 0x000108000f387890 */ /* 0x000fe4000fffe0ff */
[----:B------:R-:W-:-:S02]  /*2030*/  USHF.L.U32 UR12, UR14, 0x1, URZ ;  /* 0x000000010e0c7899 */ /* 0x000fc400080006ff */
[----:B------:R-:W-:Y:S02]  /*2040*/  UIADD3.X UR5, UPT, UPT, URZ, UR39, URZ, UP3, !UPT ;  /* 0x00000027ff057290 */ /* 0x000fe40009ffe4ff */
[----:B------:R-:W-:Y:S02]  /*2050*/  UIADD3 UR48, UPT, UPT, UR15, 0x14800, URZ ;  /* 0x000148000f307890 */ /* 0x000fe4000fffe0ff */
[----:B------:R-:W-:Y:S02]  /*2060*/  UIADD3 UR50, UPT, UPT, UR58, 0x80, URZ ;  /* 0x000000803a327890 */ /* 0x000fe4000fffe0ff */
[----:B------:R-:W-:Y:S02]  /*2070*/  UIADD3 UR40, UPT, UPT, UR49, 0x18800, URZ ;  /* 0x0001880031287890 */ /* 0x000fe4000fffe0ff */
[----:B------:R-:W-:Y:S02]  /*2080*/  UIADD3.X UR7, UPT, UPT, URZ, UR39, URZ, UP2, !UPT ;  /* 0x00000027ff077290 */ /* 0x000fe400097fe4ff */
[----:B------:R-:W-:-:S02]  /*2090*/  UIADD3 UR24, UP0, UPT, UR38, 0x380, URZ ;  /* 0x0000038026187890 */ /* 0x000fc4000ff1e0ff */
[----:B------:R-:W-:Y:S02]  /*20a0*/  UIADD3 UR32, UPT, UPT, UR49, 0x20800, URZ ;  /* 0x0002080031207890 */ /* 0x000fe4000fffe0ff */
[----:B------:R-:W-:Y:S02]  /*20b0*/  UIADD3 UR16, UPT, UPT, UR45, 0x28800, URZ ;  /* 0x000288002d107890 */ /* 0x000fe4000fffe0ff */
[----:B------:R-:W-:Y:S02]  /*20c0*/  UIADD3.X UR23, UPT, UPT, URZ, UR39, URZ, UP1, !UPT ;  /* 0x00000027ff177290 */ /* 0x000fe40008ffe4ff */
[----:B------:R-:W-:Y:S01]  /*20d0*/  UIADD3 UR19, UPT, UPT, UR27, UR12, URZ ;  /* 0x0000000c1b137290 */ /* 0x000fe2000fffe0ff */
[----:B------:R-:W-:Y:S01]  /*20e0*/  UMOV UR9, 0xff0000 ;  /* 0x00ff000000097882 */ /* 0x000fe20000000000 */
[----:B------:R-:W-:Y:S01]  /*20f0*/  UMOV UR30, 0x0 ;  /* 0x00000000001e7882 */ /* 0x000fe20000000000 */
[----:B------:R-:W-:Y:S01]  /*2100*/  UMOV UR31, 0x10000000 ;  /* 0x10000000001f7882 */ /* 0x000fe20000000000 */
[----:B------:R-:W-:Y:S01]  /*2110*/  UMOV UR57, UR49 ;  /* 0x0000003100397c82 */ /* 0x000fe20008000000 */
[----:B------:R-:W-:Y:S01]  /*2120*/  UMOV UR59, UR51 ;  /* 0x00000033003b7c82 */ /* 0x000fe20008000000 */
[----:B------:R-:W-:Y:S01]  /*2130*/  UMOV UR60, UR52 ;  /* 0x00000034003c7c82 */ /* 0x000fe20008000000 */
[----:B------:R-:W-:Y:S01]  /*2140*/  UIADD3 UR8, UPT, UPT, UR49, 0x28c00, URZ ;  /* 0x00028c0031087890 */ /* 0x000fe2000fffe0ff */
[----:B------:R-:W-:Y:S01]  /*2150*/  UTMALDG.3D.MULTICAST [UR56], [UR4], UR9, desc[UR30] ;  /* 0x00001e38040073b4 */ /* 0x000fe20008011809 */
[----:B------:R-:W-:Y:S01]  /*2160*/  UIADD3.X UR25, UPT, UPT, URZ, UR39, URZ, UP0, !UPT ;  /* 0x00000027ff197290 */ /* 0x000fe200087fe4ff */
[----:B------:R-:W-:Y:S01]  /*2170*/  UMOV UR41, UR49 ;  /* 0x0000003100297c82 */ /* 0x000fe20008000000 */
[----:B------:R-:W-:Y:S01]  /*2180*/  UMOV UR43, UR35 ;  /* 0x00000023002b7c82 */ /* 0x000fe20008000000 */
[----:B------:R-:W-:Y:S01]  /*2190*/  UMOV UR44, UR52 ;  /* 0x00000034002c7c82 */ /* 0x000fe20008000000 */
[----:B------:R-:W-:Y:S01]  /*21a0*/  UMOV UR42, UR58 ;  /* 0x0000003a002a7c82 */ /* 0x000fe20008000000 */
[----:B------:R-:W-:Y:S01]  /*21b0*/  UMOV UR33, UR49 ;  /* 0x0000003100217c82 */ /* 0x000fe20008000000 */
[----:B------:R-:W-:Y:S01]  /*21c0*/  UMOV UR36, UR52 ;  /* 0x0000003400247c82 */ /* 0x000fe20008000000 */
[----:B------:R-:W-:Y:S01]  /*21d0*/  UTMALDG.3D.MULTICAST [UR48], [UR4], UR9, desc[UR30] ;  /* 0x00001e30040073b4 */ /* 0x000fe20008011809 */
[----:B------:R-:W-:Y:S01]  /*21e0*/  UMOV UR34, UR50 ;  /* 0x0000003200227c82 */ /* 0x000fe20008000000 */
[----:B------:R-:W-:Y:S01]  /*21f0*/  UMOV UR17, UR49 ;  /* 0x0000003100117c82 */ /* 0x000fe20008000000 */
[----:B------:R-:W-:Y:S01]  /*2200*/  UMOV UR18, UR26 ;  /* 0x0000001a00127c82 */ /* 0x000fe20008000000 */
[----:B------:R-:W-:Y:S01]  /*2210*/  UMOV UR20, UR28 ;  /* 0x0000001c00147c82 */ /* 0x000fe20008000000 */
[----:B------:R-:W-:Y:S01]  /*2220*/  UMOV UR21, UR52 ;  /* 0x0000003400157c82 */ /* 0x000fe20008000000 */
[----:B------:R-:W-:Y:S01]  /*2230*/  UMOV UR10, URZ ;  /* 0x000000ff000a7c82 */ /* 0x000fe20008000000 */
[----:B------:R-:W-:Y:S01]  /*2240*/  UMOV UR13, UR52 ;  /* 0x00000034000d7c82 */ /* 0x000fe20008000000 */
[----:B------:R-:W-:Y:S01]  /*2250*/  UTMALDG.3D [UR40], [UR6], desc[UR30] ;  /* 0x00001e28060075b4 */ /* 0x000fe20008011000 */
[----:B------:R-:W-:Y:S01]  /*2260*/  UTMALDG.3D [UR32], [UR6], desc[UR30] ;  /* 0x00001e20060075b4 */ /* 0x000fe20008011000 */
[----:B------:R2:W-:Y:S02]  /*2270*/  UTMALDG.4D.MULTICAST [UR16], [UR22], UR9, desc[UR30] ;  /* 0x00001e10160073b4 */ /* 0x0005e40008019809 */
[----:B--2---:R-:W-:-:S02]  /*2280*/  UMOV UR9, UR49 ;  /* 0x0000003100097c82 */ /* 0x004fc40008000000 */
[----:B------:R2:W-:Y:S02]  /*2290*/  UTMALDG.4D [UR8], [UR24], desc[UR30] ;  /* 0x00001e08180075b4 */ /* 0x0005e40008019000 */
[----:B--2---:R-:W-:Y:S01]  /*22a0*/  NOP ;  /* 0x0000000000007918 */ /* 0x004fe20000000000 */
.L_x_39:
[----:B------:R-:W-:Y:S05]  /*22b0*/  BSYNC.RECONVERGENT B0 ;  /* 0x0000000000007941 */ /* 0x000fea0003800200 */
.L_x_38:
[----:B------:R-:W-:-:S04]  /*22c0*/  UIADD3 UR14, UPT, UPT, UR14, 0x1, URZ ;  /* 0x000000010e0e7890 */ /* 0x000fc8000fffe0ff */
[----:B------:R-:W-:-:S09]  /*22d0*/  UISETP.NE.AND UP0, UPT, UR14, UR29, UPT ;  /* 0x0000001d0e00728c */ /* 0x000fd2000bf05270 */
[----:B------:R-:W-:Y:S05]  /*22e0*/  BRA.U UP0, `(.L_x_40) ;  /* 0xfffffff900ec7547 */ /* 0x000fea000b83ffff */
.L_x_32:
[----:B-1----:R-:W-:Y:S01]  /*22f0*/  LEA R2, R14, UR49, 0x3 ;  /* 0x000000310e027c11 */ /* 0x002fe2000f8e18ff */
[----:B------:R-:W-:Y:S01]  /*2300*/  NOP ;  /* 0x0000000000007918 */ /* 0x000fe20000000000 */
[----:B----4-:R-:W-:Y:S02]  /*2310*/  SHF.L.U32 R3, R12, 0x1f, RZ ;  /* 0x0000001f0c037819 */ /* 0x010fe400000006ff */
[----:B------:R-:W-:Y:S02]  /*2320*/  LEA R4, R14, UR49, 0x4 ;  /* 0x000000310e047c11 */ /* 0x000fe4000f8e20ff */
[----:B------:R-:W1:Y:S02]  /*2330*/  SYNCS.PHASECHK.TRANS64.TRYWAIT P0, [R2+URZ+0x60], R3 ;  /* 0x00006003020075a7 */ /* 0x000e6400080011ff */
[----:B-1----:R-:W-:Y:S05]  /*2340*/  @!P0 BRA `(.L_x_41) ;  /* 0x0000009c00c08947 */ /* 0x002fea0003800000 */
.L_x_141:
[----:B------:R-:W4:Y:S01]  /*2350*/  LDS.128 R4, [R4+0xc0] ;  /* 0x0000c00004047984 */ /* 0x000f220000000c00 */
[----:B------:R-:W-:Y:S01]  /*2360*/  ISETP.GE.AND P0, PT, R72, 0x1, PT ;  /* 0x000000014800780c */ /* 0x000fe20003f06270 */
[----:B-1----:R-:W-:Y:S01]  /*2370*/  VIADD R2, R2, 0x70 ;  /* 0x0000007002027836 */ /* 0x002fe20000000000 */
[----:B------:R-:W-:Y:S01]  /*2380*/  @!PT LDS RZ, [RZ] ;  /* 0x00000000fffff984 */ /* 0x000fe20000000800 */
[----:B------:R-:W-:Y:S01]  /*2390*/  @!PT LDS RZ, [RZ] ;  /* 0x00000000fffff984 */ /* 0x000fe20000000800 */
[----:B------:R-:W-:Y:S01]  /*23a0*/  @!PT LDS RZ, [RZ] ;  /* 0x00000000fffff984 */ /* 0x000fe20000000800 */
[----:B------:R-:W-:Y:S01]  /*23b0*/  @!PT LDS RZ, [RZ] ;  /* 0x00000000fffff984 */ /* 0x000fe20000000800 */
[----:B------:R1:W-:Y:S06]  /*23c0*/  MEMBAR.ALL.CTA ;  /* 0x0000000000007992 */ /* 0x0003ec0000008000 */
[----:B-1----:R-:W1:Y:S01]  /*23d0*/  FENCE.VIEW.ASYNC.S ;  /* 0x00000000000073c6 */ /* 0x002e620000000000 */
[----:B------:R-:W-:-:S04]  /*23e0*/  PRMT R2, RZ, 0x654, R2 ;  /* 0x00000654ff027816 */ /* 0x000fc80000000002 */
[----:B-1----:R1:W-:Y:S01]  /*23f0*/  SYNCS.ARRIVE.TRANS64.RED.A1T0 RZ, [R2+URZ], RZ ;  /* 0x000000ff02ff79a7 */ /* 0x0023e200081004ff */
[----:B----4-:R-:W-:-:S13]  /*2400*/  LOP3.LUT P2, RZ, R6, 0x1, RZ, 0xc0, !PT ;  /* 0x0000000106ff7812 */ /* 0x010fda000784c0ff */
[----:B------:R-:W-:Y:S01]  /*2410*/  @P2 SHF.R.U32.HI R3, RZ, 0x10, R5 ;  /* 0x00000010ff032819 */ /* 0x000fe20000011605 */
[----:B------:R-:W-:Y:S01]  /*2420*/  VOTEU.ANY UP0, P2 ;  /* 0x0000000000ff7886 */ /* 0x000fe20001000100 */
[----:B------:R-:W-:Y:S02]  /*2430*/  @P2 MOV R13, R4 ;  /* 0x00000004000d2202 */ /* 0x000fe40000000f00 */
[----:B------:R-:W-:Y:S02]  /*2440*/  @P2 R2UR.BROADCAST UR4, R3 ;  /* 0x00000000030422ca */ /* 0x000fe400008e0000 */
[----:B------:R-:W-:-:S11]  /*2450*/  @P2 LOP3.LUT R11, R5, 0xffff, RZ, 0xc0, !PT ;  /* 0x0000ffff050b2812 */ /* 0x000fd600078ec0ff */
[----:B------:R-:W-:Y:S01]  /*2460*/  @UP0 UMOV UR52, UR4 ;  /* 0x0000000400340c82 */ /* 0x000fe20008000000 */
[----:B-1----:R-:W-:Y:S05]  /*2470*/  @!P0 BRA `(.L_x_42) ;  /* 0x0000000000b88947 */ /* 0x002fea0003800000 */
[----:B------:R-:W3:Y:S01]  /*2480*/  LDC.64 R4, c[0x0][0xf18] ;  /* 0x0003c600ff047b82 */ /* 0x000ee20000000a00 */
[----:B------:R-:W-:-:S07]  /*2490*/  ISETP.NE.AND P3, PT, R72, 0x1, PT ;  /* 0x000000014800780c */ /* 0x000fce0003f65270 */
[----:B------:R-:W2:Y:S08]  /*24a0*/  LDC.64 R6, c[0x0][0xf10] ;  /* 0x0003c400ff067b82 */ /* 0x000eb00000000a00 */
[----:B------:R-:W1:Y:S08]  /*24b0*/  LDC R16, c[0x0][0xf20] ;  /* 0x0003c800ff107b82 */ /* 0x000e700000000800 */
[----:B------:R-:W4:Y:S01]  /*24c0*/  LDC R18, c[0x0][0xf0c] ;  /* 0x0003c300ff127b82 */ /* 0x000f220000000800 */
[----:B---3--:R-:W-:Y:S01]  /*24d0*/  IMAD.HI.U32 R17, R0, R5, RZ ;  /* 0x0000000500117227 */ /* 0x008fe200078e00ff */
[----:B------:R-:W-:-:S03]  /*24e0*/  ISETP.NE.AND P0, PT, R4, 0x1, PT ;  /* 0x000000010400780c */ /* 0x000fc60003f05270 */
[----:B------:R-:W-:-:S03]  /*24f0*/  IMAD.HI.U32 R5, R11, R5, RZ ;  /* 0x000000050b057227 */ /* 0x000fc600078e00ff */
[----:B------:R-:W3:Y:S01]  /*2500*/  LDC.64 R2, c[0x0][0xf28] ;  /* 0x0003ca00ff027b82 */ /* 0x000ee20000000a00 */
[----:B--2---:R-:W-:-:S04]  /*2510*/  IMAD.HI.U32 R20, R9, R6, RZ ;  /* 0x0000000609147227 */ /* 0x004fc800078e00ff */
[----:B------:R-:W-:Y:S01]  /*2520*/  IMAD.HI.U32 R22, R13, R6, RZ ;  /* 0x000000060d167227 */ /* 0x000fe200078e00ff */
[----:B------:R-:W-:Y:S02]  /*2530*/  SHF.R.U32.HI R20, RZ, R7, R20 ;  /* 0x00000007ff147219 */ /* 0x000fe40000011614 */
[-C--:B-1----:R-:W-:Y:S02]  /*2540*/  SHF.R.U32.HI R17, RZ, R16.reuse, R17 ;  /* 0x00000010ff117219 */ /* 0x082fe40000011611 */
[----:B------:R-:W-:Y:S02]  /*2550*/  SHF.R.U32.HI R16, RZ, R16, R5 ;  /* 0x00000010ff107219 */ /* 0x000fe40000011605 */
[----:B------:R-:W-:Y:S02]  /*2560*/  SEL R17, R0, R17, !P0 ;  /* 0x0000001100117207 */ /* 0x000fe40004000000 */
[----:B------:R-:W-:Y:S02]  /*2570*/  SHF.R.U32.HI R22, RZ, R7, R22 ;  /* 0x00000007ff167219 */ /* 0x000fe40000011616 */
[----:B----4-:R-:W-:-:S02]  /*2580*/  ISETP.NE.AND P1, PT, R18, 0x1, PT ;  /* 0x000000011200780c */ /* 0x010fc40003f25270 */
[----:B------:R-:W-:Y:S02]  /*2590*/  SEL R5, R11, R16, !P0 ;  /* 0x000000100b057207 */ /* 0x000fe40004000000 */
[----:B------:R-:W-:Y:S02]  /*25a0*/  SEL R19, R9, R20, !P1 ;  /* 0x0000001409137207 */ /* 0x000fe40004800000 */
[----:B------:R-:W-:Y:S01]  /*25b0*/  SEL R7, R13, R22, !P1 ;  /* 0x000000160d077207 */ /* 0x000fe20004800000 */
[----:B---3--:R-:W-:-:S04]  /*25c0*/  IMAD.HI.U32 R20, R17, R2, RZ ;  /* 0x0000000211147227 */ /* 0x008fc800078e00ff */
[----:B------:R-:W-:Y:S01]  /*25d0*/  IMAD.HI.U32 R6, R19, R2, RZ ;  /* 0x0000000213067227 */ /* 0x000fe200078e00ff */
[----:B------:R-:W-:-:S04]  /*25e0*/  @P3 SHF.R.U32.HI R17, RZ, R3, R20 ;  /* 0x00000003ff113219 */ /* 0x000fc80000011614 */
[----:B------:R-:W-:Y:S01]  /*25f0*/  @P3 SHF.R.U32.HI R19, RZ, R3, R6 ;  /* 0x00000003ff133219 */ /* 0x000fe20000011606 */
[----:B------:R-:W-:-:S04]  /*2600*/  IMAD R17, R72, R17, RZ ;  /* 0x0000001148117224 */ /* 0x000fc800078e02ff */
        /* <DEDUP_REMOVED lines=10> */
[----:B------:R-:W-:Y:S02]  /*26b0*/  @!P0 SEL R3, R7, R16, !P3 ;  /* 0x0000001007038207 */ /* 0x000fe40005800000 */
[----:B------:R-:W-:-:S03]  /*26c0*/  IADD3 R16, PT, PT, -R5, RZ, RZ ;  /* 0x000000ff05107210 */ /* 0x000fc60007ffe1ff */
[--C-:B------:R-:W-:Y:S02]  /*26d0*/  @!P0 IMAD.IADD R6, R6, 0x1, -R3.reuse ;  /* 0x0000000106068824 */ /* 0x100fe400078e0a03 */
[----:B------:R-:W-:Y:S01]  /*26e0*/  @!P0 IMAD R3, R2, R19, R3 ;  /* 0x0000001302038224 */ /* 0x000fe200078e0203 */
[----:B------:R-:W-:Y:S01]  /*26f0*/  IADD3 R2, PT, PT, -R7, RZ, RZ ;  /* 0x000000ff07027210 */ /* 0x000fe20007ffe1ff */
[----:B------:R-:W-:Y:S02]  /*2700*/  @!P0 IMAD R5, R72, R6, R7 ;  /* 0x0000000648058224 */ /* 0x000fe400078e0207 */
[----:B------:R-:W-:Y:S02]  /*2710*/  IMAD R11, R4, R16, R11 ;  /* 0x00000010040b7224 */ /* 0x000fe400078e020b */
[----:B------:R-:W-:Y:S02]  /*2720*/  @!P0 IMAD.MOV.U32 R7, RZ, RZ, R3 ;  /* 0x000000ffff078224 */ /* 0x000fe400078e0003 */
[----:B------:R-:W-:-:S02]  /*2730*/  IMAD R2, R18, R2, R13 ;  /* 0x0000000212027224 */ /* 0x000fc400078e020d */
[----:B------:R-:W-:Y:S02]  /*2740*/  IMAD R11, R5, R4, R11 ;  /* 0x00000004050b7224 */ /* 0x000fe400078e020b */
[----:B------:R-:W-:Y:S02]  /*2750*/  IMAD R13, R7, R18, R2 ;  /* 0x00000012070d7224 */ /* 0x000fe400078e0202 */
.L_x_42:
[----:B------:R-:W1:Y:S02]  /*2760*/  LDCU UR4, c[0x0][0xf30] ;  /* 0x0001e600ff0477ac */ /* 0x000e640008000800 */
[----:B-1----:R-:W-:-:S09]  /*2770*/  UISETP.NE.AND UP0, UPT, UR4, 0x1, UPT ;  /* 0x000000010400788c */ /* 0x002fd2000bf05270 */
[----:B------:R-:W-:Y:S05]  /*2780*/  BRA.U UP0, `(.L_x_43) ;  /* 0x0000000100407547 */ /* 0x000fea000b800000 */
[----:B------:R-:W1:Y:S08]  /*2790*/  LDC.64 R4, c[0x0][0xf10] ;  /* 0x0003c400ff047b82 */ /* 0x000e700000000a00 */
[----:B------:R-:W4:Y:S08]  /*27a0*/  LDC.64 R2, c[0x0][0xf18] ;  /* 0x0003c600ff027b82 */ /* 0x000f300000000a00 */
[----:B------:R-:W2:Y:S08]  /*27b0*/  LDC R6, c[0x0][0xf20] ;  /* 0x0003c800ff067b82 */ /* 0x000eb00000000800 */
[----:B------:R-:W3:Y:S01]  /*27c0*/  LDC R16, c[0x0][0xf0c] ;  /* 0x0003c300ff107b82 */ /* 0x000ee20000000800 */
[----:B-1----:R-:W-:-:S05]  /*27d0*/  IMAD.HI.U32 R4, R13, R4, RZ ;  /* 0x000000040d047227 */ /* 0x002fca00078e00ff */
[----:B------:R-:W-:Y:S01]  /*27e0*/  SHF.R.U32.HI R4, RZ, R5, R4 ;  /* 0x00000005ff047219 */ /* 0x000fe20000011604 */
[----:B----4-:R-:W-:Y:S01]  /*27f0*/  IMAD.HI.U32 R3, R11, R3, RZ ;  /* 0x000000030b037227 */ /* 0x010fe200078e00ff */
[----:B------:R-:W-:-:S04]  /*2800*/  ISETP.NE.AND P0, PT, R2, 0x1, PT ;  /* 0x000000010200780c */ /* 0x000fc80003f05270 */
[----:B--2---:R-:W-:-:S04]  /*2810*/  SHF.R.U32.HI R6, RZ, R6, R3 ;  /* 0x00000006ff067219 */ /* 0x004fc80000011603 */
[----:B------:R-:W-:Y:S02]  /*2820*/  SEL R3, R11, R6, !P0 ;  /* 0x000000060b037207 */ /* 0x000fe40004000000 */
[----:B---3--:R-:W-:-:S04]  /*2830*/  ISETP.NE.AND P1, PT, R16, 0x1, PT ;  /* 0x000000011000780c */ /* 0x008fc80003f25270 */
[----:B------:R-:W-:-:S05]  /*2840*/  SEL R4, R13, R4, !P1 ;  /* 0x000000040d047207 */ /* 0x000fca0004800000 */
[----:B------:R-:W-:Y:S02]  /*2850*/  IMAD.IADD R5, R3, 0x1, -R4 ;  /* 0x0000000103057824 */ /* 0x000fe400078e0a04 */
[----:B------:R-:W-:Y:S02]  /*2860*/  IMAD.IADD R3, R4, 0x1, -R3 ;  /* 0x0000000104037824 */ /* 0x000fe400078e0a03 */
[----:B------:R-:W-:Y:S02]  /*2870*/  IMAD R13, R5, R16, R13 ;  /* 0x00000010050d7224 */ /* 0x000fe400078e020d */
[----:B------:R-:W-:-:S07]  /*2880*/  IMAD R11, R3, R2, R11 ;  /* 0x00000002030b7224 */ /* 0x000fce00078e020b */
.L_x_43:
[----:B------:R-:W-:Y:S01]  /*2890*/  VIADD R14, R14, 0x1 ;  /* 0x000000010e0e7836 */ /* 0x000fe20000000000 */
[----:B------:R-:W-:Y:S01]  /*28a0*/  PLOP3.LUT P1, PT, PT, PT, PT, 0x80, 0x8 ;  /* 0x000000000008781c */ /* 0x000fe20003f2f070 */
[----:B------:R-:W-:Y:S02]  /*28b0*/  IMAD.IADD R2, R13, 0x1, R152 ;  /* 0x000000010d027824 */ /* 0x000fe400078e0298 */
[----:B------:R-:W-:Y:S01]  /*28c0*/  IMAD.IADD R20, R11, 0x1, R150 ;  /* 0x000000010b147824 */ /* 0x000fe200078e0296 */
[----:B------:R-:W-:Y:S02]  /*28d0*/  ISETP.NE.AND P0, PT, R14, 0x2, PT ;  /* 0x000000020e00780c */ /* 0x000fe40003f05270 */
[----:B------:R-:W-:Y:S02]  /*28e0*/  R2UR UR28, R2 ;  /* 0x00000000021c72ca */ /* 0x000fe400000e0000 */
[----:B------:R-:W-:Y:S02]  /*28f0*/  SEL R3, RZ, 0x1, P0 ;  /* 0x00000001ff037807 */ /* 0x000fe40000000000 */
[----:B------:R-:W-:-:S02]  /*2900*/  SEL R14, R14, RZ, P0 ;  /* 0x000000ff0e0e7207 */ /* 0x000fc40000000000 */
[----:B------:R-:W-:Y:S01]  /*2910*/  LOP3.LUT R12, R12, R3, RZ, 0x3c, !PT ;  /* 0x000000030c0c7212 */ /* 0x000fe200078e3cff */
[----:B------:R-:W-:Y:S08]  /*2920*/  @P2 BRA `(.L_x_44) ;  /* 0xffffffec00f02947 */ /* 0x000ff0000383ffff */
[----:B---3--:R-:W-:-:S07]  /*2930*/  MOV R0, UR49 ;  /* 0x0000003100007c02 */ /* 0x008fce0008000f00 */
.L_x_45:
[----:B-1----:R-:W-:-:S04]  /*2940*/  SHF.L.U32 R3, R15, 0x1f, RZ ;  /* 0x0000001f0f037819 */ /* 0x002fc800000006ff */
[----:B------:R1:W3:Y:S03]  /*2950*/  SYNCS.PHASECHK.TRANS64.TRYWAIT P0, [R0+URZ+0x8], R3 ;  /* 0x00000803000075a7 */ /* 0x0002e600080011ff */
[----:B---3--:R-:W-:Y:S05]  /*2960*/  @!P0 NANOSLEEP.SYNCS 0x989680 ;  /* 0x009896800000895d */ /* 0x008fea0003900000 */
[----:B------:R-:W3:Y:S02]  /*2970*/  @!P0 SYNCS.PHASECHK.TRANS64 P0, [R0+URZ+0x8], R3 ;  /* 0x00000803000085a7 */ /* 0x000ee400080010ff */
[----:B---3--:R-:W-:Y:S05]  /*2980*/  @P0 EXIT ;  /* 0x000000000000094d */ /* 0x008fea0003800000 */
[----:B------:R-:W-:Y:S05]  /*2990*/  BRA `(.L_x_45) ;  /* 0xfffffffc00e87947 */ /* 0x000fea000383ffff */
.L_x_22:
[----:B------:R-:W-:-:S04]  /*29a0*/  UISETP.NE.AND UP0, UPT, UR61, URZ, UPT ;  /* 0x000000ff3d00728c */ /* 0x000fc8000bf05270 */
[----:B------:R-:W-:-:S09]  /*29b0*/  UISETP.NE.OR UP0, UPT, UR14, 0x1, UP0 ;  /* 0x000000010e00788c */ /* 0x000fd20008705670 */
[----:B------:R-:W-:Y:S05]  /*29c0*/  BRA.U UP0, `(.L_x_46) ;  /* 0x00000005004c7547 */ /* 0x000fea000b800000 */
[----:B------:R-:W-:Y:S01]  /*29d0*/  HFMA2 R3, -RZ, RZ, 0, 0 ;  /* 0x00000000ff037431 */ /* 0x000fe200000001ff */
[----:B------:R-:W-:Y:S01]  /*29e0*/  ISETP.GE.U32.AND P2, PT, R8, 0x8, PT ;  /* 0x000000080800780c */ /* 0x000fe20003f46070 */
[----:B------:R-:W-:Y:S01]  /*29f0*/  IMAD.MOV.U32 R12, RZ, RZ, 0x1 ;  /* 0x00000001ff0c7424 */ /* 0x000fe200078e00ff */
[----:B------:R-:W-:Y:S01]  /*2a00*/  CS2R R10, SRZ ;  /* 0x00000000000a7805 */ /* 0x000fe2000001ff00 */
[----:B------:R-:W-:Y:S01]  /*2a10*/  IMAD.MOV.U32 R9, RZ, RZ, RZ ;  /* 0x000000ffff097224 */ /* 0x000fe200078e00ff */
[----:B------:R-:W-:Y:S01]  /*2a20*/  UMOV UR4, 0x400 ;  /* 0x0000040000047882 */ /* 0x000fe20000000000 */
[----:B------:R-:W-:Y:S01]  /*2a30*/  UMOV UR5, URZ ;  /* 0x000000ff00057c82 */ /* 0x000fe20008000000 */
[----:B------:R-:W-:-:S12]  /*2a40*/  ULEA UR6, UR61, UR4, 0x18 ;  /* 0x000000043d067291 */ /* 0x000fd8000f8ec0ff */
.L_x_50:
[----:B------:R-:W-:Y:S02]  /*2a50*/  LEA R0, R3, UR6, 0x3 ;  /* 0x0000000603007c11 */ /* 0x000fe4000f8e18ff */
[----:B------:R-:W-:-:S03]  /*2a60*/  SHF.L.U32 R5, R9, 0x1f, RZ ;  /* 0x0000001f09057819 */ /* 0x000fc600000006ff */
[----:B------:R-:W-:Y:S01]  /*2a70*/  VIADD R4, R0, 0xa0 ;  /* 0x000000a000047836 */ /* 0x000fe20000000000 */
[----:B------:R-:W1:Y:S02]  /*2a80*/  SYNCS.PHASECHK.TRANS64.TRYWAIT P0, [R0+URZ+0x90], R5 ;  /* 0x00009005000075a7 */ /* 0x000e6400080011ff */
[----:B-1----:R-:W-:Y:S05]  /*2a90*/  @!P0 BRA `(.L_x_47) ;  /* 0x0000009800008947 */ /* 0x002fea0003800000 */
.L_x_142:
[----:B------:R-:W-:Y:S01]  /*2aa0*/  ULEA UR4, UR5, UR6, 0x3 ;  /* 0x0000000605047291 */ /* 0x000fe2000f8e18ff */
[----:B------:R-:W-:Y:S01]  /*2ab0*/  PRMT R4, RZ, 0x654, R4 ;  /* 0x00000654ff047816 */ /* 0x000fe20000000004 */
[----:B-1----:R-:W-:Y:S01]  /*2ac0*/  @!P2 IMAD.MOV.U32 R5, RZ, RZ, 0x10 ;  /* 0x00000010ff05a424 */ /* 0x002fe200078e00ff */
[----:B------:R-:W-:Y:S01]  /*2ad0*/  SHF.L.U32 R7, R12, 0x1f, RZ ;  /* 0x0000001f0c077819 */ /* 0x000fe200000006ff */
[----:B------:R-:W-:Y:S01]  /*2ae0*/  UIADD3 UR7, UPT, UPT, UR4, 0x60, URZ ;  /* 0x0000006004077890 */ /* 0x000fe2000fffe0ff */
[----:B------:R1:W-:Y:S05]  /*2af0*/  SYNCS.ARRIVE.TRANS64.RED.A1T0 RZ, [R4+URZ], RZ ;  /* 0x000000ff04ff79a7 */ /* 0x0003ea00081004ff */
[----:B------:R-:W-:Y:S01]  /*2b00*/  IMAD.U32 R13, RZ, RZ, UR7 ;  /* 0x00000007ff0d7e24 */ /* 0x000fe2000f8e00ff */
[----:B------:R-:W2:Y:S04]  /*2b10*/  SYNCS.PHASECHK.TRANS64.TRYWAIT P0, [UR4+0x70], R7 ;  /* 0x00007007ff0075a7 */ /* 0x000ea80008001104 */
[----:B------:R-:W-:Y:S01]  /*2b20*/  PRMT R13, R8, 0x654, R13 ;  /* 0x00000654080d7816 */ /* 0x000fe2000000000d */
[----:B-12---:R-:W-:Y:S06]  /*2b30*/  @!P0 BRA `(.L_x_48) ;  /* 0x0000009400ec8947 */ /* 0x006fec0003800000 */
.L_x_144:
[----:B------:R-:W-:Y:S01]  /*2b40*/  ULEA UR8, UR5, UR6, 0x4 ;  /* 0x0000000605087291 */ /* 0x000fe2000f8e20ff */
[----:B------:R-:W-:Y:S01]  /*2b50*/  SEL R2, R13, R2, !P2 ;  /* 0x000000020d027207 */ /* 0x000fe20005000000 */
[----:B------:R-:W-:Y:S01]  /*2b60*/  UIADD3 UR9, UPT, UPT, UR4, 0x60, URZ ;  /* 0x0000006004097890 */ /* 0x000fe2000fffe0ff */
[----:B-1----:R-:W-:Y:S01]  /*2b70*/  LEA R0, R11, UR6, 0x3 ;  /* 0x000000060b007c11 */ /* 0x002fe2000f8e18ff */
[----:B------:R-:W-:Y:S01]  /*2b80*/  UIADD3 UR8, UPT, UPT, UR8, 0xc0, URZ ;  /* 0x000000c008087890 */ /* 0x000fe2000fffe0ff */
[----:B------:R1:W-:Y:S01]  /*2b90*/  @!P2 SYNCS.ARRIVE.TRANS64.RED RZ, [R2+URZ], R5 ;  /* 0x0000000502ffa9a7 */ /* 0x0003e200080004ff */
[----:B------:R-:W-:Y:S01]  /*2ba0*/  UIADD3 UR4, UPT, UPT, UR5, 0x1, URZ ;  /* 0x0000000105047890 */ /* 0x000fe2000fffe0ff */
[----:B------:R-:W-:-:S03]  /*2bb0*/  VIADD R3, R3, 0x1 ;  /* 0x0000000103037836 */ /* 0x000fc60000000000 */
[----:B------:R-:W-:Y:S02]  /*2bc0*/  UISETP.NE.AND UP0, UPT, UR4, 0x2, UPT ;  /* 0x000000020400788c */ /* 0x000fe4000bf05270 */
[----:B------:R-:W-:Y:S01]  /*2bd0*/  ISETP.NE.AND P0, PT, R3, 0x2, PT ;  /* 0x000000020300780c */ /* 0x000fe20003f05270 */
[----:B------:R-:W-:Y:S06]  /*2be0*/  UGETNEXTWORKID.BROADCAST [UR8], [UR9] ;  /* 0x00000000080073ca */ /* 0x000fec0008000100 */
[----:B------:R-:W-:Y:S02]  /*2bf0*/  USEL UR7, URZ, 0x1, UP0 ;  /* 0x00000001ff077887 */ /* 0x000fe40008000000 */
[----:B------:R-:W-:-:S04]  /*2c00*/  USEL UR5, UR4, URZ, UP0 ;  /* 0x000000ff04057287 */ /* 0x000fc80008000000 */
[----:B------:R-:W-:Y:S02]  /*2c10*/  LOP3.LUT R12, R12, UR7, RZ, 0x3c, !PT ;  /* 0x000000070c0c7c12 */ /* 0x000fe4000f8e3cff */
[----:B-1----:R-:W-:-:S04]  /*2c20*/  SHF.L.U32 R5, R10, 0x1f, RZ ;  /* 0x0000001f0a057819 */ /* 0x002fc800000006ff */
[----:B------:R-:W1:Y:S02]  /*2c30*/  SYNCS.PHASECHK.TRANS64.TRYWAIT P1, [R0+URZ+0x60], R5 ;  /* 0x00006005000075a7 */ /* 0x000e6400080211ff */
[----:B-1----:R-:W-:Y:S05]  /*2c40*/  @!P1 BRA `(.L_x_49) ;  /* 0x0000009400c09947 */ /* 0x002fea0003800000 */
.L_x_145:
[----:B------:R-:W-:Y:S01]  /*2c50*/  LEA R4, R11, UR6, 0x4 ;  /* 0x000000060b047c11 */ /* 0x000fe2000f8e20ff */
[----:B-1----:R-:W-:Y:S01]  /*2c60*/  VIADD R0, R0, 0x70 ;  /* 0x0000007000007836 */ /* 0x002fe20000000000 */
[----:B------:R-:W-:Y:S01]  /*2c70*/  SEL R3, R3, RZ, P0 ;  /* 0x000000ff03037207 */ /* 0x000fe20000000000 */
[----:B------:R-:W-:-:S03]  /*2c80*/  VIADD R11, R11, 0x1 ;  /* 0x000000010b0b7836 */ /* 0x000fc60000000000 */
[----:B------:R-:W1:Y:S01]  /*2c90*/  LDS.128 R4, [R4+0xc0] ;  /* 0x0000c00004047984 */ /* 0x000e620000000c00 */
[----:B------:R-:W-:Y:S02]  /*2ca0*/  PRMT R0, RZ, 0x654, R0 ;  /* 0x00000654ff007816 */ /* 0x000fe40000000000 */
[C---:B------:R-:W-:Y:S01]  /*2cb0*/  ISETP.NE.AND P1, PT, R11.reuse, 0x2, PT ;  /* 0x000000020b00780c */ /* 0x040fe20003f25270 */
[----:B------:R-:W-:Y:S01]  /*2cc0*/  @!PT LDS RZ, [RZ] ;  /* 0x00000000fffff984 */ /* 0x000fe20000000800 */
[----:B------:R-:W-:Y:S01]  /*2cd0*/  @!PT LDS RZ, [RZ] ;  /* 0x00000000fffff984 */ /* 0x000fe20000000800 */
[----:B------:R-:W-:Y:S01]  /*2ce0*/  @!PT LDS RZ, [RZ] ;  /* 0x00000000fffff984 */ /* 0x000fe20000000800 */
[----:B------:R-:W-:Y:S01]  /*2cf0*/  @!PT LDS RZ, [RZ] ;  /* 0x00000000fffff984 */ /* 0x000fe20000000800 */
[----:B------:R2:W-:Y:S06]  /*2d00*/  MEMBAR.ALL.CTA ;  /* 0x0000000000007992 */ /* 0x0005ec0000008000 */
[----:B--2---:R-:W2:Y:S01]  /*2d10*/  FENCE.VIEW.ASYNC.S ;  /* 0x00000000000073c6 */ /* 0x004ea20000000000 */
[----:B------:R-:W-:Y:S01]  /*2d20*/  SEL R11, R11, RZ, P1 ;  /* 0x000000ff0b0b7207 */ /* 0x000fe20000800000 */
[----:B--2---:R2:W-:Y:S01]  /*2d30*/  SYNCS.ARRIVE.TRANS64.RED.A1T0 RZ, [R0+URZ], RZ ;  /* 0x000000ff00ff79a7 */ /* 0x0045e200081004ff */
[----:B-1----:R-:W-:-:S02]  /*2d40*/  LOP3.LUT P3, RZ, R6, 0x1, RZ, 0xc0, !PT ;  /* 0x0000000106ff7812 */ /* 0x002fc4000786c0ff */
[----:B------:R-:W-:-:S04]  /*2d50*/  SEL R5, RZ, 0x1, P1 ;  /* 0x00000001ff057807 */ /* 0x000fc80000800000 */
[----:B------:R-:W-:Y:S02]  /*2d60*/  LOP3.LUT R10, R10, R5, RZ, 0x3c, !PT ;  /* 0x000000050a0a7212 */ /* 0x000fe400078e3cff */
[----:B--2---:R-:W-:-:S04]  /*2d70*/  SEL R0, RZ, 0x1, P0 ;  /* 0x00000001ff007807 */ /* 0x004fc80000000000 */
[----:B------:R-:W-:Y:S01]  /*2d80*/  LOP3.LUT R9, R9, R0, RZ, 0x3c, !PT ;  /* 0x0000000009097212 */ /* 0x000fe200078e3cff */
[----:B------:R-:W-:Y:S06]  /*2d90*/  @P3 BRA `(.L_x_50) ;  /* 0xfffffffc002c3947 */ /* 0x000fec000383ffff */
[----:B------:R-:W-:Y:S01]  /*2da0*/  ULEA UR4, UR5, UR6, 0x3 ;  /* 0x0000000605047291 */ /* 0x000fe2000f8e18ff */
[----:B------:R-:W-:-:S08]  /*2db0*/  SHF.L.U32 R3, R12, 0x1f, RZ ;  /* 0x0000001f0c037819 */ /* 0x000fd000000006ff */
[----:B------:R-:W1:Y:S02]  /*2dc0*/  SYNCS.PHASECHK.TRANS64 P0, [UR4+0x70], R3 ;  /* 0x00007003ff0075a7 */ /* 0x000e640008001004 */
[----:B-1----:R-:W-:Y:S05]  /*2dd0*/  @P0 BRA `(.L_x_51) ;  /* 0x0000000000080947 */ /* 0x002fea0003800000 */
[----:B------:R-:W1:Y:S02]  /*2de0*/  SYNCS.PHASECHK.TRANS64.TRYWAIT P0, [UR4+0x70], R3 ;  /* 0x00007003ff0075a7 */ /* 0x000e640008001104 */
[----:B-1----:R-:W-:Y:S05]  /*2df0*/  @!P0 BRA `(.L_x_52) ;  /* 0x0000009400688947 */ /* 0x002fea0003800000 */
.L_x_51:
[----:B------:R-:W-:-:S04]  /*2e00*/  UIADD3 UR7, UPT, UPT, UR5, 0x1, URZ ;  /* 0x0000000105077890 */ /* 0x000fc8000fffe0ff */
[----:B------:R-:W-:-:S04]  /*2e10*/  UISETP.NE.AND UP0, UPT, UR7, 0x2, UPT ;  /* 0x000000020700788c */ /* 0x000fc8000bf05270 */
[----:B------:R-:W-:Y:S02]  /*2e20*/  USEL UR8, URZ, 0x1, UP0 ;  /* 0x00000001ff087887 */ /* 0x000fe40008000000 */
[----:B------:R-:W-:-:S04]  /*2e30*/  USEL UR7, UR7, URZ, UP0 ;  /* 0x000000ff07077287 */ /* 0x000fc80008000000 */
[----:B------:R-:W-:Y:S01]  /*2e40*/  ULEA UR7, UR7, UR6, 0x3 ;  /* 0x0000000607077291 */ /* 0x000fe2000f8e18ff */
[----:B-1----:R-:W-:-:S04]  /*2e50*/  LOP3.LUT R3, R12, UR8, RZ, 0x3c, !PT ;  /* 0x000000080c037c12 */ /* 0x002fc8000f8e3cff */
[----:B------:R-:W-:-:S04]  /*2e60*/  SHF.L.U32 R0, R3, 0x1f, RZ ;  /* 0x0000001f03007819 */ /* 0x000fc800000006ff */
[----:B------:R-:W1:Y:S02]  /*2e70*/  SYNCS.PHASECHK.TRANS64 P0, [UR7+0x70], R0 ;  /* 0x00007000ff0075a7 */ /* 0x000e640008001007 */
[----:B-1----:R-:W-:Y:S05]  /*2e80*/  @P0 EXIT ;  /* 0x000000000000094d */ /* 0x002fea0003800000 */
[----:B------:R-:W-:Y:S02]  /*2e90*/  SHF.L.U32 R3, R3, 0x1f, RZ ;  /* 0x0000001f03037819 */ /* 0x000fe400000006ff */
[----:B------:R-:W-:-:S07]  /*2ea0*/  MOV R0, UR7 ;  /* 0x0000000700007c02 */ /* 0x000fce0008000f00 */
.L_x_53:
[----:B-1----:R1:W2:Y:S02]  /*2eb0*/  SYNCS.PHASECHK.TRANS64.TRYWAIT P0, [R0+URZ+0x70], R3 ;  /* 0x00007003000075a7 */ /* 0x0022a400080011ff */
[----:B--2---:R-:W-:Y:S05]  /*2ec0*/  @!P0 NANOSLEEP.SYNCS 0x989680 ;  /* 0x009896800000895d */ /* 0x004fea0003900000 */
[----:B------:R-:W2:Y:S02]  /*2ed0*/  @!P0 SYNCS.PHASECHK.TRANS64 P0, [R0+URZ+0x70], R3 ;  /* 0x00007003000085a7 */ /* 0x000ea400080010ff */
[----:B--2---:R-:W-:Y:S05]  /*2ee0*/  @P0 EXIT ;  /* 0x000000000000094d */ /* 0x004fea0003800000 */
[----:B------:R-:W-:Y:S05]  /*2ef0*/  BRA `(.L_x_53) ;  /* 0xfffffffc00ec7947 */ /* 0x000fea000383ffff */
.L_x_46:
[----:B------:R-:W-:Y:S05]  /*2f00*/  BRA.U UP3, `(.L_x_54) ;  /* 0x0000001d03207547 */ /* 0x000fea000b800000 */
[----:B------:R-:W-:Y:S01]  /*2f10*/  UMOV UR4, 0x40 ;  /* 0x0000004000047882 */ /* 0x000fe20000000000 */
[----:B------:R-:W-:Y:S01]  /*2f20*/  NOP ;  /* 0x0000000000007918 */ /* 0x000fe20000000000 */
[----:B------:R-:W-:Y:S01]  /*2f30*/  ULEA UR5, UR61, UR4, 0x18 ;  /* 0x000000043d057291 */ /* 0x000fe2000f8ec0ff */
[----:B------:R-:W-:Y:S02]  /*2f40*/  UMOV UR6, 0x400 ;  /* 0x0000040000067882 */ /* 0x000fe40000000000 */
[----:B------:R-:W-:-:S06]  /*2f50*/  ULEA UR6, UR61, UR6, 0x18 ;  /* 0x000000063d067291 */ /* 0x000fcc000f8ec0ff */
[----:B------:R-:W1:Y:S02]  /*2f60*/  LDS.U8 R2, [UR5+0x1c] ;  /* 0x00001c05ff027984 */ /* 0x000e640008000000 */
[----:B-1----:R-:W-:-:S13]  /*2f70*/  ISETP.NE.AND P0, PT, R2, RZ, PT ;  /* 0x000000ff0200720c */ /* 0x002fda0003f05270 */
[----:B------:R-:W-:Y:S05]  /*2f80*/  @P0 BRA `(.L_x_55) ;  /* 0x0000000000580947 */ /* 0x000fea0003800000 */
[----:B------:R-:W-:-:S13]  /*2f90*/  ELECT P0, URZ, PT ;  /* 0x0000000000ff782f */ /* 0x000fda0003800000 */
[----:B------:R-:W-:Y:S05]  /*2fa0*/  @!P0 BRA `(.L_x_56) ;  /* 0x0000000000608947 */ /* 0x000fea0003800000 */
[----:B------:R-:W-:Y:S01]  /*2fb0*/  UMOV UR4, 0x10 ;  /* 0x0000001000047882 */ /* 0x000fe20000000000 */
[----:B------:R-:W-:Y:S01]  /*2fc0*/  HFMA2 R2, -RZ, RZ, 0, 5.9604644775390625e-08 ;  /* 0x00000001ff027431 */ /* 0x000fe200000001ff */
[----:B------:R-:W-:-:S03]  /*2fd0*/  MOV R3, 0xffff ;  /* 0x0000ffff00037802 */ /* 0x000fc60000000f00 */
[----:B------:R-:W-:Y:S04]  /*2fe0*/  DEPBAR.LE SB1, 0x36 ;  /* 0x00009d800000791a */ /* 0x000fe80000000000 */
[----:B------:R-:W1:Y:S02]  /*2ff0*/  UTCATOMSWS.FIND_AND_SET.ALIGN UP0, UR4, UR4 ;  /* 0x00000004000475e3 */ /* 0x000e640008000800 */
[----:B-1----:R-:W-:Y:S01]  /*3000*/  MOV R4, UR4 ;  /* 0x0000000400047c02 */ /* 0x002fe20008000f00 */
[----:B------:R-:W-:Y:S06]  /*3010*/  BRA.U UP0, `(.L_x_57) ;  /* 0x0000000100187547 */ /* 0x000fec000b800000 */
.L_x_58:
[----:B------:R-:W-:Y:S05]  /*3020*/  NANOSLEEP 0x64 ;  /* 0x000000640000795d */ /* 0x000fea0003800000 */
[----:B------:R-:W-:-:S05]  /*3030*/  UMOV UR4, 0x10 ;  /* 0x0000001000047882 */ /* 0x000fca0000000000 */
[----:B------:R-:W-:Y:S04]  /*3040*/  DEPBAR.LE SB1, 0x36 ;  /* 0x00009d800000791a */ /* 0x000fe80000000000 */
[----:B------:R-:W1:Y:S02]  /*3050*/  UTCATOMSWS.FIND_AND_SET.ALIGN UP0, UR4, UR4 ;  /* 0x00000004000475e3 */ /* 0x000e640008000800 */
[----:B-1----:R-:W-:Y:S01]  /*3060*/  MOV R4, UR4 ;  /* 0x0000000400047c02 */ /* 0x002fe20008000f00 */
[----:B------:R-:W-:Y:S05]  /*3070*/  BRA.U !UP0, `(.L_x_58) ;  /* 0xfffffffd08e87547 */ /* 0x000fea000b83ffff */
.L_x_57:
[-C--:B------:R-:W-:Y:S02]  /*3080*/  SHF.L.U32 R3, R3, R4.reuse, RZ ;  /* 0x0000000403037219 */ /* 0x080fe400000006ff */
[----:B------:R-:W-:Y:S01]  /*3090*/  SHF.L.U32 R2, R2, R4, RZ ;  /* 0x0000000402027219 */ /* 0x000fe200000006ff */
[----:B------:R-:W-:Y:S02]  /*30a0*/  IMAD.SHL.U32 R4, R4, 0x20, RZ ;  /* 0x0000002004047824 */ /* 0x000fe400078e00ff */
[----:B------:R1:W-:Y:S04]  /*30b0*/  ATOMS.OR RZ, [UR5+0x14], R3 ;  /* 0x00001403ffff798c */ /* 0x0003e8000b000005 */
[----:B------:R1:W-:Y:S04]  /*30c0*/  ATOMS.OR RZ, [UR5+0x18], R2 ;  /* 0x00001802ffff798c */ /* 0x0003e8000b000005 */
[----:B------:R1:W-:Y:S01]  /*30d0*/  STS [UR6+0xe0], R4 ;  /* 0x0000e004ff007988 */ /* 0x0003e20008000806 */
[----:B------:R-:W-:Y:S05]  /*30e0*/  BRA `(.L_x_56) ;  /* 0x0000000000107947 */ /* 0x000fea0003800000 */
.L_x_55:
[----:B------:R-:W-:-:S05]  /*30f0*/  MOV R2, 0xffffffff ;  /* 0xffffffff00027802 */ /* 0x000fca0000000f00 */
[----:B------:R1:W-:Y:S02]  /*3100*/  STS [UR6+0xe0], R2 ;  /* 0x0000e002ff007988 */ /* 0x0003e40008000806 */
[----:B-1----:R-:W-:Y:S02]  /*3110*/  MOV R2, 0x3130 ;  /* 0x0000313000027802 */ /* 0x002fe40000000f00 */
[----:B-----5:R-:W-:Y:S05]  /*3120*/  CALL.REL.NOINC `($__internal_1_$__cuda_sm10x_tcgen05_guardrail_trap_phase_invalid_during_alloc) ;  /* 0x0000009800887944 */ /* 0x020fea0003c00000 */
.L_x_56:
[----:B------:R-:W-:Y:S05]  /*3130*/  WARPSYNC.ALL ;  /* 0x0000000000007948 */ /* 0x000fea0003800000 */
[----:B------:R-:W2:Y:S01]  /*3140*/  S2UR UR4, SR_CgaCtaId ;  /* 0x00000000000479c3 */ /* 0x000ea20000008800 */
[----:B------:R-:W-:Y:S01]  /*3150*/  UMOV UR6, 0x400 ;  /* 0x0000040000067882 */ /* 0x000fe20000000000 */
[----:B------:R-:W-:-:S06]  /*3160*/  NOP ;  /* 0x0000000000007918 */ /* 0x000fcc0000000000 */
[----:B------:R-:W-:Y:S06]  /*3170*/  BAR.ARV 0x6, 0xa0 ;  /* 0x0182800000007b1d */ /* 0x000fec0000002000 */
[----:B------:R-:W3:Y:S01]  /*3180*/  LDCU UR9, c[0x0][0x38c] ;  /* 0x00007180ff0977ac */ /* 0x000ee20008000800 */
[----:B------:R-:W-:Y:S02]  /*3190*/  HFMA2 R22, -RZ, RZ, 0, 0 ;  /* 0x00000000ff167431 */ /* 0x000fe400000001ff */
[----:B------:R-:W-:Y:S01]  /*31a0*/  IMAD.MOV.U32 R21, RZ, RZ, 0x1 ;  /* 0x00000001ff157424 */ /* 0x000fe200078e00ff */
[----:B-1----:R-:W-:Y:S01]  /*31b0*/  CS2R R4, SRZ ;  /* 0x0000000000047805 */ /* 0x002fe2000001ff00 */
[----:B------:R-:W-:Y:S01]  /*31c0*/  UMOV UR66, URZ ;  /* 0x000000ff00427c82 */ /* 0x000fe20008000000 */
[----:B------:R-:W-:Y:S01]  /*31d0*/  UMOV UR64, URZ ;  /* 0x000000ff00407c82 */ /* 0x000fe20008000000 */
[----:B------:R-:W-:Y:S01]  /*31e0*/  UMOV UR62, URZ ;  /* 0x000000ff003e7c82 */ /* 0x000fe20008000000 */
[----:B------:R-:W-:Y:S01]  /*31f0*/  UMOV UR60, URZ ;  /* 0x000000ff003c7c82 */ /* 0x000fe20008000000 */
[----:B------:R-:W-:Y:S01]  /*3200*/  MOV R46, UR66 ;  /* 0x00000042002e7c02 */ /* 0x000fe20008000f00 */
[----:B------:R-:W-:Y:S01]  /*3210*/  IMAD.U32 R44, RZ, RZ, UR64 ;  /* 0x00000040ff2c7e24 */ /* 0x000fe2000f8e00ff */
[----:B--2---:R-:W-:Y:S01]  /*3220*/  ULEA UR6, UR4, UR6, 0x18 ;  /* 0x0000000604067291 */ /* 0x004fe2000f8ec0ff */
[----:B------:R-:W-:Y:S01]  /*3230*/  IMAD.U32 R42, RZ, RZ, UR62 ;  /* 0x0000003eff2a7e24 */ /* 0x000fe2000f8e00ff */
[----:B------:R-:W-:Y:S01]  /*3240*/  UMOV UR53, 0x40004040 ;  /* 0x4000404000357882 */ /* 0x000fe20000000000 */
[----:B------:R-:W-:Y:S01]  /*3250*/  IMAD.U32 R40, RZ, RZ, UR60 ;  /* 0x0000003cff287e24 */ /* 0x000fe2000f8e00ff */
[----:B------:R-:W-:-:S02]  /*3260*/  UIADD3 UR10, UPT, UPT, UR6, 0x8, URZ ;  /* 0x00000008060a7890 */ /* 0x000fc4000fffe0ff */
[----:B------:R-:W-:Y:S02]  /*3270*/  UIADD3 UR12, UPT, UPT, UR6, 0x28c00, URZ ;  /* 0x00028c00060c7890 */ /* 0x000fe4000fffe0ff */
[----:B---3--:R-:W-:Y:S01]  /*3280*/  UIADD3 UR9, UPT, UPT, UR9, 0xff, URZ ;  /* 0x000000ff09097890 */ /* 0x008fe2000fffe0ff */
[----:B------:R-:W1:Y:S01]  /*3290*/  LDS R2, [UR6+0xe0] ;  /* 0x0000e006ff027984 */ /* 0x000e620008000800 */
[----:B------:R-:W-:Y:S02]  /*32a0*/  UIADD3 UR14, UPT, UPT, UR6, 0x8, URZ ;  /* 0x00000008060e7890 */ /* 0x000fe4000fffe0ff */
[----:B------:R-:W-:Y:S02]  /*32b0*/  USHF.R.S32.HI UR4, URZ, 0x1f, UR9 ;  /* 0x0000001fff047899 */ /* 0x000fe40008011409 */
[----:B------:R-:W-:Y:S02]  /*32c0*/  UIADD3 UR13, UPT, UPT, UR6, 0x80, URZ ;  /* 0x00000080060d7890 */ /* 0x000fe4000fffe0ff */
[----:B------:R-:W-:-:S02]  /*32d0*/  UIADD3 UR8, UPT, UPT, UR6, 0x10800, URZ ;  /* 0x0001080006087890 */ /* 0x000fc4000fffe0ff */
[----:B------:R-:W-:Y:S02]  /*32e0*/  UIADD3 UR7, UPT, UPT, UR6, 0x18800, URZ ;  /* 0x0001880006077890 */ /* 0x000fe4000fffe0ff */
[----:B------:R-:W-:Y:S01]  /*32f0*/  UIADD3 UR11, UPT, UPT, UR6, 0x28800, URZ ;  /* 0x00028800060b7890 */ /* 0x000fe2000fffe0ff */
[----:B------:R-:W-:Y:S01]  /*3300*/  UMOV UR51, 0x40004040 ;  /* 0x4000404000337882 */ /* 0x000fe20000000000 */
[----:B------:R-:W-:Y:S01]  /*3310*/  UMOV UR49, 0x40004040 ;  /* 0x4000404000317882 */ /* 0x000fe20000000000 */
[----:B------:R-:W-:Y:S01]  /*3320*/  UMOV UR47, 0x40004040 ;  /* 0x40004040002f7882 */ /* 0x000fe20000000000 */
[----:B------:R-:W-:Y:S01]  /*3330*/  UMOV UR45, 0x40004040 ;  /* 0x40004040002d7882 */ /* 0x000fe20000000000 */
[----:B------:R-:W-:Y:S01]  /*3340*/  UMOV UR43, 0x40004040 ;  /* 0x40004040002b7882 */ /* 0x000fe20000000000 */
[----:B------:R-:W-:Y:S01]  /*3350*/  UMOV UR41, 0x40004040 ;  /* 0x4000404000297882 */ /* 0x000fe20000000000 */
[----:B------:R-:W-:Y:S01]  /*3360*/  UMOV UR39, 0x40004040 ;  /* 0x4000404000277882 */ /* 0x000fe20000000000 */
[----:B------:R-:W-:Y:S01]  /*3370*/  UMOV UR37, 0x40004040 ;  /* 0x4000404000257882 */ /* 0x000fe20000000000 */
[----:B-1----:R-:W-:Y:S01]  /*3380*/  R2UR UR5, R2 ;  /* 0x00000000020572ca */ /* 0x002fe200000e0000 */
[----:B------:R-:W-:Y:S01]  /*3390*/  IMAD.U32 R2, RZ, RZ, UR10 ;  /* 0x0000000aff027e24 */ /* 0x000fe2000f8e00ff */
[----:B------:R-:W-:Y:S01]  /*33a0*/  ULEA.HI UR10, UR4, UR9, URZ, 0x8 ;  /* 0x00000009040a7291 */ /* 0x000fe2000f8f40ff */
[----:B------:R-:W-:Y:S01]  /*33b0*/  IMAD.U32 R2, RZ, RZ, UR14 ;  /* 0x0000000eff027e24 */ /* 0x000fe2000f8e00ff */
[----:B------:R-:W-:Y:S01]  /*33c0*/  USHF.R.U32.HI UR4, URZ, 0x4, UR12 ;  /* 0x00000004ff047899 */ /* 0x000fe2000801160c */
[----:B------:R-:W-:Y:S01]  /*33d0*/  MOV R2, UR13 ;  /* 0x0000000d00027c02 */ /* 0x000fe20008000f00 */
[----:B------:R-:W-:-:S02]  /*33e0*/  USHF.R.S32.HI UR24, URZ, 0x8, UR10 ;  /* 0x00000008ff187899 */ /* 0x000fc4000801140a */
[----:B------:R-:W-:Y:S02]  /*33f0*/  ULOP3.LUT UR4, UR4, 0x3fff, URZ, 0xc0, !UPT ;  /* 0x00003fff04047892 */ /* 0x000fe4000f8ec0ff */
[----:B------:R-:W-:Y:S02]  /*3400*/  USHF.R.U32.HI UR9, URZ, 0x4, UR8 ;  /* 0x00000004ff097899 */ /* 0x000fe40008011608 */
[----:B------:R-:W-:Y:S01]  /*3410*/  USHF.R.U32.HI UR8, URZ, 0x4, UR7 ;  /* 0x00000004ff087899 */ /* 0x000fe20008011607 */
[----:B------:R-:W-:Y:S01]  /*3420*/  IMAD.U32 R9, RZ, RZ, UR24 ;  /* 0x00000018ff097e24 */ /* 0x000fe2000f8e00ff */
[----:B------:R-:W-:Y:S02]  /*3430*/  UIADD3 UR68, UPT, UPT, UR5, -0x3ffffe3c, URZ ;  /* 0xc00001c405447890 */ /* 0x000fe4000fffe0ff */
[----:B------:R-:W-:Y:S02]  /*3440*/  UIADD3 UR69, UPT, UPT, UR5, -0x3ffffe30, URZ ;  /* 0xc00001d005457890 */ /* 0x000fe4000fffe0ff */
[----:B------:R-:W-:-:S02]  /*3450*/  USHF.R.U32.HI UR7, URZ, 0x4, UR11 ;  /* 0x00000004ff077899 */ /* 0x000fc4000801160b */
[----:B------:R-:W-:Y:S01]  /*3460*/  MOV R3, UR68 ;  /* 0x0000004400037c02 */ /* 0x000fe20008000f00 */
[----:B------:R-:W-:Y:S01]  /*3470*/  ULOP3.LUT UR14, UR4, 0x10000, URZ, 0xfc, !UPT ;  /* 0x00010000040e7892 */ /* 0x000fe2000f8efcff */
[----:B------:R-:W-:Y:S01]  /*3480*/  IMAD.U32 R2, RZ, RZ, UR69 ;  /* 0x00000045ff027e24 */ /* 0x000fe2000f8e00ff */
[----:B------:R-:W-:Y:S01]  /*3490*/  UIADD3 UR4, UPT, UPT, UR24, -0x1, URZ ;  /* 0xffffffff18047890 */ /* 0x000fe2000fffe0ff */
[----:B------:R-:W-:Y:S01]  /*34a0*/  SHF.R.U32.HI R3, RZ, 0x11, R3 ;  /* 0x00000011ff037819 */ /* 0x000fe20000011603 */
[----:B------:R-:W-:Y:S02]  /*34b0*/  ULOP3.LUT UR7, UR7, 0x3fff, URZ, 0xc0, !UPT ;  /* 0x00003fff07077892 */ /* 0x000fe4000f8ec0ff */
[----:B------:R-:W-:Y:S01]  /*34c0*/  SHF.R.U32.HI R2, RZ, 0x1a, R2 ;  /* 0x0000001aff027819 */ /* 0x000fe20000011602 */
[----:B------:R-:W-:Y:S01]  /*34d0*/  UIADD3 UR76, UPT, UPT, UR5, -0x7ffffe40, URZ ;  /* 0x800001c0054c7890 */ /* 0x000fe2000fffe0ff */
[----:B------:R-:W-:Y:S01]  /*34e0*/  LOP3.LUT R3, R3, 0x6000, RZ, 0xc0, !PT ;  /* 0x0000600003037812 */ /* 0x000fe200078ec0ff */
[----:B------:R-:W-:Y:S01]  /*34f0*/  UIADD3 UR19, UPT, UPT, UR5, 0x400001c8, URZ ;  /* 0x400001c805137890 */ /* 0x000fe2000fffe0ff */
[----:B------:R-:W-:Y:S01]  /*3500*/  IMAD.U32 R8, RZ, RZ, UR4 ;  /* 0x00000004ff087e24 */ /* 0x000fe2000f8e00ff */
[----:B------:R-:W-:Y:S01]  /*3510*/  ULOP3.LUT UR8, UR8, 0x3fff, URZ, 0xc0, !UPT ;  /* 0x00003fff08087892 */ /* 0x000fe2000f8ec0ff */
[----:B------:R-:W-:Y:S01]  /*3520*/  LOP3.LUT R2, R2, 0x30, RZ, 0xc0, !PT ;  /* 0x0000003002027812 */ /* 0x000fe200078ec0ff */
[----:B------:R-:W-:Y:S01]  /*3530*/  UIADD3 UR21, UPT, UPT, UR5, 0x400001c0, URZ ;  /* 0x400001c005157890 */ /* 0x000fe2000fffe0ff */
[----:B------:R-:W-:Y:S01]  /*3540*/  LOP3.LUT R3, R3, 0x8c0, RZ, 0xfc, !PT ;  /* 0x000008c003037812 */ /* 0x000fe200078efcff */
[----:B------:R-:W-:Y:S01]  /*3550*/  ULOP3.LUT UR16, UR7, 0x10000, URZ, 0xfc, !UPT ;  /* 0x0001000007107892 */ /* 0x000fe2000f8efcff */
[----:B------:R-:W-:Y:S01]  /*3560*/  IMAD.U32 R10, RZ, RZ, UR19 ;  /* 0x00000013ff0a7e24 */ /* 0x000fe2000f8e00ff */
[----:B------:R-:W-:Y:S01]  /*3570*/  USHF.R.U32.HI UR4, URZ, 0x11, UR76 ;  /* 0x00000011ff047899 */ /* 0x000fe2000801164c */
[----:B------:R-:W-:Y:S01]  /*3580*/  PRMT R2, R2, 0x5410, R3 ;  /* 0x0000541002027816 */ /* 0x000fe20000000003 */
[----:B------:R-:W-:Y:S01]  /*3590*/  USHF.R.U32.HI UR7, URZ, 0x1a, UR19 ;  /* 0x0000001aff077899 */ /* 0x000fe20008011613 */
[----:B------:R-:W-:Y:S01]  /*35a0*/  IMAD.U32 R11, RZ, RZ, UR21 ;  /* 0x00000015ff0b7e24 */ /* 0x000fe2000f8e00ff */
[----:B------:R-:W-:-:S02]  /*35b0*/  UIADD3 UR23, UPT, UPT, UR5, 0x1c0, URZ ;  /* 0x000001c005177890 */ /* 0x000fc4000fffe0ff */
[----:B------:R-:W-:Y:S02]  /*35c0*/  ULOP3.LUT UR10, UR8, 0x10000, URZ, 0xfc, !UPT ;  /* 0x00010000080a7892 */ /* 0x000fe4000f8efcff */
[----:B------:R-:W-:Y:S02]  /*35d0*/  USHF.R.U32.HI UR8, URZ, 0x11, UR21 ;  /* 0x00000011ff087899 */ /* 0x000fe40008011615 */
[----:B------:R-:W-:Y:S01]  /*35e0*/  ULOP3.LUT UR54, UR7, 0x30, URZ, 0xc0, !UPT ;  /* 0x0000003007367892 */ /* 0x000fe2000f8ec0ff */
[----:B------:R-:W-:Y:S01]  /*35f0*/  IMAD.U32 R15, RZ, RZ, UR23 ;  /* 0x00000017ff0f7e24 */ /* 0x000fe2000f8e00ff */
[----:B------:R-:W-:Y:S01]  /*3600*/  ULOP3.LUT UR7, UR4, 0x6000, URZ, 0xc0, !UPT ;  /* 0x0000600004077892 */ /* 0x000fe2000f8ec0ff */
[----:B------:R-:W-:Y:S01]  /*3610*/  R2UR UR4, R2 ;  /* 0x00000000020472ca */ /* 0x000fe200000e0000 */
[----:B------:R-:W-:Y:S02]  /*3620*/  USHF.R.U32.HI UR11, URZ, 0x11, UR23 ;  /* 0x00000011ff0b7899 */ /* 0x000fe40008011617 */
[----:B------:R-:W-:-:S02]  /*3630*/  ULOP3.LUT UR9, UR9, 0x3fff, URZ, 0xc0, !UPT ;  /* 0x00003fff09097892 */ /* 0x000fc4000f8ec0ff */
[----:B------:R-:W-:Y:S01]  /*3640*/  ULOP3.LUT UR23, UR8, 0x6000, URZ, 0xc0, !UPT ;  /* 0x0000600008177892 */ /* 0x000fe2000f8ec0ff */
[----:B------:R-:W-:Y:S01]  /*3650*/  R2UR UR8, R2 ;  /* 0x00000000020872ca */ /* 0x000fe200000e0000 */
[----:B------:R-:W-:Y:S02]  /*3660*/  UIADD3 UR22, UPT, UPT, UR5, 0x1c8, URZ ;  /* 0x000001c805167890 */ /* 0x000fe4000fffe0ff */
[----:B------:R-:W-:Y:S02]  /*3670*/  UIADD3 UR77, UPT, UPT, UR5, -0x7ffffe38, URZ ;  /* 0x800001c8054d7890 */ /* 0x000fe4000fffe0ff */
[----:B------:R-:W-:Y:S02]  /*3680*/  UIADD3 UR20, UPT, UPT, UR5, 0x1c4, URZ ;  /* 0x000001c405147890 */ /* 0x000fe4000fffe0ff */
[----:B------:R-:W-:Y:S01]  /*3690*/  UIADD3 UR74, UPT, UPT, UR5, -0x3ffffe40, URZ ;  /* 0xc00001c0054a7890 */ /* 0x000fe2000fffe0ff */
[----:B------:R-:W-:Y:S01]  /*36a0*/  IMAD.U32 R6, RZ, RZ, UR4 ;  /* 0x00000004ff067e24 */ /* 0x000fe2000f8e00ff */
[----:B------:R-:W-:Y:S01]  /*36b0*/  UIADD3 UR72, UPT, UPT, UR5, 0x400001c4, URZ ;  /* 0x400001c405487890 */ /* 0x000fe2000fffe0ff */
[----:B------:R-:W-:Y:S01]  /*36c0*/  MOV R14, UR22 ;  /* 0x00000016000e7c02 */ /* 0x000fe20008000f00 */
[----:B------:R-:W-:Y:S01]  /*36d0*/  UIADD3 UR70, UPT, UPT, UR5, -0x7ffffe3c, URZ ;  /* 0x800001c405467890 */ /* 0x000fe2000fffe0ff */
[----:B------:R-:W-:Y:S01]  /*36e0*/  MOV R13, UR20 ;  /* 0x00000014000d7c02 */ /* 0x000fe20008000f00 */
[----:B------:R-:W-:Y:S01]  /*36f0*/  ULOP3.LUT UR12, UR9, 0x10000, URZ, 0xfc, !UPT ;  /* 0x00010000090c7892 */ /* 0x000fe2000f8efcff */
[----:B------:R-:W-:Y:S01]  /*3700*/  IMAD.U32 R7, RZ, RZ, UR8 ;  /* 0x00000008ff077e24 */ /* 0x000fe2000f8e00ff */
[----:B------:R-:W-:-:S02]  /*3710*/  USHF.R.U32.HI UR9, URZ, 0x1a, UR22 ;  /* 0x0000001aff097899 */ /* 0x000fc40008011616 */
[----:B------:R-:W-:Y:S02]  /*3720*/  UIADD3 UR75, UPT, UPT, UR5, -0x3ffffe38, URZ ;  /* 0xc00001c8054b7890 */ /* 0x000fe4000fffe0ff */
[----:B------:R-:W-:Y:S02]  /*3730*/  UIADD3 UR18, UPT, UPT, UR5, 0x1d0, URZ ;  /* 0x000001d005127890 */ /* 0x000fe4000fffe0ff */
[----:B------:R-:W-:Y:S02]  /*3740*/  USHF.R.U32.HI UR15, URZ, 0x1a, UR77 ;  /* 0x0000001aff0f7899 */ /* 0x000fe4000801164d */
[----:B------:R-:W-:Y:S02]  /*3750*/  USHF.R.U32.HI UR17, URZ, 0x11, UR20 ;  /* 0x00000011ff117899 */ /* 0x000fe40008011614 */
[----:B------:R-:W-:Y:S01]  /*3760*/  UIADD3 UR73, UPT, UPT, UR5, 0x400001d0, URZ ;  /* 0x400001d005497890 */ /* 0x000fe2000fffe0ff */
[----:B------:R-:W-:Y:S01]  /*3770*/  IMAD.U32 R12, RZ, RZ, UR18 ;  /* 0x00000012ff0c7e24 */ /* 0x000fe2000f8e00ff */
[----:B------:R-:W-:-:S02]  /*3780*/  UIADD3 UR71, UPT, UPT, UR5, -0x7ffffe30, URZ ;  /* 0x800001d005477890 */ /* 0x000fc4000fffe0ff */
[----:B------:R-:W-:Y:S02]  /*3790*/  USHF.R.U32.HI UR13, URZ, 0x11, UR74 ;  /* 0x00000011ff0d7899 */ /* 0x000fe4000801164a */
[----:B------:R-:W-:Y:S02]  /*37a0*/  USHF.R.U32.HI UR21, URZ, 0x11, UR72 ;  /* 0x00000011ff157899 */ /* 0x000fe40008011648 */
[----:B------:R-:W-:Y:S02]  /*37b0*/  USHF.R.U32.HI UR27, URZ, 0x11, UR70 ;  /* 0x00000011ff1b7899 */ /* 0x000fe40008011646 */
[----:B------:R-:W-:Y:S02]  /*37c0*/  ULOP3.LUT UR35, UR9, 0x30, URZ, 0xc0, !UPT ;  /* 0x0000003009237892 */ /* 0x000fe4000f8ec0ff */
[----:B------:R-:W-:Y:S02]  /*37d0*/  USHF.R.U32.HI UR19, URZ, 0x1a, UR75 ;  /* 0x0000001aff137899 */ /* 0x000fe4000801164b */
[----:B------:R-:W-:-:S02]  /*37e0*/  USHF.R.U32.HI UR25, URZ, 0x1a, UR18 ;  /* 0x0000001aff197899 */ /* 0x000fc40008011612 */
[----:B------:R-:W-:Y:S02]  /*37f0*/  ULOP3.LUT UR55, UR15, 0x30, URZ, 0xc0, !UPT ;  /* 0x000000300f377892 */ /* 0x000fe4000f8ec0ff */
[----:B------:R-:W-:Y:S02]  /*3800*/  ULOP3.LUT UR9, UR17, 0x6000, URZ, 0xc0, !UPT ;  /* 0x0000600011097892 */ /* 0x000fe4000f8ec0ff */
[----:B------:R-:W-:Y:S02]  /*3810*/  ULOP3.LUT UR7, UR7, 0x8c0, URZ, 0xfc, !UPT ;  /* 0x000008c007077892 */ /* 0x000fe4000f8efcff */
[----:B------:R-:W-:Y:S02]  /*3820*/  USHF.R.U32.HI UR29, URZ, 0x1a, UR73 ;  /* 0x0000001aff1d7899 */ /* 0x000fe40008011649 */
[----:B------:R-:W-:Y:S02]  /*3830*/  USHF.R.U32.HI UR33, URZ, 0x1a, UR71 ;  /* 0x0000001aff217899 */ /* 0x000fe40008011647 */
[----:B------:R-:W-:-:S02]  /*3840*/  ULOP3.LUT UR31, UR11, 0x6000, URZ, 0xc0, !UPT ;  /* 0x000060000b1f7892 */ /* 0x000fc4000f8ec0ff */
[----:B------:R-:W-:Y:S02]  /*3850*/  ULOP3.LUT UR4, UR13, 0x6000, URZ, 0xc0, !UPT ;  /* 0x000060000d047892 */ /* 0x000fe4000f8ec0ff */
[----:B------:R-:W-:Y:S02]  /*3860*/  ULOP3.LUT UR21, UR21, 0x6000, URZ, 0xc0, !UPT ;  /* 0x0000600015157892 */ /* 0x000fe4000f8ec0ff */
[----:B------:R-:W-:Y:S02]  /*3870*/  ULOP3.LUT UR27, UR27, 0x6000, URZ, 0xc0, !UPT ;  /* 0x000060001b1b7892 */ /* 0x000fe4000f8ec0ff */
[----:B------:R-:W-:Y:S02]  /*3880*/  ULOP3.LUT UR58, UR19, 0x30, URZ, 0xc0, !UPT ;  /* 0x00000030133a7892 */ /* 0x000fe4000f8ec0ff */
[----:B------:R-:W-:Y:S02]  /*3890*/  ULOP3.LUT UR57, UR25, 0x30, URZ, 0xc0, !UPT ;  /* 0x0000003019397892 */ /* 0x000fe4000f8ec0ff */
[----:B------:R-:W-:-:S02]  /*38a0*/  ULOP3.LUT UR9, UR9, 0x8c0, URZ, 0xfc, !UPT ;  /* 0x000008c009097892 */ /* 0x000fc4000f8efcff */
[----:B------:R-:W-:Y:S02]  /*38b0*/  UPRMT UR63, UR55, 0x5410, UR7 ;  /* 0x00005410373f7896 */ /* 0x000fe40008000007 */
[----:B------:R-:W-:Y:S02]  /*38c0*/  ULOP3.LUT UR25, UR29, 0x30, URZ, 0xc0, !UPT ;  /* 0x000000301d197892 */ /* 0x000fe4000f8ec0ff */
[----:B------:R-:W-:Y:S02]  /*38d0*/  ULOP3.LUT UR56, UR33, 0x30, URZ, 0xc0, !UPT ;  /* 0x0000003021387892 */ /* 0x000fe4000f8ec0ff */
[----:B------:R-:W-:Y:S01]  /*38e0*/  ULOP3.LUT UR8, UR31, 0x8c0, URZ, 0xfc, !UPT ;  /* 0x000008c01f087892 */ /* 0x000fe2000f8efcff */
[----:B------:R-:W-:Y:S01]  /*38f0*/  MOV R43, UR63 ;  /* 0x0000003f002b7c02 */ /* 0x000fe20008000f00 */
[----:B------:R-:W-:Y:S02]  /*3900*/  ULOP3.LUT UR19, UR23, 0x8c0, URZ, 0xfc, !UPT ;  /* 0x000008c017137892 */ /* 0x000fe4000f8efcff */
[----:B------:R-:W-:-:S02]  /*3910*/  ULOP3.LUT UR4, UR4, 0x8c0, URZ, 0xfc, !UPT ;  /* 0x000008c004047892 */ /* 0x000fc4000f8efcff */
[----:B------:R-:W-:Y:S02]  /*3920*/  ULOP3.LUT UR21, UR21, 0x8c0, URZ, 0xfc, !UPT ;  /* 0x000008c015157892 */ /* 0x000fe4000f8efcff */
[----:B------:R-:W-:Y:S02]  /*3930*/  ULOP3.LUT UR7, UR27, 0x8c0, URZ, 0xfc, !UPT ;  /* 0x000008c01b077892 */ /* 0x000fe4000f8efcff */
[----:B------:R-:W-:Y:S02]  /*3940*/  UPRMT UR59, UR57, 0x5410, UR9 ;  /* 0x00005410393b7896 */ /* 0x000fe40008000009 */
[----:B------:R-:W-:Y:S02]  /*3950*/  UPRMT UR67, UR35, 0x5410, UR8 ;  /* 0x0000541023437896 */ /* 0x000fe40008000008 */
[----:B------:R-:W-:Y:S02]  /*3960*/  UPRMT UR65, UR54, 0x5410, UR19 ;  /* 0x0000541036417896 */ /* 0x000fe40008000013 */
[----:B------:R-:W-:Y:S01]  /*3970*/  UPRMT UR61, UR58, 0x5410, UR4 ;  /* 0x000054103a3d7896 */ /* 0x000fe20008000004 */
[----:B------:R-:W-:Y:S01]  /*3980*/  MOV R39, UR59 ;  /* 0x0000003b00277c02 */ /* 0x000fe20008000f00 */
[----:B------:R-:W-:Y:S01]  /*3990*/  UPRMT UR9, UR25, 0x5410, UR21 ;  /* 0x0000541019097896 */ /* 0x000fe20008000015 */
[----:B------:R-:W-:Y:S01]  /*39a0*/  IMAD.U32 R47, RZ, RZ, UR67 ;  /* 0x00000043ff2f7e24 */ /* 0x000fe2000f8e00ff */
[----:B------:R-:W-:Y:S01]  /*39b0*/  UPRMT UR55, UR56, 0x5410, UR7 ;  /* 0x0000541038377896 */ /* 0x000fe20008000007 */
[----:B------:R-:W-:Y:S01]  /*39c0*/  MOV R45, UR65 ;  /* 0x00000041002d7c02 */ /* 0x000fe20008000f00 */
[----:B------:R-:W-:Y:S01]  /*39d0*/  UMOV UR58, URZ ;  /* 0x000000ff003a7c82 */ /* 0x000fe20008000000 */
[----:B------:R-:W-:Y:S01]  /*39e0*/  UMOV UR8, URZ ;  /* 0x000000ff00087c82 */ /* 0x000fe20008000000 */
[----:B------:R-:W-:Y:S01]  /*39f0*/  UMOV UR54, URZ ;  /* 0x000000ff00367c82 */ /* 0x000fe20008000000 */
[----:B------:R-:W-:Y:S01]  /*3a00*/  MOV R41, UR61 ;  /* 0x0000003d00297c02 */ /* 0x000fe20008000f00 */
[----:B------:R-:W-:Y:S01]  /*3a10*/  IMAD.U32 R38, RZ, RZ, UR58 ;  /* 0x0000003aff267e24 */ /* 0x000fe2000f8e00ff */
[----:B------:R-:W-:Y:S01]  /*3a20*/  MOV R37, UR9 ;  /* 0x0000000900257c02 */ /* 0x000fe20008000f00 */
[----:B------:R-:W-:Y:S01]  /*3a30*/  IMAD.U32 R36, RZ, RZ, UR8 ;  /* 0x00000008ff247e24 */ /* 0x000fe2000f8e00ff */
[----:B------:R-:W-:Y:S01]  /*3a40*/  MOV R35, UR55 ;  /* 0x0000003700237c02 */ /* 0x000fe20008000f00 */
[----:B------:R-:W-:Y:S01]  /*3a50*/  IMAD.U32 R34, RZ, RZ, UR54 ;  /* 0x00000036ff227e24 */ /* 0x000fe2000f8e00ff */
[----:B------:R-:W-:-:S02]  /*3a60*/  UIADD3 UR52, UPT, UPT, UR12, 0x2, URZ ;  /* 0x000000020c347890 */ /* 0x000fc4000fffe0ff */
[----:B------:R-:W-:Y:S02]  /*3a70*/  UIADD3 UR50, UPT, UPT, UR12, 0x4, URZ ;  /* 0x000000040c327890 */ /* 0x000fe4000fffe0ff */
[----:B------:R-:W-:Y:S02]  /*3a80*/  UIADD3 UR48, UPT, UPT, UR12, 0x6, URZ ;  /* 0x000000060c307890 */ /* 0x000fe4000fffe0ff */
[----:B------:R-:W-:Y:S02]  /*3a90*/  UIADD3 UR46, UPT, UPT, UR12, 0x400, URZ ;  /* 0x000004000c2e7890 */ /* 0x000fe4000fffe0ff */
[----:B------:R-:W-:Y:S02]  /*3aa0*/  UIADD3 UR44, UPT, UPT, UR12, 0x402, URZ ;  /* 0x000004020c2c7890 */ /* 0x000fe4000fffe0ff */
[----:B------:R-:W-:Y:S02]  /*3ab0*/  UIADD3 UR42, UPT, UPT, UR12, 0x404, URZ ;  /* 0x000004040c2a7890 */ /* 0x000fe4000fffe0ff */
        /* <DEDUP_REMOVED lines=25> */
[----:B------:R-:W-:Y:S01]  /*3c50*/  UMOV UR56, URZ ;  /* 0x000000ff00387c82 */ /* 0x000fe20008000000 */
[----:B------:R-:W-:-:S05]  /*3c60*/  UMOV UR57, UR9 ;  /* 0x0000000900397c82 */ /* 0x000fca0008000000 */
.L_x_68:
[C---:B------:R-:W-:Y:S02]  /*3c70*/  LEA R2, R22.reuse, UR6, 0x3 ;  /* 0x0000000616027c11 */ /* 0x040fe4000f8e18ff */
[----:B------:R-:W-:Y:S02]  /*3c80*/  SHF.L.U32 R3, R5, 0x1f, RZ ;  /* 0x0000001f05037819 */ /* 0x000fe400000006ff */
[----:B------:R-:W-:Y:S02]  /*3c90*/  LEA R16, R22, UR6, 0x4 ;  /* 0x0000000616107c11 */ /* 0x000fe4000f8e20ff */
[----:B-1----:R-:W1:Y:S02]  /*3ca0*/  SYNCS.PHASECHK.TRANS64.TRYWAIT P0, [R2+URZ+0x60], R3 ;  /* 0x00006003020075a7 */ /* 0x002e6400080011ff */
[----:B-123--:R-:W-:Y:S05]  /*3cb0*/  @!P0 BRA `(.L_x_59) ;  /* 0x0000008400d08947 */ /* 0x00efea0003800000 */
.L_x_147:
[----:B------:R-:W2:Y:S01]  /*3cc0*/  LDS.128 R16, [R16+0xc0] ;  /* 0x0000c00010107984 */ /* 0x000ea20000000c00 */
[----:B------:R-:W3:Y:S01]  /*3cd0*/  LDC R20, c[0x0][0x38c] ;  /* 0x0000e300ff147b82 */ /* 0x000ee20000000800 */
[----:B-1----:R-:W-:Y:S01]  /*3ce0*/  VIADD R3, R2, 0x70 ;  /* 0x0000007002037836 */ /* 0x002fe20000000000 */
[----:B------:R-:W-:Y:S01]  /*3cf0*/  LOP3.LUT R2, R21, 0x1, RZ, 0x3c, !PT ;  /* 0x0000000115027812 */ /* 0x000fe200078e3cff */
[----:B------:R-:W-:Y:S01]  /*3d00*/  @!PT LDS RZ, [RZ] ;  /* 0x00000000fffff984 */ /* 0x000fe20000000800 */
[----:B------:R-:W-:Y:S01]  /*3d10*/  @!PT LDS RZ, [RZ] ;  /* 0x00000000fffff984 */ /* 0x000fe20000000800 */
[----:B------:R-:W-:Y:S01]  /*3d20*/  @!PT LDS RZ, [RZ] ;  /* 0x00000000fffff984 */ /* 0x000fe20000000800 */
[----:B------:R-:W-:Y:S01]  /*3d30*/  @!PT LDS RZ, [RZ] ;  /* 0x00000000fffff984 */ /* 0x000fe20000000800 */
[----:B------:R1:W-:Y:S06]  /*3d40*/  MEMBAR.ALL.CTA ;  /* 0x0000000000007992 */ /* 0x0003ec0000008000 */
[----:B-1----:R-:W1:Y:S01]  /*3d50*/  FENCE.VIEW.ASYNC.S ;  /* 0x00000000000073c6 */ /* 0x002e620000000000 */
[----:B------:R-:W-:-:S02]  /*3d60*/  R2UR UR7, R9 ;  /* 0x00000000090772ca */ /* 0x000fc400000e0000 */
[----:B------:R-:W-:Y:S02]  /*3d70*/  R2UR UR4, R2 ;  /* 0x00000000020472ca */ /* 0x000fe400000e0000 */
[----:B------:R-:W-:-:S11]  /*3d80*/  PRMT R3, RZ, 0x654, R3 ;  /* 0x00000654ff037816 */ /* 0x000fd60000000003 */
[----:B------:R-:W-:Y:S01]  /*3d90*/  UIMAD UR4, UR4, 0xc0, UR5 ;  /* 0x000000c0040478a4 */ /* 0x000fe2000f8e0205 */
[----:B---3--:R-:W-:Y:S01]  /*3da0*/  ISETP.GE.AND P0, PT, R20, 0x1, PT ;  /* 0x000000011400780c */ /* 0x008fe20003f06270 */
[----:B-1----:R1:W-:Y:S01]  /*3db0*/  SYNCS.ARRIVE.TRANS64.RED.A1T0 RZ, [R3+URZ], RZ ;  /* 0x000000ff03ff79a7 */ /* 0x0023e200081004ff */
[----:B--2---:R-:W-:Y:S01]  /*3dc0*/  LOP3.LUT P1, RZ, R18, 0x1, RZ, 0xc0, !PT ;  /* 0x0000000112ff7812 */ /* 0x004fe2000782c0ff */
[----:B------:R-:W-:Y:S02]  /*3dd0*/  IMAD.U32 R18, RZ, RZ, UR7 ;  /* 0x00000007ff127e24 */ /* 0x000fe4000f8e00ff */
[----:B------:R-:W-:Y:S02]  /*3de0*/  IMAD.MOV.U32 R16, RZ, RZ, RZ ;  /* 0x000000ffff107224 */ /* 0x000fe400078e00ff */
[----:B------:R-:W-:Y:S02]  /*3df0*/  IMAD.MOV.U32 R19, RZ, RZ, 0x1 ;  /* 0x00000001ff137424 */ /* 0x000fe400078e00ff */
[----:B-1----:R-:W-:-:S04]  /*3e00*/  VIADD R3, R22, 0x1 ;  /* 0x0000000116037836 */ /* 0x002fc80000000000 */
[----:B------:R-:W-:Y:S05]  /*3e10*/  @!P0 BRA `(.L_x_60) ;  /* 0x0000000400888947 */ /* 0x000fea0003800000 */
[----:B------:R-:W-:Y:S02]  /*3e20*/  SHF.L.U32 R16, R4, 0x1f, RZ ;  /* 0x0000001f04107819 */ /* 0x000fe400000006ff */
[----:B------:R-:W-:Y:S02]  /*3e30*/  ISETP.GE.U32.AND P0, PT, R20, 0x101, PT ;  /* 0x000001011400780c */ /* 0x000fe40003f06070 */
[----:B------:R-:W1:Y:S01]  /*3e40*/  SYNCS.PHASECHK.TRANS64.TRYWAIT P2, [UR6], R16 ;  /* 0x00000010ff0075a7 */ /* 0x000e620008041106 */
[----:B------:R-:W-:Y:S02]  /*3e50*/  LOP3.LUT R4, R4, 0x1, RZ, 0x3c, !PT ;  /* 0x0000000104047812 */ /* 0x000fe400078e3cff */
[----:B------:R-:W-:-:S08]  /*3e60*/  SHF.L.U32 R19, R21, 0x1f, RZ ;  /* 0x0000001f15137819 */ /* 0x000fd000000006ff */
[----:B------:R-:W-:Y:S01]  /*3e70*/  @P0 SHF.L.U32 R18, R4, 0x1f, RZ ;  /* 0x0000001f04120819 */ /* 0x000fe200000006ff */
[----:B-1----:R-:W-:Y:S06]  /*3e80*/  @P2 BRA `(.L_x_61) ;  /* 0x0000000000082947 */ /* 0x002fec0003800000 */
[----:B------:R-:W1:Y:S02]  /*3e90*/  SYNCS.PHASECHK.TRANS64.TRYWAIT P2, [UR6], R16 ;  /* 0x00000010ff0075a7 */ /* 0x000e640008041106 */
[----:B-1----:R-:W-:Y:S05]  /*3ea0*/  @!P2 BRA `(.L_x_62) ;  /* 0x000000840068a947 */ /* 0x002fea0003800000 */
.L_x_61:
[----:B------:R2:W3:Y:S01]  /*3eb0*/  @P0 SYNCS.PHASECHK.TRANS64.TRYWAIT P3, [UR6], R18 ;  /* 0x00000012ff0005a7 */ /* 0x0004e20008061106 */
[----:B------:R2:W-:Y:S01]  /*3ec0*/  UTCCP.T.S.4x32dp128bit tmem[UR5+0x1c0], gdesc[UR16] ;  /* 0x0001c010050079e7 */ /* 0x0005e20009100000 */
[----:B------:R2:W-:Y:S01]  /*3ed0*/  UTCCP.T.S.4x32dp128bit tmem[UR5+0x1c4], gdesc[UR24] ;  /* 0x0001c418050079e7 */ /* 0x0005e20009100000 */
[----:B------:R2:W-:Y:S01]  /*3ee0*/  UTCCP.T.S.4x32dp128bit tmem[UR5+0x1c8], gdesc[UR14] ;  /* 0x0001c80e050079e7 */ /* 0x0005e20009100000 */
[----:B------:R2:W-:Y:S01]  /*3ef0*/  UTCCP.T.S.4x32dp128bit tmem[UR5+0x1cc], gdesc[UR22] ;  /* 0x0001cc16050079e7 */ /* 0x0005e20009100000 */
[----:B------:R2:W-:Y:S01]  /*3f00*/  UTCCP.T.S.4x32dp128bit tmem[UR5+0x1d0], gdesc[UR20] ;  /* 0x0001d014050079e7 */ /* 0x0005e20009100000 */
[----:B------:R2:W-:Y:S01]  /*3f10*/  UTCCP.T.S.4x32dp128bit tmem[UR5+0x1d4], gdesc[UR18] ;  /* 0x0001d412050079e7 */ /* 0x0005e20009100000 */
[----:B------:R-:W4:Y:S02]  /*3f20*/  SYNCS.PHASECHK.TRANS64.TRYWAIT P2, [UR6+0x88], R19 ;  /* 0x00008813ff0075a7 */ /* 0x000f240008041106 */
[----:B--234-:R-:W-:Y:S05]  /*3f30*/  @!P2 BRA `(.L_x_63) ;  /* 0x00000084005ca947 */ /* 0x01cfea0003800000 */
.L_x_150:
[----:B------:R-:W-:Y:S02]  /*3f40*/  MOV.SPILL R33, UR59 ;  /* 0x0000003b00217c02 */ /* 0x000fe40009000f00 */
[----:B------:R-:W-:Y:S02]  /*3f50*/  ELECT P2, URZ, PT ;  /* 0x0000000000ff782f */ /* 0x000fe40003840000 */
[----:B------:R-:W-:Y:S02]  /*3f60*/  MOV.SPILL R32, UR58 ;  /* 0x0000003a00207c02 */ /* 0x000fe40009000f00 */
[----:B------:R-:W-:Y:S02]  /*3f70*/  MOV.SPILL R31, UR57 ;  /* 0x00000039001f7c02 */ /* 0x000fe40009000f00 */
[----:B------:R-:W-:Y:S02]  /*3f80*/  MOV.SPILL R30, UR56 ;  /* 0x00000038001e7c02 */ /* 0x000fe40009000f00 */
[----:B------:R-:W-:-:S02]  /*3f90*/  R2UR UR58, R15 ;  /* 0x000000000f3a72ca */ /* 0x000fc400000e0000 */
[----:B------:R-:W-:Y:S02]  /*3fa0*/  R2UR UR59, R14 ;  /* 0x000000000e3b72ca */ /* 0x000fe400000e0000 */
[----:B------:R-:W-:Y:S02]  /*3fb0*/  R2UR UR56, R46 ;  /* 0x000000002e3872ca */ /* 0x000fe400000e0000 */
[----:B------:R-:W-:Y:S01]  /*3fc0*/  R2UR UR57, R47 ;  /* 0x000000002f3972ca */ /* 0x000fe200000e0000 */
[----:B------:R-:W-:Y:S01]  /*3fd0*/  @P2 IMAD.MOV.U32 R48, RZ, RZ, RZ ;  /* 0x000000ffff302224 */ /* 0x000fe200078e00ff */
[----:B------:R-:W-:Y:S02]  /*3fe0*/  MOV.SPILL R29, UR55 ;  /* 0x00000037001d7c02 */ /* 0x000fe40009000f00 */
[----:B------:R-:W-:Y:S02]  /*3ff0*/  MOV.SPILL R28, UR54 ;  /* 0x00000036001c7c02 */ /* 0x000fe40009000f00 */
[----:B------:R-:W-:-:S02]  /*4000*/  MOV.SPILL R27, UR25 ;  /* 0x00000019001b7c02 */ /* 0x000fc40009000f00 */
[----:B------:R-:W-:Y:S02]  /*4010*/  MOV.SPILL R26, UR24 ;  /* 0x00000018001a7c02 */ /* 0x000fe40009000f00 */
[----:B------:R-:W-:Y:S02]  /*4020*/  R2UR UR54, R11 ;  /* 0x000000000b3672ca */ /* 0x000fe400000e0000 */
[----:B------:R-:W-:Y:S01]  /*4030*/  R2UR UR55, R10 ;  /* 0x000000000a3772ca */ /* 0x000fe200000e0000 */
[----:B------:R2:W-:Y:S01]  /*4040*/  UTCQMMA gdesc[UR12], gdesc[UR10], tmem[UR4], tmem[UR56], idesc[UR57], tmem[UR58], !UPT ;  /* 0x003a380a0c007dea */ /* 0x0005e2000f800304 */
[----:B------:R-:W-:Y:S02]  /*4050*/  R2UR UR24, R44 ;  /* 0x000000002c1872ca */ /* 0x000fe400000e0000 */
[----:B------:R-:W-:Y:S02]  /*4060*/  R2UR UR25, R45 ;  /* 0x000000002d1972ca */ /* 0x000fe400000e0000 */
[----:B------:R-:W-:-:S02]  /*4070*/  MOV.SPILL R25, UR23 ;  /* 0x0000001700197c02 */ /* 0x000fc40009000f00 */
[----:B------:R-:W-:Y:S02]  /*4080*/  MOV.SPILL R24, UR22 ;  /* 0x0000001600187c02 */ /* 0x000fe40009000f00 */
[----:B------:R-:W-:Y:S02]  /*4090*/  R2UR UR7, R7 ;  /* 0x00000000070772ca */ /* 0x000fe400000e0000 */
[----:B------:R-:W-:Y:S02]  /*40a0*/  R2UR UR22, R42 ;  /* 0x000000002a1672ca */ /* 0x000fe400000e0000 */
[----:B------:R-:W-:Y:S02]  /*40b0*/  R2UR UR23, R43 ;  /* 0x000000002b1772ca */ /* 0x000fe400000e0000 */
[----:B------:R-:W-:Y:S01]  /*40c0*/  MOV.SPILL R23, UR21 ;  /* 0x0000001500177c02 */ /* 0x000fe20009000f00 */
[----:B------:R3:W-:Y:S01]  /*40d0*/  UTCQMMA gdesc[UR52], gdesc[UR38], tmem[UR4], tmem[UR24], idesc[UR25], tmem[UR54], UPT ;  /* 0x0036182634007dea */ /* 0x0007e2000b800304 */
[----:B------:R-:W-:-:S02]  /*40e0*/  MOV.SPILL R22, UR20 ;  /* 0x0000001400167c02 */ /* 0x000fc40009000f00 */
[----:B------:R-:W-:Y:S02]  /*40f0*/  R2UR UR20, R40 ;  /* 0x00000000281472ca */ /* 0x000fe400000e0000 */
[----:B------:R-:W-:Y:S01]  /*4100*/  R2UR UR21, R41 ;  /* 0x00000000291572ca */ /* 0x000fe200000e0000 */
[----:B------:R-:W-:Y:S01]  /*4110*/  IMAD.U32 R49, RZ, RZ, UR7 ;  /* 0x00000007ff317e24 */ /* 0x000fe2000f8e00ff */
[----:B------:R-:W-:Y:S02]  /*4120*/  MOV.SPILL R21, UR19 ;  /* 0x0000001300157c02 */ /* 0x000fe40009000f00 */
[----:B------:R-:W-:Y:S01]  /*4130*/  MOV.SPILL R20, UR18 ;  /* 0x0000001200147c02 */ /* 0x000fe20009000f00 */
[----:B------:R4:W-:Y:S01]  /*4140*/  UTCQMMA gdesc[UR50], gdesc[UR36], tmem[UR4], tmem[UR22], idesc[UR23], tmem[UR76], UPT ;  /* 0x004c162432007dea */ /* 0x0009e2000b800304 */
[----:B-1----:R-:W-:Y:S02]  /*4150*/  MOV.SPILL R19, UR17 ;  /* 0x0000001100137c02 */ /* 0x002fe40009000f00 */
[----:B------:R-:W-:-:S02]  /*4160*/  MOV.SPILL R18, UR16 ;  /* 0x0000001000127c02 */ /* 0x000fc40009000f00 */
[----:B------:R-:W-:Y:S02]  /*4170*/  R2UR UR18, R13 ;  /* 0x000000000d1272ca */ /* 0x000fe400000e0000 */
[----:B------:R-:W-:Y:S01]  /*4180*/  R2UR UR19, R12 ;  /* 0x000000000c1372ca */ /* 0x000fe200000e0000 */
[----:B------:R1:W-:Y:S01]  /*4190*/  UTCQMMA gdesc[UR48], gdesc[UR34], tmem[UR4], tmem[UR20], idesc[UR21], tmem[UR74], UPT ;  /* 0x004a142230007dea */ /* 0x0003e2000b800304 */
[----:B------:R-:W-:Y:S02]  /*41a0*/  R2UR UR16, R38 ;  /* 0x00000000261072ca */ /* 0x000fe400000e0000 */
[----:B------:R-:W-:Y:S02]  /*41b0*/  R2UR UR17, R39 ;  /* 0x00000000271172ca */ /* 0x000fe400000e0000 */
[----:B------:R-:W-:Y:S02]  /*41c0*/  MOV.SPILL R17, UR15 ;  /* 0x0000000f00117c02 */ /* 0x000fe40009000f00 */
[----:B------:R-:W-:-:S02]  /*41d0*/  MOV.SPILL R16, UR14 ;  /* 0x0000000e00107c02 */ /* 0x000fc40009000f00 */
[----:B------:R-:W-:Y:S02]  /*41e0*/  R2UR UR14, R36 ;  /* 0x00000000240e72ca */ /* 0x000fe400000e0000 */
[----:B------:R-:W-:Y:S02]  /*41f0*/  R2UR UR15, R37 ;  /* 0x00000000250f72ca */ /* 0x000fe400000e0000 */
[----:B------:R-:W-:Y:S02]  /*4200*/  R2UR UR8, R34 ;  /* 0x00000000220872ca */ /* 0x000fe400000e0000 */
[----:B------:R-:W-:Y:S01]  /*4210*/  R2UR UR9, R35 ;  /* 0x00000000230972ca */ /* 0x000fe200000e0000 */
[----:B------:R1:W-:Y:S01]  /*4220*/  UTCQMMA gdesc[UR46], gdesc[UR32], tmem[UR4], tmem[UR16], idesc[UR17], tmem[UR18], UPT ;  /* 0x001210202e007dea */ /* 0x0003e2000b800304 */
[----:B--2---:R-:W-:Y:S02]  /*4230*/  R2UR.FILL UR59, R33 ;  /* 0x00000000213b72ca */ /* 0x004fe400004e0000 */
[----:B------:R-:W-:-:S02]  /*4240*/  R2UR.FILL UR58, R32 ;  /* 0x00000000203a72ca */ /* 0x000fc400004e0000 */
[----:B------:R-:W-:Y:S02]  /*4250*/  R2UR.FILL UR57, R31 ;  /* 0x000000001f3972ca */ /* 0x000fe400004e0000 */
[----:B------:R-:W-:Y:S01]  /*4260*/  R2UR.FILL UR56, R30 ;  /* 0x000000001e3872ca */ /* 0x000fe200004e0000 */
[----:B------:R2:W-:Y:S01]  /*4270*/  UTCQMMA gdesc[UR44], gdesc[UR30], tmem[UR4], tmem[UR14], idesc[UR15], tmem[UR72], UPT ;  /* 0x00480e1e2c007dea */ /* 0x0005e2000b800304 */
[----:B---3--:R-:W-:Y:S02]  /*4280*/  R2UR.FILL UR55, R29 ;  /* 0x000000001d3772ca */ /* 0x008fe400004e0000 */
[----:B------:R-:W-:Y:S01]  /*4290*/  R2UR.FILL UR54, R28 ;  /* 0x000000001c3672ca */ /* 0x000fe200004e0000 */
[----:B------:R3:W-:Y:S01]  /*42a0*/  UTCQMMA gdesc[UR42], gdesc[UR28], tmem[UR4], tmem[UR8], idesc[UR9], tmem[UR70], UPT ;  /* 0x0046081c2a007dea */ /* 0x0007e2000b800304 */
[----:B------:R-:W-:Y:S02]  /*42b0*/  R2UR.FILL UR25, R27 ;  /* 0x000000001b1972ca */ /* 0x000fe400004e0000 */
[----:B------:R-:W-:-:S02]  /*42c0*/  R2UR.FILL UR24, R26 ;  /* 0x000000001a1872ca */ /* 0x000fc400004e0000 */
[----:B----4-:R-:W-:Y:S02]  /*42d0*/  R2UR.FILL UR23, R25 ;  /* 0x00000000191772ca */ /* 0x010fe400004e0000 */
[----:B------:R-:W-:Y:S02]  /*42e0*/  R2UR.FILL UR22, R24 ;  /* 0x00000000181672ca */ /* 0x000fe400004e0000 */
[----:B-1----:R-:W-:Y:S02]  /*42f0*/  R2UR.FILL UR21, R23 ;  /* 0x00000000171572ca */ /* 0x002fe400004e0000 */
[----:B------:R-:W-:Y:S02]  /*4300*/  R2UR.FILL UR20, R22 ;  /* 0x00000000161472ca */ /* 0x000fe400004e0000 */
[----:B------:R-:W-:Y:S02]  /*4310*/  R2UR.FILL UR19, R21 ;  /* 0x00000000151372ca */ /* 0x000fe400004e0000 */
[----:B------:R-:W-:-:S02]  /*4320*/  R2UR.FILL UR18, R20 ;  /* 0x00000000141272ca */ /* 0x000fc400004e0000 */
[----:B------:R-:W-:Y:S01]  /*4330*/  R2UR.FILL UR17, R19 ;  /* 0x00000000131172ca */ /* 0x000fe200004e0000 */
[----:B------:R-:W-:Y:S01]  /*4340*/  IMAD.MOV.U32 R19, RZ, RZ, 0x1 ;  /* 0x00000001ff137424 */ /* 0x000fe200078e00ff */
[----:B------:R-:W-:Y:S02]  /*4350*/  R2UR.FILL UR16, R18 ;  /* 0x00000000121072ca */ /* 0x000fe400004e0000 */
[----:B--2---:R-:W-:Y:S02]  /*4360*/  R2UR.FILL UR14, R16 ;  /* 0x00000000100e72ca */ /* 0x004fe400004e0000 */
[----:B------:R-:W-:Y:S02]  /*4370*/  R2UR.FILL UR15, R17 ;  /* 0x00000000110f72ca */ /* 0x000fe400004e0000 */
[----:B---3--:R-:W-:Y:S02]  /*4380*/  @P2 R2UR UR8, R48 ;  /* 0x00000000300822ca */ /* 0x008fe400000e0000 */
[----:B------:R-:W-:-:S02]  /*4390*/  @P2 R2UR UR9, R49 ;  /* 0x00000000310922ca */ /* 0x000fc400000e0000 */
[----:B------:R-:W-:Y:S02]  /*43a0*/  ELECT P2, URZ, PT ;  /* 0x0000000000ff782f */ /* 0x000fe40003840000 */
[----:B------:R-:W-:-:S09]  /*43b0*/  @P0 SEL R19, RZ, 0x1, !P3 ;  /* 0x00000001ff130807 */ /* 0x000fd20005800000 */
[----:B------:R1:W-:Y:S02]  /*43c0*/  UTCQMMA gdesc[UR40], gdesc[UR26], tmem[UR4], tmem[UR8], idesc[UR9], tmem[UR68], UPT ;  /* 0x0044081a28007dea */ /* 0x0003e4000b800304 */
[----:B------:R-:W-:-:S04]  /*43d0*/  @P2 LOP3.LUT R16, R0, 0xffff, RZ, 0xc0, !PT ;  /* 0x0000ffff00102812 */ /* 0x000fc800078ec0ff */
[----:B------:R-:W-:Y:S01]  /*43e0*/  @P2 R2UR UR7, R16 ;  /* 0x00000000100722ca */ /* 0x000fe200000e0000 */
[----:B------:R-:W-:Y:S01]  /*43f0*/  IMAD.MOV.U32 R16, RZ, RZ, 0x1 ;  /* 0x00000001ff107424 */ /* 0x000fe200078e00ff */
[----:B-1----:R-:W-:Y:S01]  /*4400*/  UIADD3 UR8, UPT, UPT, UR6, 0x8, URZ ;  /* 0x0000000806087890 */ /* 0x002fe2000fffe0ff */
[----:B------:R-:W-:-:S10]  /*4410*/  R2UR UR9, R8 ;  /* 0x00000000080972ca */ /* 0x000fd400000e0000 */
[----:B------:R1:W-:Y:S03]  /*4420*/  UTCBAR.MULTICAST [UR8], URZ, UR7 ;  /* 0x000000ff080073e9 */ /* 0x0003e60008000807 */
[----:B------:R-:W-:-:S07]  /*4430*/  IMAD.U32 R18, RZ, RZ, UR9 ;  /* 0x00000009ff127e24 */ /* 0x000fce000f8e00ff */
.L_x_60:
[----:B------:R-:W-:-:S13]  /*4440*/  ISETP.GE.AND P0, PT, R18, 0x1, PT ;  /* 0x000000011200780c */ /* 0x000fda0003f06270 */
[----:B------:R-:W-:Y:S05]  /*4450*/  @!P0 BRA `(.L_x_64) ;  /* 0x0000000000f08947 */ /* 0x000fea0003800000 */
[----:B------:R-:W-:-:S07]  /*4460*/  IADD3 R18, PT, PT, R18, -0x1, RZ ;  /* 0xffffffff12127810 */ /* 0x000fce0007ffe0ff */
.L_x_67:
[----:B------:R-:W-:Y:S02]  /*4470*/  ISETP.NE.AND P0, PT, R19, RZ, PT ;  /* 0x000000ff1300720c */ /* 0x000fe40003f05270 */
[----:B------:R-:W-:Y:S11]  /*4480*/  ISETP.NE.AND P2, PT, R18, RZ, PT ;  /* 0x000000ff1200720c */ /* 0x000ff60003f45270 */
[----:B--2---:R-:W-:Y:S05]  /*4490*/  @P0 BRA `(.L_x_65) ;  /* 0x00000000000c0947 */ /* 0x004fea0003800000 */
[----:B------:R-:W-:Y:S04]  /*44a0*/  SHF.L.U32 R20, R4, 0x1f, RZ ;  /* 0x0000001f04147819 */ /* 0x000fe800000006ff */
[----:B------:R-:W2:Y:S02]  /*44b0*/  SYNCS.PHASECHK.TRANS64.TRYWAIT P0, [UR6], R20 ;  /* 0x00000014ff0075a7 */ /* 0x000ea40008001106 */
[----:B--2---:R-:W-:Y:S05]  /*44c0*/  @!P0 BRA `(.L_x_66) ;  /* 0x0000008000108947 */ /* 0x004fea0003800000 */
.L_x_65:
[----:B------:R-:W-:Y:S02]  /*44d0*/  LOP3.LUT R4, R4, 0x1, RZ, 0x3c, !PT ;  /* 0x0000000104047812 */ /* 0x000fe400078e3cff */
[----:B------:R-:W-:Y:S02]  /*44e0*/  ELECT P4, URZ, PT ;  /* 0x0000000000ff782f */ /* 0x000fe40003880000 */
[----:B------:R-:W-:Y:S02]  /*44f0*/  MOV.SPILL R22, UR27 ;  /* 0x0000001b00167c02 */ /* 0x000fe40009000f00 */
[----:B------:R-:W-:Y:S02]  /*4500*/  ELECT P3, URZ, PT ;  /* 0x0000000000ff782f */ /* 0x000fe40003860000 */
[----:B--2---:R-:W-:Y:S02]  /*4510*/  @P2 SHF.L.U32 R17, R4, 0x1f, RZ ;  /* 0x0000001f04112819 */ /* 0x004fe400000006ff */
[----:B------:R-:W-:Y:S02]  /*4520*/  MOV.SPILL R21, UR26 ;  /* 0x0000001a00157c02 */ /* 0x000fe40009000f00 */
[----:B------:R-:W-:Y:S01]  /*4530*/  R2UR UR26, R15 ;  /* 0x000000000f1a72ca */ /* 0x000fe200000e0000 */
[----:B------:R-:W2:Y:S01]  /*4540*/  @P2 SYNCS.PHASECHK.TRANS64.TRYWAIT P5, [UR6], R17 ;  /* 0x00000011ff0025a7 */ /* 0x000ea200080a1106 */
[----:B------:R-:W-:Y:S01]  /*4550*/  R2UR UR27, R14 ;  /* 0x000000000e1b72ca */ /* 0x000fe200000e0000 */
[----:B------:R-:W-:Y:S01]  /*4560*/  UTCCP.T.S.4x32dp128bit tmem[UR5+0x1c0], gdesc[UR16] ;  /* 0x0001c010050079e7 */ /* 0x000fe20009100000 */
[----:B------:R-:W-:Y:S01]  /*4570*/  MOV.SPILL R20, UR69 ;  /* 0x0000004500147c02 */ /* 0x000fe20009000f00 */
[----:B------:R-:W-:Y:S01]  /*4580*/  UTCCP.T.S.4x32dp128bit tmem[UR5+0x1c4], gdesc[UR24] ;  /* 0x0001c418050079e7 */ /* 0x000fe20009100000 */
[----:B------:R-:W-:Y:S01]  /*4590*/  @P4 ISETP.NE.U32.AND P0, PT, R16, RZ, PT ;  /* 0x000000ff1000420c */ /* 0x000fe20003f05070 */
[----:B------:R-:W-:Y:S01]  /*45a0*/  UTCCP.T.S.4x32dp128bit tmem[UR5+0x1c8], gdesc[UR14] ;  /* 0x0001c80e050079e7 */ /* 0x000fe20009100000 */
[----:B------:R-:W-:Y:S01]  /*45b0*/  MOV.SPILL R19, UR68 ;  /* 0x0000004400137c02 */ /* 0x000fe20009000f00 */
[----:B------:R-:W-:Y:S01]  /*45c0*/  UTCCP.T.S.4x32dp128bit tmem[UR5+0x1cc], gdesc[UR22] ;  /* 0x0001cc16050079e7 */ /* 0x000fe20009100000 */
[----:B------:R-:W-:Y:S01]  /*45d0*/  R2UR UR68, R11 ;  /* 0x000000000b4472ca */ /* 0x000fe200000e0000 */
[----:B------:R-:W-:Y:S01]  /*45e0*/  UTCCP.T.S.4x32dp128bit tmem[UR5+0x1d0], gdesc[UR20] ;  /* 0x0001d014050079e7 */ /* 0x000fe20009100000 */
[----:B------:R-:W-:Y:S01]  /*45f0*/  R2UR UR69, R10 ;  /* 0x000000000a4572ca */ /* 0x000fe200000e0000 */
[----:B------:R-:W-:Y:S01]  /*4600*/  UTCCP.T.S.4x32dp128bit tmem[UR5+0x1d4], gdesc[UR18] ;  /* 0x0001d412050079e7 */ /* 0x000fe20009100000 */
[----:B-1----:R-:W-:Y:S01]  /*4610*/  R2UR UR8, R13 ;  /* 0x000000000d0872ca */ /* 0x002fe200000e0000 */
[----:B------:R-:W-:Y:S01]  /*4620*/  @P3 IMAD.MOV.U32 R24, RZ, RZ, RZ ;  /* 0x000000ffff183224 */ /* 0x000fe200078e00ff */
[----:B------:R-:W-:Y:S02]  /*4630*/  R2UR UR9, R12 ;  /* 0x000000000c0972ca */ /* 0x000fe400000e0000 */
[----:B------:R-:W-:Y:S01]  /*4640*/  R2UR UR7, R6 ;  /* 0x00000000060772ca */ /* 0x000fe200000e0000 */
[----:B------:R-:W-:Y:S01]  /*4650*/  @P4 VOTEU.ANY UP0, P0 ;  /* 0x0000000000ff4886 */ /* 0x000fe20000000100 */
[----:B------:R-:W-:Y:S04]  /*4660*/  ELECT P0, URZ, PT ;  /* 0x0000000000ff782f */ /* 0x000fe80003800000 */
[----:B------:R1:W-:Y:S01]  /*4670*/  UTCQMMA gdesc[UR12], gdesc[UR10], tmem[UR4], tmem[UR66], idesc[UR67], tmem[UR26], UP0 ;  /* 0x001a420a0c007dea */ /* 0x0003e20008000304 */
[----:B------:R3:W-:Y:S01]  /*4680*/  UTCQMMA gdesc[UR52], gdesc[UR38], tmem[UR4], tmem[UR64], idesc[UR65], tmem[UR68], UPT ;  /* 0x0044402634007dea */ /* 0x0007e2000b800304 */
[----:B------:R-:W-:Y:S01]  /*4690*/  UTCQMMA gdesc[UR50], gdesc[UR36], tmem[UR4], tmem[UR62], idesc[UR63], tmem[UR76], UPT ;  /* 0x004c3e2432007dea */ /* 0x000fe2000b800304 */
[----:B------:R-:W-:Y:S02]  /*46a0*/  UTCQMMA gdesc[UR48], gdesc[UR34], tmem[UR4], tmem[UR60], idesc[UR61], tmem[UR74], UPT ;  /* 0x004a3c2230007dea */ /* 0x000fe4000b800304 */
[----:B------:R4:W-:Y:S01]  /*46b0*/  UTCQMMA gdesc[UR46], gdesc[UR32], tmem[UR4], tmem[UR58], idesc[UR59], tmem[UR8], UPT ;  /* 0x00083a202e007dea */ /* 0x0009e2000b800304 */
[----:B------:R-:W-:Y:S01]  /*46c0*/  UTCQMMA gdesc[UR44], gdesc[UR30], tmem[UR4], tmem[UR56], idesc[UR57], tmem[UR72], UPT ;  /* 0x0048381e2c007dea */ /* 0x000fe2000b800304 */
[----:B------:R-:W-:Y:S01]  /*46d0*/  IMAD.U32 R25, RZ, RZ, UR7 ;  /* 0x00000007ff197e24 */ /* 0x000fe2000f8e00ff */
[----:B------:R-:W-:Y:S01]  /*46e0*/  UTCQMMA gdesc[UR42], gdesc[UR28], tmem[UR4], tmem[UR54], idesc[UR55], tmem[UR70], UPT ;  /* 0x0046361c2a007dea */ /* 0x000fe2000b800304 */
[----:B------:R-:W-:Y:S04]  /*46f0*/  @P0 LOP3.LUT R16, R0, 0xffff, RZ, 0xc0, !PT ;  /* 0x0000ffff00100812 */ /* 0x000fe800078ec0ff */
[----:B------:R-:W-:Y:S01]  /*4700*/  @P0 R2UR UR7, R16 ;  /* 0x00000000100702ca */ /* 0x000fe200000e0000 */
[C---:B------:R-:W-:Y:S02]  /*4710*/  VIADD R16, R18.reuse, 0x1 ;  /* 0x0000000112107836 */ /* 0x040fe40000000000 */
[----:B------:R-:W-:Y:S03]  /*4720*/  VIADD R18, R18, 0xffffffff ;  /* 0xffffffff12127836 */ /* 0x000fe60000000000 */
[----:B------:R-:W-:Y:S01]  /*4730*/  ISETP.GT.U32.AND P0, PT, R16, 0x1, PT ;  /* 0x000000011000780c */ /* 0x000fe20003f04070 */
[----:B------:R-:W-:Y:S01]  /*4740*/  IMAD.MOV.U32 R16, RZ, RZ, 0x1 ;  /* 0x00000001ff107424 */ /* 0x000fe200078e00ff */
[----:B-1----:R-:W-:Y:S02]  /*4750*/  R2UR.FILL UR27, R22 ;  /* 0x00000000161b72ca */ /* 0x002fe400004e0000 */
[----:B------:R-:W-:Y:S02]  /*4760*/  R2UR.FILL UR26, R21 ;  /* 0x00000000151a72ca */ /* 0x000fe400004e0000 */
[----:B---3--:R-:W-:Y:S02]  /*4770*/  R2UR.FILL UR69, R20 ;  /* 0x00000000144572ca */ /* 0x008fe400004e0000 */
[----:B------:R-:W-:Y:S01]  /*4780*/  R2UR.FILL UR68, R19 ;  /* 0x00000000134472ca */ /* 0x000fe200004e0000 */
[----:B------:R-:W-:Y:S01]  /*4790*/  IMAD.MOV.U32 R19, RZ, RZ, 0x1 ;  /* 0x00000001ff137424 */ /* 0x000fe200078e00ff */
[----:B----4-:R-:W-:Y:S02]  /*47a0*/  @P3 R2UR UR8, R24 ;  /* 0x00000000180832ca */ /* 0x010fe400000e0000 */
[----:B------:R-:W-:Y:S11]  /*47b0*/  @P3 R2UR UR9, R25 ;  /* 0x00000000190932ca */ /* 0x000ff600000e0000 */
[----:B------:R-:W-:Y:S02]  /*47c0*/  @!UPT UIADD3 URZ, UPT, UPT, URZ, URZ, URZ ;  /* 0x000000fffffff290 */ /* 0x000fe4000fffe0ff */
[----:B------:R1:W-:Y:S01]  /*47d0*/  UTCQMMA gdesc[UR40], gdesc[UR26], tmem[UR4], tmem[UR8], idesc[UR9], tmem[UR68], UPT ;  /* 0x0044081a28007dea */ /* 0x0003e2000b800304 */
[----:B--2---:R-:W-:Y:S01]  /*47e0*/  @P2 SEL R19, RZ, 0x1, !P5 ;  /* 0x00000001ff132807 */ /* 0x004fe20006800000 */
[----:B-1----:R-:W-:Y:S09]  /*47f0*/  UIADD3 UR9, UPT, UPT, UR6, 0x8, URZ ;  /* 0x0000000806097890 */ /* 0x002ff2000fffe0ff */
[----:B------:R2:W-:Y:S01]  /*4800*/  UTCBAR.MULTICAST [UR9], URZ, UR7 ;  /* 0x000000ff090073e9 */ /* 0x0005e20008000807 */
[----:B------:R-:W-:Y:S05]  /*4810*/  @P0 BRA `(.L_x_67) ;  /* 0xfffffffc00140947 */ /* 0x000fea000383ffff */
.L_x_64:
[----:B------:R-:W-:Y:S01]  /*4820*/  UIADD3 UR4, UPT, UPT, UR6, 0x80, URZ ;  /* 0x0000008006047890 */ /* 0x000fe2000fffe0ff */
[----:B------:R-:W-:Y:S01]  /*4830*/  ISETP.NE.AND P0, PT, R3, 0x2, PT ;  /* 0x000000020300780c */ /* 0x000fe20003f05270 */
[----:B------:R-:W-:-:S03]  /*4840*/  IMAD.MOV.U32 R21, RZ, RZ, R2 ;  /* 0x000000ffff157224 */ /* 0x000fc600078e0002 */
[----:B------:R-:W-:Y:S02]  /*4850*/  SEL R16, RZ, 0x1, P0 ;  /* 0x00000001ff107807 */ /* 0x000fe40000000000 */
[----:B------:R-:W-:Y:S02]  /*4860*/  SEL R22, R3, RZ, P0 ;  /* 0x000000ff03167207 */ /* 0x000fe40000000000 */
[----:B------:R3:W-:Y:S01]  /*4870*/  UTCBAR [UR4], URZ ;  /* 0x000000ff040073e9 */ /* 0x0007e200080000ff */
[----:B------:R-:W-:Y:S01]  /*4880*/  LOP3.LUT R5, R5, R16, RZ, 0x3c, !PT ;  /* 0x0000001005057212 */ /* 0x000fe200078e3cff */
[----:B------:R-:W-:Y:S06]  /*4890*/  @P1 BRA `(.L_x_68) ;  /* 0xfffffff000f41947 */ /* 0x000fec000383ffff */
[----:B-12---:R-:W1:Y:S01]  /*48a0*/  S2UR UR7, SR_CgaCtaId ;  /* 0x00000000000779c3 */ /* 0x006e620000008800 */
[----:B------:R-:W-:Y:S01]  /*48b0*/  ELECT P0, URZ, PT ;  /* 0x0000000000ff782f */ /* 0x000fe20003800000 */
[----:B------:R-:W-:Y:S01]  /*48c0*/  IMAD.MOV.U32 R0, RZ, RZ, 0x1 ;  /* 0x00000001ff007424 */ /* 0x000fe200078e00ff */
[----:B---3--:R-:W-:Y:S01]  /*48d0*/  UMOV UR4, 0x40 ;  /* 0x0000004000047882 */ /* 0x008fe20000000000 */
[----:B------:R-:W-:-:S04]  /*48e0*/  SHF.L.U32 R3, RZ, 0x1f, RZ ;  /* 0x0000001fff037819 */ /* 0x000fc800000006ff */
[----:B------:R-:W-:Y:S01]  /*48f0*/  UVIRTCOUNT.DEALLOC.SMPOOL 0x80 ;  /* 0x000000800000784c */ /* 0x000fe20000000000 */
[----:B-1----:R-:W-:-:S09]  /*4900*/  ULEA UR7, UR7, UR4, 0x18 ;  /* 0x0000000407077291 */ /* 0x002fd2000f8ec0ff */
[----:B------:R1:W-:Y:S01]  /*4910*/  @P0 STS.U8 [UR7+0x1c], R0 ;  /* 0x00001c00ff000988 */ /* 0x0003e20008000007 */
[----:B------:R-:W2:Y:S02]  /*4920*/  SYNCS.PHASECHK.TRANS64.TRYWAIT P0, [UR6+0xb0], R3 ;  /* 0x0000b003ff0075a7 */ /* 0x000ea40008001106 */
[----:B-12---:R-:W-:Y:S05]  /*4930*/  @!P0 BRA `(.L_x_69) ;  /* 0x0000007c000c8947 */ /* 0x006fea0003800000 */
.L_x_153:
[----:B------:R-:W-:Y:S01]  /*4940*/  NOP ;  /* 0x0000000000007918 */ /* 0x000fe20000000000 */
[----:B-1----:R-:W1:Y:S01]  /*4950*/  LDS R0, [UR7+0x14] ;  /* 0x00001407ff007984 */ /* 0x002e620008000800 */
[----:B------:R-:W-:Y:S01]  /*4960*/  ULOP3.LUT UR4, UR5, 0xffff, URZ, 0xc0, !UPT ;  /* 0x0000ffff05047892 */ /* 0x000fe2000f8ec0ff */
[----:B------:R-:W-:Y:S02]  /*4970*/  UMOV UR6, 0x1 ;  /* 0x0000000100067882 */ /* 0x000fe40000000000 */
[----:B------:R-:W-:Y:S01]  /*4980*/  UMOV UR5, 0xffff ;  /* 0x0000ffff00057882 */ /* 0x000fe20000000000 */
[----:B------:R-:W-:-:S04]  /*4990*/  USHF.R.U32.HI UR4, URZ, 0x5, UR4 ;  /* 0x00000005ff047899 */ /* 0x000fc80008011604 */
[----:B------:R-:W-:Y:S02]  /*49a0*/  USHF.L.U32 UR5, UR5, UR4, URZ ;  /* 0x0000000405057299 */ /* 0x000fe400080006ff */
[----:B------:R-:W-:-:S04]  /*49b0*/  USHF.L.U32 UR4, UR6, UR4, URZ ;  /* 0x0000000406047299 */ /* 0x000fc800080006ff */
[----:B-1----:R-:W-:-:S04]  /*49c0*/  LOP3.LUT R0, R0, UR5, RZ, 0xc0, !PT ;  /* 0x0000000500007c12 */ /* 0x002fc8000f8ec0ff */
[----:B------:R-:W-:-:S13]  /*49d0*/  ISETP.NE.AND P0, PT, R0, UR5, PT ;  /* 0x0000000500007c0c */ /* 0x000fda000bf05270 */
[----:B------:R-:W-:Y:S05]  /*49e0*/  @P0 BRA `(.L_x_70) ;  /* 0x0000000000580947 */ /* 0x000fea0003800000 */
[----:B------:R-:W1:Y:S02]  /*49f0*/  LDS R0, [UR7+0x18] ;  /* 0x00001807ff007984 */ /* 0x000e640008000800 */
[----:B-1----:R-:W-:-:S04]  /*4a00*/  LOP3.LUT R0, R0, UR4, RZ, 0xc0, !PT ;  /* 0x0000000400007c12 */ /* 0x002fc8000f8ec0ff */
[----:B------:R-:W-:-:S13]  /*4a10*/  ISETP.NE.AND P0, PT, R0, UR4, PT ;  /* 0x0000000400007c0c */ /* 0x000fda000bf05270 */
[----:B------:R-:W-:Y:S05]  /*4a20*/  @P0 BRA `(.L_x_71) ;  /* 0x00000000003c0947 */ /* 0x000fea0003800000 */
[----:B------:R-:W1:Y:S01]  /*4a30*/  S2R R2, SR_LANEID ;  /* 0x0000000000027919 */ /* 0x000e620000000000 */
[----:B------:R-:W-:Y:S01]  /*4a40*/  ULOP3.LUT UR5, URZ, UR5, URZ, 0x33, !UPT ;  /* 0x00000005ff057292 */ /* 0x000fe2000f8e33ff */
[----:B------:R-:W-:Y:S01]  /*4a50*/  LOP3.LUT R4, RZ, UR4, RZ, 0x33, !PT ;  /* 0x00000004ff047c12 */ /* 0x000fe2000f8e33ff */
[----:B------:R-:W-:Y:S02]  /*4a60*/  VOTEU.ANY UR4, UPT, PT ;  /* 0x0000000000047886 */ /* 0x000fe400038e0100 */
[----:B------:R-:W-:Y:S01]  /*4a70*/  UFLO.U32 UR4, UR4 ;  /* 0x00000004000472bd */ /* 0x000fe200080e0000 */
[----:B------:R-:W2:Y:S01]  /*4a80*/  REDUX UR6, R4 ;  /* 0x00000000040673c4 */ /* 0x000ea20000000000 */
[----:B------:R-:W-:-:S06]  /*4a90*/  IMAD.U32 R0, RZ, RZ, UR5 ;  /* 0x00000005ff007e24 */ /* 0x000fcc000f8e00ff */
[----:B------:R3:W-:Y:S01]  /*4aa0*/  UTCATOMSWS.AND URZ, UR5 ;  /* 0x0000000500ff79e3 */ /* 0x0007e20008000000 */
[----:B------:R-:W4:Y:S01]  /*4ab0*/  REDUX UR8, R0 ;  /* 0x00000000000873c4 */ /* 0x000f220000000000 */
[----:B-1----:R-:W-:Y:S01]  /*4ac0*/  ISETP.EQ.U32.AND P0, PT, R2, UR4, PT ;  /* 0x0000000402007c0c */ /* 0x002fe2000bf02070 */
[----:B--2---:R-:W-:Y:S01]  /*4ad0*/  IMAD.U32 R2, RZ, RZ, UR6 ;  /* 0x00000006ff027e24 */ /* 0x004fe2000f8e00ff */
[----:B----4-:R-:W-:-:S11]  /*4ae0*/  MOV R3, UR8 ;  /* 0x0000000800037c02 */ /* 0x010fd60008000f00 */
[----:B------:R3:W-:Y:S04]  /*4af0*/  @P0 ATOMS.AND RZ, [UR7+0x14], R3 ;  /* 0x00001403ffff098c */ /* 0x0007e8000a800007 */
[----:B------:R3:W-:Y:S01]  /*4b00*/  @P0 ATOMS.AND RZ, [UR7+0x18], R2 ;  /* 0x00001802ffff098c */ /* 0x0007e2000a800007 */
[----:B------:R-:W-:Y:S05]  /*4b10*/  BRA `(.L_x_72) ;  /* 0x0000000000147947 */ /* 0x000fea0003800000 */
.L_x_71:
[----:B------:R-:W-:Y:S02]  /*4b20*/  MOV R2, 0x4b40 ;  /* 0x00004b4000027802 */ /* 0x000fe40000000f00 */
[----:B-----5:R-:W-:Y:S05]  /*4b30*/  CALL.REL.NOINC `($__internal_0_$__cuda_sm10x_tcgen05_guardrail_trap_col_being_dealloced_not_returned_by_alloc) ;  /* 0x0000007c00f87944 */ /* 0x020fea0003c00000 */
[----:B------:R-:W-:Y:S05]  /*4b40*/  BRA `(.L_x_72) ;  /* 0x0000000000087947 */ /* 0x000fea0003800000 */
.L_x_70:
[----:B------:R-:W-:Y:S02]  /*4b50*/  MOV R2, 0x4b70 ;  /* 0x00004b7000027802 */ /* 0x000fe40000000f00 */
[----:B-----5:R-:W-:Y:S05]  /*4b60*/  CALL.REL.NOINC `($__internal_2_$__cuda_sm10x_tcgen05_guardrail_trap_unallocated_columns_being_dealloced) ;  /* 0x0000008000047944 */ /* 0x020fea0003c00000 */
.L_x_72:
[----:B------:R-:W-:Y:S01]  /*4b70*/  NOP ;  /* 0x0000000000007918 */ /* 0x000fe20000000000 */
[----:B---3--:R-:W-:Y:S05]  /*4b80*/  EXIT ;  /* 0x000000000000794d */ /* 0x008fea0003800000 */
.L_x_54:
[----:B------:R-:W-:-:S09]  /*4b90*/  UISETP.NE.OR UP4, UPT, UR14, 0x3, !UP4 ;  /* 0x000000030e00788c */ /* 0x000fd2000e785670 */
[----:B------:R-:W-:Y:S05]  /*4ba0*/  BRA.U UP4, `(.L_x_73) ;  /* 0x0000001104347547 */ /* 0x000fea000b800000 */
[----:B------:R-:W1:Y:S01]  /*4bb0*/  LDC R0, c[0x0][0xf30] ;  /* 0x0003cc00ff007b82 */ /* 0x000e620000000800 */
[----:B------:R-:W-:Y:S01]  /*4bc0*/  UMOV UR4, 0x400 ;  /* 0x0000040000047882 */ /* 0x000fe20000000000 */
[----:B------:R-:W-:Y:S01]  /*4bd0*/  HFMA2 R34, -RZ, RZ, 0, 0 ;  /* 0x00000000ff227431 */ /* 0x000fe200000001ff */
[----:B------:R-:W-:Y:S01]  /*4be0*/  ULEA UR4, UR61, UR4, 0x18 ;  /* 0x000000043d047291 */ /* 0x000fe2000f8ec0ff */
[----:B------:R-:W-:Y:S01]  /*4bf0*/  IMAD.MOV.U32 R35, RZ, RZ, 0x1 ;  /* 0x00000001ff237424 */ /* 0x000fe200078e00ff */
[----:B------:R-:W-:Y:S01]  /*4c00*/  CS2R R32, SRZ ;  /* 0x0000000000207805 */ /* 0x000fe2000001ff00 */
[----:B------:R-:W-:Y:S01]  /*4c10*/  IMAD.MOV.U32 R30, RZ, RZ, 0x4000 ;  /* 0x00004000ff1e7424 */ /* 0x000fe200078e00ff */
[----:B------:R-:W-:Y:S01]  /*4c20*/  UIADD3 UR13, UPT, UPT, UR4, 0x28, URZ ;  /* 0x00000028040d7890 */ /* 0x000fe2000fffe0ff */
[----:B------:R-:W2:Y:S01]  /*4c30*/  LDC R29, c[0x0][0x370] ;  /* 0x0000dc00ff1d7b82 */ /* 0x000ea20000000800 */
[----:B------:R-:W-:Y:S02]  /*4c40*/  UIADD3 UR33, UPT, UPT, UR4, 0x10, URZ ;  /* 0x0000001004217890 */ /* 0x000fe4000fffe0ff */
[----:B------:R-:W-:-:S02]  /*4c50*/  UIADD3 UR25, UPT, UPT, UR4, 0x18, URZ ;  /* 0x0000001804197890 */ /* 0x000fc4000fffe0ff */
[----:B------:R-:W-:Y:S02]  /*4c60*/  UIADD3 UR17, UPT, UPT, UR4, 0x20, URZ ;  /* 0x0000002004117890 */ /* 0x000fe4000fffe0ff */
[----:B------:R-:W-:Y:S01]  /*4c70*/  UPLOP3.LUT UP0, UPT, UPT, UPT, UPT, 0x40, 0x4 ;  /* 0x000000000004789c */ /* 0x000fe20003f0e870 */
[----:B------:R-:W3:Y:S01]  /*4c80*/  LDC R2, c[0x0][0xf0c] ;  /* 0x0003c300ff027b82 */ /* 0x000ee20000000800 */
[----:B------:R-:W-:Y:S02]  /*4c90*/  UPRMT UR13, UR61, 0x654, UR13 ;  /* 0x000006543d0d7896 */ /* 0x000fe4000800000d */
[----:B------:R-:W-:Y:S02]  /*4ca0*/  UPRMT UR21, UR61, 0x654, UR33 ;  /* 0x000006543d157896 */ /* 0x000fe40008000021 */
[----:B------:R-:W-:Y:S02]  /*4cb0*/  UPRMT UR15, UR61, 0x654, UR25 ;  /* 0x000006543d0f7896 */ /* 0x000fe40008000019 */
[----:B------:R-:W-:Y:S01]  /*4cc0*/  UPRMT UR14, UR61, 0x654, UR17 ;  /* 0x000006543d0e7896 */ /* 0x000fe20008000011 */
[----:B------:R-:W4:Y:S01]  /*4cd0*/  LDC R21, c[0x0][0xf20] ;  /* 0x0003c800ff157b82 */ /* 0x000f220000000800 */
[----:B-1----:R-:W-:-:S07]  /*4ce0*/  ISETP.NE.AND P1, PT, R0, 0x1, PT ;  /* 0x000000010000780c */ /* 0x002fce0003f25270 */
[----:B------:R-:W1:Y:S08]  /*4cf0*/  LDC.64 R36, c[0x0][0x348] ;  /* 0x0000d200ff247b82 */ /* 0x000e700000000a00 */
[----:B------:R-:W1:Y:S08]  /*4d00*/  LDC.64 R16, c[0x0][0xc88] ;  /* 0x00032200ff107b82 */ /* 0x000e700000000a00 */
[----:B------:R-:W1:Y:S08]  /*4d10*/  LDC.64 R22, c[0x0][0xf10] ;  /* 0x0003c400ff167b82 */ /* 0x000e700000000a00 */
[----:B------:R-:W1:Y:S08]  /*4d20*/  LDC.64 R6, c[0x0][0xf18] ;  /* 0x0003c600ff067b82 */ /* 0x000e700000000a00 */
[----:B------:R-:W1:Y:S08]  /*4d30*/  LDC.64 R4, c[0x0][0xf28] ;  /* 0x0003ca00ff047b82 */ /* 0x000e700000000a00 */
[----:B------:R-:W1:Y:S08]  /*4d40*/  LDC.64 R18, c[0x0][0xc90] ;  /* 0x00032400ff127b82 */ /* 0x000e700000000a00 */
[----:B--234-:R-:W1:Y:S02]  /*4d50*/  LDC R28, c[0x0][0x374] ;  /* 0x0000dd00ff1c7b82 */ /* 0x01ce640000000800 */
.L_x_84:
[C---:B------:R-:W-:Y:S02]  /*4d60*/  LEA R0, R34.reuse, UR4, 0x3 ;  /* 0x0000000422007c11 */ /* 0x040fe4000f8e18ff */
[----:B------:R-:W-:Y:S02]  /*4d70*/  SHF.L.U32 R3, R33, 0x1f, RZ ;  /* 0x0000001f21037819 */ /* 0x000fe400000006ff */
[----:B------:R-:W-:Y:S02]  /*4d80*/  LEA R24, R34, UR4, 0x4 ;  /* 0x0000000422187c11 */ /* 0x000fe4000f8e20ff */
[----:B------:R-:W2:Y:S02]  /*4d90*/  SYNCS.PHASECHK.TRANS64.TRYWAIT P0, [R0+URZ+0x60], R3 ;  /* 0x00006003000075a7 */ /* 0x000ea400080011ff */
[----:B--2---:R-:W-:Y:S05]  /*4da0*/  @!P0 BRA `(.L_x_74) ;  /* 0x0000007800088947 */ /* 0x004fea0003800000 */
.L_x_154:
[----:B------:R-:W-:Y:S01]  /*4db0*/  ISETP.GE.AND P0, PT, R72, 0x1, PT ;  /* 0x000000014800780c */ /* 0x000fe20003f06270 */
[----:B------:R-:W3:Y:S01]  /*4dc0*/  LDS.128 R24, [R24+0xc0] ;  /* 0x0000c00018187984 */ /* 0x000ee20000000c00 */
[----:B-1----:R-:W-:Y:S01]  /*4dd0*/  ISETP.NE.U32.AND P5, PT, R18, RZ, PT ;  /* 0x000000ff1200720c */ /* 0x002fe20003fa5070 */
[----:B--2---:R-:W-:Y:S01]  /*4de0*/  VIADD R0, R0, 0x70 ;  /* 0x0000007000007836 */ /* 0x004fe20000000000 */
[----:B------:R-:W-:Y:S01]  /*4df0*/  ISETP.NE.U32.AND P4, PT, R18, RZ, PT ;  /* 0x000000ff1200720c */ /* 0x000fe20003f85070 */
[----:B------:R-:W-:Y:S01]  /*4e00*/  USHF.L.U32 UR35, UR28, 0x7, URZ ;  /* 0x000000071c237899 */ /* 0x000fe200080006ff */
[C---:B------:R-:W-:Y:S02]  /*4e10*/  ISETP.NE.AND.EX P5, PT, R19.reuse, RZ, PT, P5 ;  /* 0x000000ff1300720c */ /* 0x040fe40003fa5350 */
[----:B------:R-:W-:Y:S01]  /*4e20*/  PRMT R0, RZ, 0x654, R0 ;  /* 0x00000654ff007816 */ /* 0x000fe20000000000 */
[----:B------:R-:W-:Y:S01]  /*4e30*/  @!PT LDS RZ, [RZ] ;  /* 0x00000000fffff984 */ /* 0x000fe20000000800 */
[----:B------:R-:W-:Y:S01]  /*4e40*/  @!PT LDS RZ, [RZ] ;  /* 0x00000000fffff984 */ /* 0x000fe20000000800 */
[----:B------:R-:W-:Y:S01]  /*4e50*/  @!PT LDS RZ, [RZ] ;  /* 0x00000000fffff984 */ /* 0x000fe20000000800 */
[----:B------:R-:W-:Y:S01]  /*4e60*/  @!PT LDS RZ, [RZ] ;  /* 0x00000000fffff984 */ /* 0x000fe20000000800 */
[----:B------:R1:W-:Y:S06]  /*4e70*/  MEMBAR.ALL.CTA ;  /* 0x0000000000007992 */ /* 0x0003ec0000008000 */
[----:B-1----:R-:W1:Y:S01]  /*4e80*/  FENCE.VIEW.ASYNC.S ;  /* 0x00000000000073c6 */ /* 0x002e620000000000 */
[----:B------:R-:W-:Y:S02]  /*4e90*/  ISETP.NE.AND.EX P4, PT, R19, RZ, PT, P4 ;  /* 0x000000ff1300720c */ /* 0x000fe40003f85340 */
[----:B------:R-:W-:Y:S01]  /*4ea0*/  SHF.L.U32 R38, R35, 0x1f, RZ ;  /* 0x0000001f23267819 */ /* 0x000fe200000006ff */
[----:B-1----:R1:W-:Y:S01]  /*4eb0*/  SYNCS.ARRIVE.TRANS64.RED.A1T0 RZ, [R0+URZ], RZ ;  /* 0x000000ff00ff79a7 */ /* 0x0023e200081004ff */
[----:B---3--:R-:W-:Y:S11]  /*4ec0*/  LOP3.LUT P3, RZ, R26, 0x1, RZ, 0xc0, !PT ;  /* 0x000000011aff7812 */ /* 0x008ff6000786c0ff */
[----:B------:R-:W-:Y:S02]  /*4ed0*/  @!UPT UIADD3 URZ, UPT, UPT, URZ, URZ, URZ ;  /* 0x000000fffffff290 */ /* 0x000fe4000fffe0ff */
[----:B------:R-:W-:Y:S02]  /*4ee0*/  @P3 MOV R13, R24 ;  /* 0x00000018000d3202 */ /* 0x000fe40000000f00 */
[----:B------:R-:W-:Y:S01]  /*4ef0*/  @P3 LOP3.LUT R8, R25, 0xffff, RZ, 0xc0, !PT ;  /* 0x0000ffff19083812 */ /* 0x000fe200078ec0ff */
[----:B-1----:R-:W-:Y:S06]  /*4f00*/  @!P0 BRA `(.L_x_75) ;  /* 0x0000000000a48947 */ /* 0x002fec0003800000 */
[----:B------:R-:W-:Y:S01]  /*4f10*/  IMAD.HI.U32 R42, R28, R7, RZ ;  /* 0x000000071c2a7227 */ /* 0x000fe200078e00ff */
[----:B------:R-:W-:Y:S02]  /*4f20*/  ISETP.NE.AND P0, PT, R6, 0x1, PT ;  /* 0x000000010600780c */ /* 0x000fe40003f05270 */
[----:B------:R-:W-:Y:S01]  /*4f30*/  ISETP.NE.AND P2, PT, R72, 0x1, PT ;  /* 0x000000014800780c */ /* 0x000fe20003f45270 */
[-C--:B------:R-:W-:Y:S01]  /*4f40*/  IMAD.HI.U32 R40, R29, R22.reuse, RZ ;  /* 0x000000161d287227 */ /* 0x080fe200078e00ff */
[----:B------:R-:W-:Y:S02]  /*4f50*/  SHF.R.U32.HI R39, RZ, R21, R42 ;  /* 0x00000015ff277219 */ /* 0x000fe4000001162a */
[----:B------:R-:W-:Y:S01]  /*4f60*/  ISETP.NE.AND P6, PT, R2, 0x1, PT ;  /* 0x000000010200780c */ /* 0x000fe20003fc5270 */
[----:B------:R-:W-:Y:S01]  /*4f70*/  IMAD.HI.U32 R46, R8, R7, RZ ;  /* 0x00000007082e7227 */ /* 0x000fe200078e00ff */
[----:B------:R-:W-:Y:S02]  /*4f80*/  SHF.R.U32.HI R40, RZ, R23, R40 ;  /* 0x00000017ff287219 */ /* 0x000fe40000011628 */
[----:B------:R-:W-:Y:S01]  /*4f90*/  SEL R3, R28, R39, !P0 ;  /* 0x000000271c037207 */ /* 0x000fe20004000000 */
[----:B------:R-:W-:Y:S01]  /*4fa0*/  IMAD.HI.U32 R42, R13, R22, RZ ;  /* 0x000000160d2a7227 */ /* 0x000fe200078e00ff */
[----:B------:R-:W-:Y:S02]  /*4fb0*/  SEL R11, R29, R40, !P6 ;  /* 0x000000281d0b7207 */ /* 0x000fe40007000000 */
[----:B------:R-:W-:Y:S01]  /*4fc0*/  SHF.R.U32.HI R39, RZ, R21, R46 ;  /* 0x00000015ff277219 */ /* 0x000fe2000001162e */
[-C--:B------:R-:W-:Y:S01]  /*4fd0*/  IMAD.HI.U32 R44, R3, R4.reuse, RZ ;  /* 0x00000004032c7227 */ /* 0x080fe200078e00ff */
[----:B------:R-:W-:Y:S02]  /*4fe0*/  SHF.R.U32.HI R42, RZ, R23, R42 ;  /* 0x00000017ff2a7219 */ /* 0x000fe4000001162a */
[----:B------:R-:W-:Y:S01]  /*4ff0*/  SEL R9, R8, R39, !P0 ;  /* 0x0000002708097207 */ /* 0x000fe20004000000 */
[-C--:B------:R-:W-:Y:S01]  /*5000*/  IMAD.HI.U32 R40, R11, R4.reuse, RZ ;  /* 0x000000040b287227 */ /* 0x080fe200078e00ff */
[-C--:B------:R-:W-:Y:S03]  /*5010*/  @P2 SHF.R.U32.HI R3, RZ, R5.reuse, R44 ;  /* 0x00000005ff032219 */ /* 0x080fe6000001162c */
[----:B------:R-:W-:Y:S01]  /*5020*/  IMAD.HI.U32 R14, R9, R4, RZ ;  /* 0x00000004090e7227 */ /* 0x000fe200078e00ff */
[----:B------:R-:W-:Y:S03]  /*5030*/  @P2 SHF.R.U32.HI R11, RZ, R5, R40 ;  /* 0x00000005ff0b2219 */ /* 0x000fe60000011628 */
[C---:B------:R-:W-:Y:S01]  /*5040*/  IMAD R10, R72.reuse, R3, RZ ;  /* 0x00000003480a7224 */ /* 0x040fe200078e02ff */
[----:B------:R-:W-:Y:S01]  /*5050*/  SEL R3, R13, R42, !P6 ;  /* 0x0000002a0d037207 */ /* 0x000fe20007000000 */
[C---:B------:R-:W-:Y:S01]  /*5060*/  IMAD R12, R72.reuse, R11, RZ ;  /* 0x0000000b480c7224 */ /* 0x040fe200078e02ff */
[-C--:B------:R-:W-:Y:S02]  /*5070*/  SHF.R.U32.HI R14, RZ, R5.reuse, R14 ;  /* 0x00000005ff0e7219 */ /* 0x080fe4000001160e */
[C---:B------:R-:W-:Y:S02]  /*5080*/  ISETP.GE.AND P0, PT, R9.reuse, R10, PT ;  /* 0x0000000a0900720c */ /* 0x040fe40003f06270 */
[----:B------:R-:W-:Y:S02]  /*5090*/  SEL R15, R9, R14, !P2 ;  /* 0x0000000e090f7207 */ /* 0x000fe40005000000 */
[C---:B------:R-:W-:Y:S03]  /*50a0*/  ISETP.GE.OR P0, PT, R3.reuse, R12, P0 ;  /* 0x0000000c0300720c */ /* 0x040fe60000706670 */
[----:B------:R-:W-:Y:S04]  /*50b0*/  IMAD.MOV R14, RZ, RZ, -R15 ;  /* 0x000000ffff0e7224 */ /* 0x000fe800078e0a0f */
[----:B------:R-:W-:Y:S06]  /*50c0*/  IMAD R14, R72, R14, R9 ;  /* 0x0000000e480e7224 */ /* 0x000fec00078e0209 */
[C---:B------:R-:W-:Y:S05]  /*50d0*/  @!P0 IMAD.HI.U32 R10, R3.reuse, R4, RZ ;  /* 0x00000004030a8227 */ /* 0x040fea00078e00ff */
[----:B------:R-:W-:Y:S04]  /*50e0*/  @!P0 SHF.R.U32.HI R10, RZ, R5, R10 ;  /* 0x00000005ff0a8219 */ /* 0x000fe8000001160a */
[----:B------:R-:W-:Y:S01]  /*50f0*/  @!P0 SEL R0, R3, R10, !P2 ;  /* 0x0000000a03008207 */ /* 0x000fe20005000000 */
[----:B------:R-:W-:Y:S03]  /*5100*/  IMAD.MOV R10, RZ, RZ, -R3 ;  /* 0x000000ffff0a7224 */ /* 0x000fe600078e0a03 */
[----:B------:R-:W-:Y:S01]  /*5110*/  @!P0 IADD3 R15, PT, PT, R15, -R0, RZ ;  /* 0x800000000f0f8210 */ /* 0x000fe20007ffe0ff */
[----:B------:R-:W-:Y:S01]  /*5120*/  @!P0 IMAD R0, R11, R14, R0 ;  /* 0x0000000e0b008224 */ /* 0x000fe200078e0200 */
[----:B------:R-:W-:Y:S01]  /*5130*/  IADD3 R11, PT, PT, -R9, RZ, RZ ;  /* 0x000000ff090b7210 */ /* 0x000fe20007ffe1ff */
[----:B------:R-:W-:Y:S02]  /*5140*/  IMAD R13, R2, R10, R13 ;  /* 0x0000000a020d7224 */ /* 0x000fe400078e020d */
[----:B------:R-:W-:Y:S02]  /*5150*/  @!P0 IMAD R9, R15, R72, R3 ;  /* 0x000000480f098224 */ /* 0x000fe400078e0203 */
[----:B------:R-:W-:Y:S02]  /*5160*/  @!P0 IMAD.MOV.U32 R3, RZ, RZ, R0 ;  /* 0x000000ffff038224 */ /* 0x000fe400078e0000 */
[----:B------:R-:W-:Y:S02]  /*5170*/  IMAD R8, R6, R11, R8 ;  /* 0x0000000b06087224 */ /* 0x000fe400078e0208 */
[----:B------:R-:W-:Y:S02]  /*5180*/  IMAD R13, R3, R2, R13 ;  /* 0x00000002030d7224 */ /* 0x000fe400078e020d */
[----:B------:R-:W-:Y:S02]  /*5190*/  IMAD R8, R9, R6, R8 ;  /* 0x0000000609087224 */ /* 0x000fe400078e0208 */
.L_x_75:
[----:B------:R-:W-:Y:S05]  /*51a0*/  BRA.U UP0, `(.L_x_76) ;  /* 0x0000000100107547 */ /* 0x000fea000b800000 */
[----:B------:R-:W-:Y:S04]  /*51b0*/  MOV R0, UR37 ;  /* 0x0000002500007c02 */ /* 0x000fe80008000f00 */
[----:B------:R-:W-:Y:S04]  /*51c0*/  SHF.L.U32 R3, R0, 0x1f, RZ ;  /* 0x0000001f00037819 */ /* 0x000fe800000006ff */
[----:B------:R-:W1:Y:S02]  /*51d0*/  SYNCS.PHASECHK.TRANS64.TRYWAIT P0, [UR4+0x58], R3 ;  /* 0x00005803ff0075a7 */ /* 0x000e640008001104 */
[----:B-1----:R-:W-:Y:S05]  /*51e0*/  @!P0 BRA `(.L_x_77) ;  /* 0x00000074000c8947 */ /* 0x002fea0003800000 */
.L_x_76:
[----:B------:R-:W-:Y:S05]  /*51f0*/  @!P5 BRA `(.L_x_78) ;  /* 0x00000000002cd947 */ /* 0x000fea0003800000 */
[----:B------:R-:W-:Y:S01]  /*5200*/  ISETP.NE.U32.AND P0, PT, R16, RZ, PT ;  /* 0x000000ff1000720c */ /* 0x000fe20003f05070 */
[----:B------:R-:W-:Y:S03]  /*5210*/  IMAD.MOV.U32 R151, RZ, RZ, 0x1 ;  /* 0x00000001ff977424 */ /* 0x000fe600078e00ff */
[----:B------:R-:W-:Y:S11]  /*5220*/  ISETP.NE.AND.EX P0, PT, R17, RZ, PT, P0 ;  /* 0x000000ff1100720c */ /* 0x000ff60003f05300 */
[----:B------:R-:W-:Y:S02]  /*5230*/  @!UPT UIADD3 URZ, UPT, UPT, URZ, URZ, URZ ;  /* 0x000000fffffff290 */ /* 0x000fe4000fffe0ff */
[----:B------:R-:W2:Y:S01]  /*5240*/  @P0 LDC.64 R10, c[0x0][0xc88] ;  /* 0x00032200ff0a0b82 */ /* 0x000ea20000000a00 */
[----:B-1----:R-:W-:Y:S04]  /*5250*/  @P0 IMAD R0, R18, UR52, RZ ;  /* 0x0000003412000c24 */ /* 0x002fe8000f8e02ff */
[----:B--2---:R-:W-:Y:S04]  /*5260*/  @P0 IMAD.WIDE R10, R0, 0x4, R10 ;  /* 0x00000004000a0825 */ /* 0x004fe800078e020a */
[----:B------:R-:W-:Y:S01]  /*5270*/  HFMA2 R0, -RZ, RZ, 0, 5.9604644775390625e-08 ;  /* 0x00000001ff007431 */ /* 0x000fe200000001ff */
[----:B-----5:R2:W5:Y:S04]  /*5280*/  @P0 LDG.E R83, desc[UR54][R10.64] ;  /* 0x000000360a530981 */ /* 0x020568000c1e1900 */
[----:B------:R-:W-:Y:S01]  /*5290*/  @!P0 PRMT R151, R0, 0x7610, R151 ;  /* 0x0000761000978816 */ /* 0x000fe20000000097 */
[----:B--2---:R-:W3:Y:S06]  /*52a0*/  @!P0 LDC R83, c[0x0][0xc80] ;  /* 0x00032000ff538b82 */ /* 0x004eec0000000800 */
.L_x_78:
[----:B---3-5:R-:W-:Y:S01]  /*52b0*/  @!P4 FSETP.EQ.AND P0, PT, R83, RZ, PT ;  /* 0x000000ff5300c20b */ /* 0x028fe20003f02000 */
[----:B------:R-:W-:Y:S01]  /*52c0*/  @!UPT UIADD3 URZ, UPT, UPT, URZ, URZ, URZ ;  /* 0x000000fffffff290 */ /* 0x000fe2000fffe0ff */
[----:B------:R-:W-:Y:S11]  /*52d0*/  @!P4 BRA `(.L_x_79) ;  /* 0x000000000018c947 */ /* 0x000ff60003800000 */
[----:B------:R-:W-:Y:S02]  /*52e0*/  LOP3.LUT P2, RZ, R151, 0xff, RZ, 0xc0, !PT ;  /* 0x000000ff97ff7812 */ /* 0x000fe4000784c0ff */
[----:B------:R-:W-:Y:S04]  /*52f0*/  ISETP.NE.U32.AND P0, PT, R16, RZ, PT ;  /* 0x000000ff1000720c */ /* 0x000fe80003f05070 */
[----:B------:R-:W-:Y:S04]  /*5300*/  ISETP.NE.AND.EX P0, PT, R17, RZ, PT, P0 ;  /* 0x000000ff1100720c */ /* 0x000fe80003f05300 */
[----:B------:R-:W-:Y:S03]  /*5310*/  PLOP3.LUT P0, PT, P0, PT, PT, 0x8, 0x80 ;  /* 0x000000000080781c */ /* 0x000fe6000070e170 */
[----:B------:R-:W-:Y:S11]  /*5320*/  @P2 FSETP.EQ.AND P0, PT, R83, RZ, PT ;  /* 0x000000ff5300220b */ /* 0x000ff60003f02000 */
[----:B------:R-:W-:Y:S02]  /*5330*/  @!UPT UIADD3 URZ, UPT, UPT, URZ, URZ, URZ ;  /* 0x000000fffffff290 */ /* 0x000fe4000fffe0ff */
.L_x_79:
[----:B------:R-:W2:Y:S01]  /*5340*/  SYNCS.PHASECHK.TRANS64.TRYWAIT P5, [UR4+0x30], R38 ;  /* 0x00003026ff0075a7 */ /* 0x000ea200080a1104 */
[----:B------:R-:W-:Y:S02]  /*5350*/  LOP3.LUT R39, R32, 0x1, RZ, 0xc0, !PT ;  /* 0x0000000120277812 */ /* 0x000fe400078ec0ff */
[----:B------:R-:W-:Y:S04]  /*5360*/  ELECT P4, URZ, PT ;  /* 0x0000000000ff782f */ /* 0x000fe80003880000 */
[----:B------:R-:W-:Y:S04]  /*5370*/  PLOP3.LUT P4, PT, P0, P4, PT, 0xf2, 0x2f ;  /* 0x00000000002f781c */ /* 0x000fe80000789e72 */
[----:B------:R-:W-:Y:S09]  /*5380*/  ISETP.NE.AND P0, PT, R39, RZ, !P4 ;  /* 0x000000ff2700720c */ /* 0x000ff20006705270 */
[----:B------:R-:W-:Y:S05]  /*5390*/  @!P4 IADD3 R9, P2, PT, R36, 0x980, RZ ;  /* 0x000009802409c810 */ /* 0x000fea0007f5e0ff */
[----:B-1----:R-:W-:Y:S01]  /*53a0*/  @!P4 IMAD.X R0, RZ, RZ, R37, P2 ;  /* 0x000000ffff00c224 */ /* 0x002fe200010e0625 */
[----:B--2---:R-:W-:Y:S07]  /*53b0*/  @!P5 BRA `(.L_x_80) ;  /* 0x0000007000b0d947 */ /* 0x004fee0003800000 */
.L_x_157:
[----:B------:R-:W-:Y:S01]  /*53c0*/  @!P4 R2UR UR6, R9 ;  /* 0x000000000906c2ca */ /* 0x000fe200000e0000 */
[----:B------:R-:W-:Y:S01]  /*53d0*/  IMAD.SHL.U32 R20, R20, 0x100, RZ ;  /* 0x0000010014147824 */ /* 0x000fe200078e00ff */
[----:B------:R-:W-:Y:S01]  /*53e0*/  @!P4 R2UR UR5, R0 ;  /* 0x000000000005c2ca */ /* 0x000fe200000e0000 */
[----:B------:R-:W-:Y:S01]  /*53f0*/  VOTEU.ALL UP0, P4 ;  /* 0x0000000000ff7886 */ /* 0x000fe20002000000 */
[----:B------:R-:W-:Y:S01]  /*5400*/  UMOV UR8, 0x0 ;  /* 0x0000000000087882 */ /* 0x000fe20000000000 */
[----:B------:R-:W-:Y:S01]  /*5410*/  @!P4 VIADD R0, R20, 0xc0 ;  /* 0x000000c01400c836 */ /* 0x000fe20000000000 */
[----:B------:R-:W-:Y:S01]  /*5420*/  UMOV UR9, 0x10000000 ;  /* 0x1000000000097882 */ /* 0x000fe20000000000 */
[----:B------:R-:W-:Y:S01]  /*5430*/  @P0 IMAD.MOV R0, RZ, RZ, R20 ;  /* 0x000000ffff000224 */ /* 0x000fe200078e0214 */
[----:B------:R-:W-:Y:S01]  /*5440*/  PLOP3.LUT P0, PT, P4, PT, PT, 0x8, 0x80 ;  /* 0x000000000080781c */ /* 0x000fe2000270e170 */
[----:B------:R-:W-:Y:S01]  /*5450*/  @!UP0 UIADD3 UR32, UPT, UPT, UR4, 0x400, URZ ;  /* 0x0000040004208890 */ /* 0x000fe2000fffe0ff */
[----:B------:R-:W-:Y:S11]  /*5460*/  VOTEU.ALL UP0, P4 ;  /* 0x0000000000ff7886 */ /* 0x000ff60002000000 */
[----:B------:R-:W-:Y:S01]  /*5470*/  @P0 R2UR.BROADCAST UR34, R0 ;  /* 0x00000000002202ca */ /* 0x000fe200008e0000 */
[----:B------:R-:W-:Y:S01]  /*5480*/  IMAD.U32 R10, RZ, RZ, UR6 ;  /* 0x00000006ff0a7e24 */ /* 0x000fe2000f8e00ff */
[----:B------:R-:W-:Y:S01]  /*5490*/  UMOV UR36, UR52 ;  /* 0x0000003400247c82 */ /* 0x000fe20008000000 */
[----:B------:R-:W-:Y:S01]  /*54a0*/  IMAD.U32 R11, RZ, RZ, UR5 ;  /* 0x00000005ff0b7e24 */ /* 0x000fe2000f8e00ff */
[----:B------:R-:W-:Y:S01]  /*54b0*/  @!P4 IADD3 R9, P0, PT, R36, 0x980, RZ ;  /* 0x000009802409c810 */ /* 0x000fe20007f1e0ff */
[----:B------:R-:W-:Y:S01]  /*54c0*/  @!P4 IMAD.MOV.U32 R0, RZ, RZ, 0x4000 ;  /* 0x00004000ff00c424 */ /* 0x000fe200078e00ff */
[----:B------:R-:W-:Y:S02]  /*54d0*/  @!P4 R2UR UR6, R10 ;  /* 0x000000000a06c2ca */ /* 0x000fe400000e0000 */
[----:B------:R-:W-:Y:S11]  /*54e0*/  @!P4 R2UR UR7, R11 ;  /* 0x000000000b07c2ca */ /* 0x000ff600000e0000 */
[----:B------:R-:W-:Y:S02]  /*54f0*/  @!UPT UIADD3 URZ, UPT, UPT, URZ, URZ, URZ ;  /* 0x000000fffffff290 */ /* 0x000fe4000fffe0ff */
[----:B------:R2:W-:Y:S01]  /*5500*/  @!UP0 UTMALDG.3D [UR32], [UR6], desc[UR8] ;  /* 0x00000820060085b4 */ /* 0x0005e20008011000 */
[----:B------:R3:W-:Y:S01]  /*5510*/  @!P4 SYNCS.ARRIVE.TRANS64.RED.A0TR RZ, [UR4+0x10], R0 ;  /* 0x00001000ffffc9a7 */ /* 0x0007e20008300404 */
[----:B------:R-:W-:Y:S01]  /*5520*/  SYNCS.ARRIVE.TRANS64.RED.A1T0 RZ, [UR21], RZ ;  /* 0x000000ffffff79a7 */ /* 0x000fe20008100415 */
[----:B---3--:R-:W-:Y:S01]  /*5530*/  @!P4 IMAD.X R0, RZ, RZ, R37, P0 ;  /* 0x000000ffff00c224 */ /* 0x008fe200000e0625 */
[----:B------:R-:W3:Y:S02]  /*5540*/  SYNCS.PHASECHK.TRANS64.TRYWAIT P2, [UR4+0x38], R38 ;  /* 0x00003826ff0075a7 */ /* 0x000ee40008041104 */
[----:B--23--:R-:W-:Y:S05]  /*5550*/  @!P2 BRA `(.L_x_81) ;  /* 0x000000700060a947 */ /* 0x00cfea0003800000 */
.L_x_159:
[----:B------:R-:W-:Y:S01]  /*5560*/  @!P4 R2UR UR6, R9 ;  /* 0x000000000906c2ca */ /* 0x000fe200000e0000 */
[----:B------:R-:W-:Y:S01]  /*5570*/  VOTEU.ALL UP0, P4 ;  /* 0x0000000000ff7886 */ /* 0x000fe20002000000 */
[----:B------:R-:W-:Y:S01]  /*5580*/  @!P4 R2UR UR5, R0 ;  /* 0x000000000005c2ca */ /* 0x000fe200000e0000 */
[----:B------:R-:W-:Y:S01]  /*5590*/  @!P4 IMAD R0, R39, -0x40, R20 ;  /* 0xffffffc02700c824 */ /* 0x000fe200078e0214 */
[----:B------:R-:W-:Y:S01]  /*55a0*/  UMOV UR8, 0x0 ;  /* 0x0000000000087882 */ /* 0x000fe20000000000 */
[----:B------:R-:W-:Y:S01]  /*55b0*/  UMOV UR9, 0x10000000 ;  /* 0x1000000000097882 */ /* 0x000fe20000000000 */
[----:B------:R-:W-:Y:S01]  /*55c0*/  @!UP0 UIADD3 UR24, UPT, UPT, UR4, 0x4400, URZ ;  /* 0x0000440004188890 */ /* 0x000fe2000fffe0ff */
[----:B------:R-:W-:Y:S01]  /*55d0*/  @!P4 IADD3 R9, P0, PT, R36, 0x980, RZ ;  /* 0x000009802409c810 */ /* 0x000fe20007f1e0ff */
[----:B------:R-:W-:Y:S01]  /*55e0*/  UMOV UR27, UR35 ;  /* 0x00000023001b7c82 */ /* 0x000fe20008000000 */
[----:B------:R-:W-:Y:S01]  /*55f0*/  @!P4 R2UR UR26, R0 ;  /* 0x00000000001ac2ca */ /* 0x000fe200000e0000 */
[----:B------:R-:W-:Y:S01]  /*5600*/  @!P4 IMAD.MOV.U32 R0, RZ, RZ, 0x4000 ;  /* 0x00004000ff00c424 */ /* 0x000fe200078e00ff */
[----:B------:R-:W-:Y:S02]  /*5610*/  UMOV UR28, UR52 ;  /* 0x00000034001c7c82 */ /* 0x000fe40008000000 */
[----:B------:R-:W-:Y:S02]  /*5620*/  IMAD.U32 R10, RZ, RZ, UR6 ;  /* 0x00000006ff0a7e24 */ /* 0x000fe4000f8e00ff */
[----:B------:R-:W-:Y:S03]  /*5630*/  IMAD.U32 R11, RZ, RZ, UR5 ;  /* 0x00000005ff0b7e24 */ /* 0x000fe6000f8e00ff */
[----:B------:R-:W-:Y:S02]  /*5640*/  @!P4 R2UR UR6, R10 ;  /* 0x000000000a06c2ca */ /* 0x000fe400000e0000 */
[----:B------:R-:W-:Y:S02]  /*5650*/  @!P4 R2UR UR7, R11 ;  /* 0x000000000b07c2ca */ /* 0x000fe400000e0000 */
[----:B------:R-:W-:Y:S01]  /*5660*/  @!UP0 UIADD3 UR26, UPT, UPT, UR26, 0x80, URZ ;  /* 0x000000801a1a8890 */ /* 0x000fe2000fffe0ff */
[----:B------:R-:W-:Y:S10]  /*5670*/  VOTEU.ALL UP0, P4 ;  /* 0x0000000000ff7886 */ /* 0x000ff40002000000 */
[----:B------:R2:W-:Y:S01]  /*5680*/  @!UP0 UTMALDG.3D [UR24], [UR6], desc[UR8] ;  /* 0x00000818060085b4 */ /* 0x0005e20008011000 */
[----:B------:R3:W-:Y:S01]  /*5690*/  @!P4 SYNCS.ARRIVE.TRANS64.RED.A0TR RZ, [UR4+0x18], R0 ;  /* 0x00001800ffffc9a7 */ /* 0x0007e20008300404 */
[----:B------:R-:W-:Y:S01]  /*56a0*/  SYNCS.ARRIVE.TRANS64.RED.A1T0 RZ, [UR15], RZ ;  /* 0x000000ffffff79a7 */ /* 0x000fe2000810040f */
[----:B---3--:R-:W-:Y:S01]  /*56b0*/  @!P4 IMAD.X R0, RZ, RZ, R37, P0 ;  /* 0x000000ffff00c224 */ /* 0x008fe200000e0625 */
[----:B------:R-:W3:Y:S02]  /*56c0*/  SYNCS.PHASECHK.TRANS64.TRYWAIT P2, [UR4+0x40], R38 ;  /* 0x00004026ff0075a7 */ /* 0x000ee40008041104 */
[----:B--23--:R-:W-:Y:S05]  /*56d0*/  @!P2 BRA `(.L_x_82) ;  /* 0x000000700018a947 */ /* 0x00cfea0003800000 */
.L_x_161:
[----:B------:R-:W-:Y:S01]  /*56e0*/  @!P4 R2UR UR6, R9 ;  /* 0x000000000906c2ca */ /* 0x000fe200000e0000 */
[----:B------:R-:W-:Y:S01]  /*56f0*/  VOTEU.ALL UP0, P4 ;  /* 0x0000000000ff7886 */ /* 0x000fe20002000000 */
[----:B------:R-:W-:Y:S01]  /*5700*/  @!P4 R2UR UR5, R0 ;  /* 0x000000000005c2ca */ /* 0x000fe200000e0000 */
[----:B------:R-:W-:Y:S01]  /*5710*/  @!P4 IMAD R0, R39, 0x40, R20 ;  /* 0x000000402700c824 */ /* 0x000fe200078e0214 */
[----:B------:R-:W-:Y:S01]  /*5720*/  UMOV UR8, 0x0 ;  /* 0x0000000000087882 */ /* 0x000fe20000000000 */
[----:B------:R-:W-:Y:S01]  /*5730*/  UMOV UR9, 0x10000000 ;  /* 0x1000000000097882 */ /* 0x000fe20000000000 */
[----:B------:R-:W-:Y:S01]  /*5740*/  @!UP0 UIADD3 UR16, UPT, UPT, UR4, 0x8400, URZ ;  /* 0x0000840004108890 */ /* 0x000fe2000fffe0ff */
[----:B------:R-:W-:Y:S01]  /*5750*/  @!P4 IADD3 R40, P0, PT, R36, 0x980, RZ ;  /* 0x000009802428c810 */ /* 0x000fe20007f1e0ff */
[----:B------:R-:W-:Y:S01]  /*5760*/  UMOV UR19, UR35 ;  /* 0x0000002300137c82 */ /* 0x000fe20008000000 */
[----:B------:R-:W-:Y:S01]  /*5770*/  @!P4 R2UR UR18, R0 ;  /* 0x000000000012c2ca */ /* 0x000fe200000e0000 */
[----:B------:R-:W-:Y:S01]  /*5780*/  @!P4 IMAD.MOV.U32 R0, RZ, RZ, 0x4000 ;  /* 0x00004000ff00c424 */ /* 0x000fe200078e00ff */
[----:B------:R-:W-:Y:S01]  /*5790*/  UMOV UR20, UR52 ;  /* 0x0000003400147c82 */ /* 0x000fe20008000000 */
[----:B------:R-:W-:Y:S02]  /*57a0*/  @!P4 IMAD.X R12, RZ, RZ, R37, P0 ;  /* 0x000000ffff0cc224 */ /* 0x000fe400000e0625 */
[----:B------:R-:W-:Y:S02]  /*57b0*/  IMAD.U32 R10, RZ, RZ, UR6 ;  /* 0x00000006ff0a7e24 */ /* 0x000fe4000f8e00ff */
[----:B------:R-:W-:Y:S03]  /*57c0*/  IMAD.U32 R11, RZ, RZ, UR5 ;  /* 0x00000005ff0b7e24 */ /* 0x000fe6000f8e00ff */
[----:B------:R-:W-:Y:S02]  /*57d0*/  @!P4 R2UR UR6, R10 ;  /* 0x000000000a06c2ca */ /* 0x000fe400000e0000 */
[----:B------:R-:W-:Y:S01]  /*57e0*/  @!P4 R2UR UR7, R11 ;  /* 0x000000000b07c2ca */ /* 0x000fe200000e0000 */
[----:B------:R-:W-:Y:S01]  /*57f0*/  @!UP0 UIADD3 UR18, UPT, UPT, UR18, 0x40, URZ ;  /* 0x0000004012128890 */ /* 0x000fe2000fffe0ff */
[----:B------:R-:W-:Y:S11]  /*5800*/  VOTEU.ALL UP0, P4 ;  /* 0x0000000000ff7886 */ /* 0x000ff60002000000 */
[----:B------:R2:W-:Y:S01]  /*5810*/  @!UP0 UTMALDG.3D [UR16], [UR6], desc[UR8] ;  /* 0x00000810060085b4 */ /* 0x0005e20008011000 */
[----:B------:R2:W-:Y:S01]  /*5820*/  @!P4 SYNCS.ARRIVE.TRANS64.RED.A0TR RZ, [UR4+0x20], R0 ;  /* 0x00002000ffffc9a7 */ /* 0x0005e20008300404 */
[----:B------:R-:W-:Y:S01]  /*5830*/  SYNCS.ARRIVE.TRANS64.RED.A1T0 RZ, [UR14], RZ ;  /* 0x000000ffffff79a7 */ /* 0x000fe2000810040e */
[----:B------:R-:W3:Y:S02]  /*5840*/  SYNCS.PHASECHK.TRANS64.TRYWAIT P2, [UR4+0x48], R38 ;  /* 0x00004826ff0075a7 */ /* 0x000ee40008041104 */
[----:B--23--:R-:W-:Y:S05]  /*5850*/  @!P2 BRA `(.L_x_83) ;  /* 0x0000006c00d0a947 */ /* 0x00cfea0003800000 */
.L_x_163:
[----:B------:R-:W2:Y:S01]  /*5860*/  LDC.64 R14, c[0x0][0xf10] ;  /* 0x0003c400ff0e7b82 */ /* 0x000ea20000000a00 */
[----:B------:R-:W-:Y:S01]  /*5870*/  @!P4 R2UR UR6, R40 ;  /* 0x000000002806c2ca */ /* 0x000fe200000e0000 */
[----:B------:R-:W-:Y:S01]  /*5880*/  UMOV UR18, 0x0 ;  /* 0x0000000000127882 */ /* 0x000fe20000000000 */
[----:B------:R-:W-:Y:S01]  /*5890*/  @!P4 R2UR UR5, R12 ;  /* 0x000000000c05c2ca */ /* 0x000fe200000e0000 */
[----:B------:R-:W-:Y:S01]  /*58a0*/  UMOV UR19, 0x10000000 ;  /* 0x1000000000137882 */ /* 0x000fe20000000000 */
[----:B------:R-:W-:Y:S03]  /*58b0*/  ISETP.NE.OR P0, PT, R39, RZ, P4 ;  /* 0x000000ff2700720c */ /* 0x000fe60002705670 */
[----:B------:R-:W3:Y:S01]  /*58c0*/  LDC.64 R10, c[0x0][0xf18] ;  /* 0x0003c600ff0a7b82 */ /* 0x000ee20000000a00 */
[----:B------:R-:W-:Y:S01]  /*58d0*/  @P3 SHF.R.U32.HI R31, RZ, 0x10, R25 ;  /* 0x00000010ff1f3819 */ /* 0x000fe20000011619 */
[----:B------:R-:W-:Y:S01]  /*58e0*/  @!P4 VIADD R12, R20, 0xc0 ;  /* 0x000000c0140cc836 */ /* 0x000fe20000000000 */
[----:B------:R-:W-:Y:S01]  /*58f0*/  LOP3.LUT R35, R35, 0x1, RZ, 0x3c, !PT ;  /* 0x0000000123237812 */ /* 0x000fe200078e3cff */
[----:B------:R-:W-:Y:S01]  /*5900*/  UMOV UR11, UR35 ;  /* 0x00000023000b7c82 */ /* 0x000fe20008000000 */
[----:B------:R-:W-:Y:S03]  /*5910*/  UMOV UR12, UR52 ;  /* 0x00000034000c7c82 */ /* 0x000fe60008000000 */
[----:B------:R-:W4:Y:S01]  /*5920*/  @!P1 LDC R0, c[0x0][0xf20] ;  /* 0x0003c800ff009b82 */ /* 0x000f220000000800 */
[----:B------:R-:W-:Y:S01]  /*5930*/  @P3 R2UR UR52, R31 ;  /* 0x000000001f3432ca */ /* 0x000fe200000e0000 */
[----:B-1----:R-:W-:Y:S01]  /*5940*/  IMAD.U32 R38, RZ, RZ, UR6 ;  /* 0x00000006ff267e24 */ /* 0x002fe2000f8e00ff */
[----:B------:R-:W-:Y:S05]  /*5950*/  VOTEU.ALL UP0, P4 ;  /* 0x0000000000ff7886 */ /* 0x000fea0002000000 */
[----:B------:R-:W1:Y:S01]  /*5960*/  @!P1 LDC R3, c[0x0][0xf0c] ;  /* 0x0003c300ff039b82 */ /* 0x000e620000000800 */
[----:B------:R-:W-:Y:S01]  /*5970*/  IMAD.U32 R39, RZ, RZ, UR5 ;  /* 0x00000005ff277e24 */ /* 0x000fe2000f8e00ff */
[----:B------:R-:W-:Y:S01]  /*5980*/  @!P4 R2UR UR6, R38 ;  /* 0x000000002606c2ca */ /* 0x000fe200000e0000 */
[----:B------:R-:W-:Y:S01]  /*5990*/  @!P0 IMAD.MOV R12, RZ, RZ, R20 ;  /* 0x000000ffff0c8224 */ /* 0x000fe200078e0214 */
[----:B------:R-:W-:Y:S01]  /*59a0*/  PLOP3.LUT P0, PT, P4, PT, PT, 0x8, 0x80 ;  /* 0x000000000080781c */ /* 0x000fe2000270e170 */
[----:B------:R-:W-:Y:S01]  /*59b0*/  @!UP0 UIADD3 UR8, UPT, UPT, UR4, 0xc400, URZ ;  /* 0x0000c40004088890 */ /* 0x000fe2000fffe0ff */
[----:B------:R-:W-:Y:S01]  /*59c0*/  @!P4 R2UR UR7, R39 ;  /* 0x000000002707c2ca */ /* 0x000fe200000e0000 */
[----:B------:R-:W-:Y:S10]  /*59d0*/  @!UP0 UIADD3 UR9, UPT, UPT, UR4, 0x28, URZ ;  /* 0x0000002804098890 */ /* 0x000ff4000fffe0ff */
[----:B------:R-:W-:Y:S01]  /*59e0*/  @P0 R2UR.BROADCAST UR10, R12 ;  /* 0x000000000c0a02ca */ /* 0x000fe200008e0000 */
[----:B------:R-:W-:Y:S01]  /*59f0*/  VOTEU.ALL UP0, P4 ;  /* 0x0000000000ff7886 */ /* 0x000fe20002000000 */
[----:B------:R-:W-:Y:S02]  /*5a00*/  VIADD R34, R34, 0x1 ;  /* 0x0000000122227836 */ /* 0x000fe40000000000 */
[----:B------:R-:W-:Y:S09]  /*5a10*/  VIADD R32, R32, 0x1 ;  /* 0x0000000120207836 */ /* 0x000ff20000000000 */
[----:B------:R1:W-:Y:S01]  /*5a20*/  @!UP0 UTMALDG.3D [UR8], [UR6], desc[UR18] ;  /* 0x00001208060085b4 */ /* 0x0003e20008011000 */
[----:B------:R4:W-:Y:S01]  /*5a30*/  @!P4 SYNCS.ARRIVE.TRANS64.RED.A0TR RZ, [UR4+0x28], R30 ;  /* 0x0000281effffc9a7 */ /* 0x0009e20008300404 */
[----:B---3--:R-:W-:Y:S01]  /*5a40*/  @!P1 ISETP.NE.AND P0, PT, R10, 0x1, PT ;  /* 0x000000010a00980c */ /* 0x008fe20003f05270 */
[----:B--2---:R-:W-:Y:S01]  /*5a50*/  @!P1 IMAD.HI.U32 R14, R13, R14, RZ ;  /* 0x0000000e0d0e9227 */ /* 0x004fe200078e00ff */
[----:B-1----:R-:W-:Y:S01]  /*5a60*/  @!P1 ISETP.NE.AND P2, PT, R3, 0x1, PT ;  /* 0x000000010300980c */ /* 0x002fe20003f45270 */
[----:B------:R-:W-:Y:S02]  /*5a70*/  UPLOP3.LUT UP0, UPT, UPT, UPT, UPT, 0x80, 0x8 ;  /* 0x000000000008789c */ /* 0x000fe40003f0f070 */
[C---:B------:R-:W-:Y:S01]  /*5a80*/  @!P1 IMAD.HI.U32 R11, R8.reuse, R11, RZ ;  /* 0x0000000b080b9227 */ /* 0x040fe200078e00ff */
[----:B------:R-:W-:Y:S04]  /*5a90*/  @!P1 SHF.R.U32.HI R14, RZ, R15, R14 ;  /* 0x0000000fff0e9219 */ /* 0x000fe8000001160e */
[----:B----4-:R-:W-:Y:S02]  /*5aa0*/  @!P1 SHF.R.U32.HI R9, RZ, R0, R11 ;  /* 0x00000000ff099219 */ /* 0x010fe4000001160b */
[----:B------:R-:W-:Y:S02]  /*5ab0*/  @!P1 SEL R14, R13, R14, !P2 ;  /* 0x0000000e0d0e9207 */ /* 0x000fe40005000000 */
[----:B------:R-:W-:Y:S01]  /*5ac0*/  @!P1 SEL R9, R8, R9, !P0 ;  /* 0x0000000908099207 */ /* 0x000fe20004000000 */
[----:B------:R-:W-:Y:S01]  /*5ad0*/  SYNCS.ARRIVE.TRANS64.RED.A1T0 RZ, [UR13], RZ ;  /* 0x000000ffffff79a7 */ /* 0x000fe2000810040d */
[C---:B------:R-:W-:Y:S03]  /*5ae0*/  ISETP.NE.AND P0, PT, R34.reuse, 0x2, PT ;  /* 0x000000022200780c */ /* 0x040fe60003f05270 */
[----:B------:R-:W-:Y:S01]  /*5af0*/  @!P1 IMAD.IADD R0, R9, 0x1, -R14 ;  /* 0x0000000109009824 */ /* 0x000fe200078e0a0e */
[----:B------:R-:W-:Y:S01]  /*5b00*/  SEL R34, R34, RZ, P0 ;  /* 0x000000ff22227207 */ /* 0x000fe20000000000 */
[----:B------:R-:W-:Y:S02]  /*5b10*/  @!P1 IMAD.IADD R9, R14, 0x1, -R9 ;  /* 0x000000010e099824 */ /* 0x000fe400078e0a09 */
[----:B------:R-:W-:Y:S02]  /*5b20*/  @!P1 IMAD R13, R0, R3, R13 ;  /* 0x00000003000d9224 */ /* 0x000fe400078e020d */
[----:B------:R-:W-:Y:S02]  /*5b30*/  @!P1 IMAD R8, R9, R10, R8 ;  /* 0x0000000a09089224 */ /* 0x000fe400078e0208 */
[----:B------:R-:W-:Y:S02]  /*5b40*/  IMAD.IADD R12, R13, 0x1, R152 ;  /* 0x000000010d0c7824 */ /* 0x000fe400078e0298 */
[----:B------:R-:W-:Y:S03]  /*5b50*/  IMAD.IADD R20, R8, 0x1, R150 ;  /* 0x0000000108147824 */ /* 0x000fe600078e0296 */
[----:B------:R-:W-:Y:S02]  /*5b60*/  R2UR UR28, R12 ;  /* 0x000000000c1c72ca */ /* 0x000fe400000e0000 */
[----:B------:R-:W-:Y:S04]  /*5b70*/  SEL R12, RZ, 0x1, P0 ;  /* 0x00000001ff0c7807 */ /* 0x000fe80000000000 */
[----:B------:R-:W-:Y:S01]  /*5b80*/  LOP3.LUT R33, R33, R12, RZ, 0x3c, !PT ;  /* 0x0000000c21217212 */ /* 0x000fe200078e3cff */
[----:B------:R-:W-:Y:S08]  /*5b90*/  @P3 BRA `(.L_x_84) ;  /* 0xfffffff000703947 */ /* 0x000ff0000383ffff */
[----:B------:R-:W-:-:S04]  /*5ba0*/  SHF.L.U32 R3, R35, 0x1f, RZ ;  /* 0x0000001f23037819 */ /* 0x000fc800000006ff */
[----:B------:R-:W1:Y:S02]  /*5bb0*/  SYNCS.PHASECHK.TRANS64.TRYWAIT P0, [UR4+0x30], R3 ;  /* 0x00003003ff0075a7 */ /* 0x000e640008001104 */
[----:B-1----:R-:W-:Y:S05]  /*5bc0*/  @!P0 BRA `(.L_x_85) ;  /* 0x0000006c000c8947 */ /* 0x002fea0003800000 */
.L_x_165:
[----:B------:R-:W2:Y:S02]  /*5bd0*/  SYNCS.PHASECHK.TRANS64.TRYWAIT P0, [UR4+0x38], R3 ;  /* 0x00003803ff0075a7 */ /* 0x000ea40008001104 */
[----:B--2---:R-:W-:Y:S05]  /*5be0*/  @!P0 BRA `(.L_x_86) ;  /* 0x0000006c001c8947 */ /* 0x004fea0003800000 */
.L_x_167:
[----:B------:R-:W2:Y:S02]  /*5bf0*/  SYNCS.PHASECHK.TRANS64.TRYWAIT P0, [UR4+0x40], R3 ;  /* 0x00004003ff0075a7 */ /* 0x000ea40008001104 */
[----:B--2---:R-:W-:Y:S05]  /*5c00*/  @!P0 BRA `(.L_x_87) ;  /* 0x0000006c002c8947 */ /* 0x004fea0003800000 */
.L_x_169:
[----:B-1----:R-:W-:-:S07]  /*5c10*/  MOV R0, UR4 ;  /* 0x0000000400007c02 */ /* 0x002fce0008000f00 */
.L_x_88:
[----:B-1----:R-:W-:-:S04]  /*5c20*/  SHF.L.U32 R3, R35, 0x1f, RZ ;  /* 0x0000001f23037819 */ /* 0x002fc800000006ff */
[----:B------:R1:W2:Y:S03]  /*5c30*/  SYNCS.PHASECHK.TRANS64.TRYWAIT P0, [R0+URZ+0x48], R3 ;  /* 0x00004803000075a7 */ /* 0x0002a600080011ff */
[----:B--2---:R-:W-:Y:S05]  /*5c40*/  @!P0 NANOSLEEP.SYNCS 0x989680 ;  /* 0x009896800000895d */ /* 0x004fea0003900000 */
[----:B------:R-:W2:Y:S02]  /*5c50*/  @!P0 SYNCS.PHASECHK.TRANS64 P0, [R0+URZ+0x48], R3 ;  /* 0x00004803000085a7 */ /* 0x000ea400080010ff */
[----:B--2---:R-:W-:Y:S05]  /*5c60*/  @P0 EXIT ;  /* 0x000000000000094d */ /* 0x004fea0003800000 */
[----:B------:R-:W-:Y:S05]  /*5c70*/  BRA `(.L_x_88) ;  /* 0xfffffffc00e87947 */ /* 0x000fea000383ffff */
.L_x_73:
[----:B------:R-:W-:-:S06]  /*5c80*/  UISETP.GE.AND UP0, UPT, UR14, 0x4, UPT ;  /* 0x000000040e00788c */ /* 0x000fcc000bf06270 */
[----:B------:R-:W-:-:S13]  /*5c90*/  PLOP3.LUT P0, PT, PT, PT, UP0, 0x80, 0x8 ;  /* 0x000000000008781c */ /* 0x000fda0003f0f008 */
[----:B------:R-:W-:Y:S05]  /*5ca0*/  @!P0 EXIT ;  /* 0x000000000000894d */ /* 0x000fea0003800000 */
[----:B------:R-:W-:Y:S01]  /*5cb0*/  BAR.SYNC.DEFER_BLOCKING 0x6, 0xa0 ;  /* 0x0182800000007b1d */ /* 0x000fe20000010000 */
[C---:B------:R-:W-:Y:S01]  /*5cc0*/  IMAD.SHL.U32 R5, R165.reuse, 0x40, RZ ;  /* 0x00000040a5057824 */ /* 0x040fe200078e00ff */
[C---:B------:R-:W-:Y:S01]  /*5cd0*/  LOP3.LUT R157, R165.reuse, 0x1, RZ, 0xc0, !PT ;  /* 0x00000001a59d7812 */ /* 0x040fe200078ec0ff */
[C---:B------:R-:W-:Y:S02]  /*5ce0*/  IMAD.U32 R2, R165.reuse, 0x10000, RZ ;  /* 0x00010000a5027824 */ /* 0x040fe400078e00ff */
[----:B------:R-:W-:Y:S01]  /*5cf0*/  IMAD.SHL.U32 R156, R165, 0x8, RZ ;  /* 0x00000008a59c7824 */ /* 0x000fe200078e00ff */
[----:B------:R-:W-:Y:S02]  /*5d00*/  UMOV UR36, 0x400 ;  /* 0x0000040000247882 */ /* 0x000fe40000000000 */
[----:B------:R-:W1:Y:S01]  /*5d10*/  LDC R155, c[0x0][0x370] ;  /* 0x0000dc00ff9b7b82 */ /* 0x000e620000000800 */
[----:B------:R-:W-:Y:S01]  /*5d20*/  ULEA UR36, UR61, UR36, 0x18 ;  /* 0x000000243d247291 */ /* 0x000fe2000f8ec0ff */
[----:B------:R-:W-:Y:S01]  /*5d30*/  ISETP.NE.U32.AND P0, PT, R157, 0x1, PT ;  /* 0x000000019d00780c */ /* 0x000fe20003f05070 */
[----:B------:R-:W-:Y:S01]  /*5d40*/  IMAD.MOV.U32 R164, RZ, RZ, 0x2 ;  /* 0x00000002ffa47424 */ /* 0x000fe200078e00ff */
[----:B------:R-:W-:Y:S01]  /*5d50*/  LOP3.LUT R7, R5, 0x1c0, RZ, 0xc0, !PT ;  /* 0x000001c005077812 */ /* 0x000fe200078ec0ff */
[----:B------:R-:W-:Y:S01]  /*5d60*/  UIADD3 UR4, UPT, UPT, UR36, 0x400, URZ ;  /* 0x0000040024047890 */ /* 0x000fe2000fffe0ff */
[----:B------:R-:W-:Y:S01]  /*5d70*/  LOP3.LUT R2, R2, 0x600000, RZ, 0xc0, !PT ;  /* 0x0060000002027812 */ /* 0x000fe200078ec0ff */
[----:B------:R-:W-:Y:S01]  /*5d80*/  IMAD.MOV.U32 R163, RZ, RZ, 0x4 ;  /* 0x00000004ffa37424 */ /* 0x000fe200078e00ff */
[----:B------:R-:W2:Y:S01]  /*5d90*/  LDC R74, c[0x0][0xf0c] ;  /* 0x0003c300ff4a7b82 */ /* 0x000ea20000000800 */
[----:B------:R-:W-:Y:S01]  /*5da0*/  R2P PR, R165, 0x6 ;  /* 0x00000006a5007804 */ /* 0x000fe20000000000 */
[----:B------:R-:W-:Y:S01]  /*5db0*/  IMAD.MOV.U32 R162, RZ, RZ, 0x1 ;  /* 0x00000001ffa27424 */ /* 0x000fe200078e00ff */
[----:B------:R-:W-:Y:S01]  /*5dc0*/  LOP3.LUT R156, R7, 0x38, R156, 0xf8, !PT ;  /* 0x00000038079c7812 */ /* 0x000fe200078ef89c */
[----:B------:R-:W-:Y:S01]  /*5dd0*/  IMAD.MOV.U32 R79, RZ, RZ, RZ ;  /* 0x000000ffff4f7224 */ /* 0x000fe200078e00ff */
[----:B------:R-:W-:Y:S01]  /*5de0*/  P2R R0, PR, RZ, 0x1 ;  /* 0x00000001ff007803 */ /* 0x000fe20000000000 */
[----:B------:R-:W-:Y:S01]  /*5df0*/  IMAD.MOV.U32 R169, RZ, RZ, RZ ;  /* 0x000000ffffa97224 */ /* 0x000fe200078e00ff */
[----:B------:R-:W-:Y:S01]  /*5e00*/  LOP3.LUT R156, R156, 0x1e00, R5, 0xf8, !PT ;  /* 0x00001e009c9c7812 */ /* 0x000fe200078ef805 */
[----:B------:R-:W3:Y:S01]  /*5e10*/  LDC R153, c[0x0][0xf20] ;  /* 0x0003c800ff997b82 */ /* 0x000ee20000000800 */
[----:B------:R-:W4:Y:S01]  /*5e20*/  LDS R3, [UR36+0xe0] ;  /* 0x0000e024ff037984 */ /* 0x000f220008000800 */
[----:B------:R-:W-:Y:S01]  /*5e30*/  LOP3.LUT R165, R165, 0x60, RZ, 0xc0, !PT ;  /* 0x00000060a5a57812 */ /* 0x000fe200078ec0ff */
[----:B------:R-:W-:Y:S01]  /*5e40*/  IMAD.MOV.U32 R161, RZ, RZ, RZ ;  /* 0x000000ffffa17224 */ /* 0x000fe200078e00ff */
[----:B------:R-:W-:Y:S01]  /*5e50*/  SEL R164, R164, 0xfffffffe, !P1 ;  /* 0xfffffffea4a47807 */ /* 0x000fe20004800000 */
[----:B------:R-:W-:Y:S01]  /*5e60*/  IMAD.U32 R159, RZ, RZ, UR4 ;  /* 0x00000004ff9f7e24 */ /* 0x000fe2000f8e00ff */
[----:B------:R-:W-:Y:S01]  /*5e70*/  SEL R163, R163, 0xfffffffc, !P2 ;  /* 0xfffffffca3a37807 */ /* 0x000fe20005000000 */
[----:B------:R-:W1:Y:S01]  /*5e80*/  LDCU.64 UR48, c[0x0][0x348] ;  /* 0x00006900ff3077ac */ /* 0x000e620008000a00 */
[----:B------:R-:W1:Y:S01]  /*5e90*/  LDC R73, c[0x0][0xf30] ;  /* 0x0003cc00ff497b82 */ /* 0x000e620000000800 */
[----:B------:R-:W1:Y:S01]  /*5ea0*/  LDCU.64 UR44, c[0x0][0xc88] ;  /* 0x00019100ff2c77ac */ /* 0x000e620008000a00 */
[----:B------:R-:W1:Y:S06]  /*5eb0*/  LDCU.64 UR46, c[0x0][0xc90] ;  /* 0x00019200ff2e77ac */ /* 0x000e6c0008000a00 */
[----:B------:R-:W1:Y:S01]  /*5ec0*/  LDC.64 R148, c[0x0][0xf10] ;  /* 0x0003c400ff947b82 */ /* 0x000e620000000a00 */
[----:B------:R-:W-:Y:S01]  /*5ed0*/  UMOV UR39, URZ ;  /* 0x000000ff00277c82 */ /* 0x000fe20008000000 */
[----:B------:R-:W-:-:S06]  /*5ee0*/  UMOV UR37, URZ ;  /* 0x000000ff00257c82 */ /* 0x000fcc0008000000 */
[----:B------:R-:W1:Y:S08]  /*5ef0*/  LDC.64 R70, c[0x0][0xf18] ;  /* 0x0003c600ff467b82 */ /* 0x000e700000000a00 */
[----:B------:R-:W1:Y:S08]  /*5f00*/  LDC.64 R68, c[0x0][0xf28] ;  /* 0x0003ca00ff447b82 */ /* 0x000e700000000a00 */
[----:B------:R-:W1:Y:S01]  /*5f10*/  LDC.64 R146, c[0x0][0xcb0] ;  /* 0x00032c00ff927b82 */ /* 0x000e620000000a00 */
[----:B----4-:R-:W-:-:S07]  /*5f20*/  IMAD.IADD R2, R3, 0x1, R2 ;  /* 0x0000000103027824 */ /* 0x010fce00078e0202 */
[----:B------:R-:W4:Y:S08]  /*5f30*/  LDC.64 R144, c[0x0][0xca8] ;  /* 0x00032a00ff907b82 */ /* 0x000f300000000a00 */
[----:B--23--:R-:W1:Y:S02]  /*5f40*/  LDC R154, c[0x0][0x374] ;  /* 0x0000dd00ff9a7b82 */ /* 0x00ce640000000800 */
.L_x_133:
[----:B------:R-:W-:Y:S02]  /*5f50*/  LEA R0, R169, UR36, 0x3 ;  /* 0x00000024a9007c11 */ /* 0x000fe4000f8e18ff */
[----:B------:R-:W-:Y:S02]  /*5f60*/  SHF.L.U32 R3, R161, 0x1f, RZ ;  /* 0x0000001fa1037819 */ /* 0x000fe400000006ff */
[----:B-1----:R-:W-:Y:S02]  /*5f70*/  LEA R16, R169, UR36, 0x4 ;  /* 0x00000024a9107c11 */ /* 0x002fe4000f8e20ff */
[----:B------:R-:W2:Y:S02]  /*5f80*/  SYNCS.PHASECHK.TRANS64.TRYWAIT P0, [R0+URZ+0x60], R3 ;  /* 0x00006003000075a7 */ /* 0x000ea400080011ff */
[----:B--23--:R-:W-:Y:S05]  /*5f90*/  @!P0 BRA `(.L_x_89) ;  /* 0x0000006800608947 */ /* 0x00cfea0003800000 */
.L_x_170:
[----:B------:R-:W3:Y:S01]  /*5fa0*/  LDC.64 R14, c[0x0][0xf10] ;  /* 0x0003c400ff0e7b82 */ /* 0x000ee20000000a00 */
[----:B------:R-:W4:Y:S01]  /*5fb0*/  LDS.128 R16, [R16+0xc0] ;  /* 0x0000c00010107984 */ /* 0x000f220000000c00 */
[----:B-1----:R-:W-:Y:S01]  /*5fc0*/  ISETP.NE.AND P1, PT, R73, 0x1, PT ;  /* 0x000000014900780c */ /* 0x002fe20003f25270 */
[----:B--2---:R-:W-:Y:S01]  /*5fd0*/  VIADD R0, R0, 0x70 ;  /* 0x0000007000007836 */ /* 0x004fe20000000000 */
[----:B------:R-:W-:Y:S04]  /*5fe0*/  ISETP.GE.AND P0, PT, R72, 0x1, PT ;  /* 0x000000014800780c */ /* 0x000fe80003f06270 */
[----:B------:R-:W1:Y:S01]  /*5ff0*/  LDC.64 R12, c[0x0][0xf18] ;  /* 0x0003c600ff0c7b82 */ /* 0x000e620000000a00 */
[----:B------:R-:W-:Y:S01]  /*6000*/  PRMT R0, RZ, 0x654, R0 ;  /* 0x00000654ff007816 */ /* 0x000fe20000000000 */
[----:B------:R-:W-:Y:S01]  /*6010*/  @!PT LDS RZ, [RZ] ;  /* 0x00000000fffff984 */ /* 0x000fe20000000800 */
[----:B------:R-:W-:Y:S01]  /*6020*/  @!PT LDS RZ, [RZ] ;  /* 0x00000000fffff984 */ /* 0x000fe20000000800 */
[----:B------:R-:W-:Y:S01]  /*6030*/  @!PT LDS RZ, [RZ] ;  /* 0x00000000fffff984 */ /* 0x000fe20000000800 */
[----:B------:R-:W-:Y:S01]  /*6040*/  @!PT LDS RZ, [RZ] ;  /* 0x00000000fffff984 */ /* 0x000fe20000000800 */
[----:B------:R2:W-:Y:S06]  /*6050*/  MEMBAR.ALL.CTA ;  /* 0x0000000000007992 */ /* 0x0005ec0000008000 */
[----:B--2---:R-:W2:Y:S01]  /*6060*/  FENCE.VIEW.ASYNC.S ;  /* 0x00000000000073c6 */ /* 0x004ea20000000000 */
[----:B------:R-:W1:Y:S08]  /*6070*/  @!P1 LDC R11, c[0x0][0xf20] ;  /* 0x0003c800ff0b9b82 */ /* 0x000e700000000800 */
[----:B------:R-:W1:Y:S01]  /*6080*/  @!P1 LDC R10, c[0x0][0xf0c] ;  /* 0x0003c300ff0a9b82 */ /* 0x000e620000000800 */
[----:B--2---:R2:W-:Y:S01]  /*6090*/  SYNCS.ARRIVE.TRANS64.RED.A1T0 RZ, [R0+URZ], RZ ;  /* 0x000000ff00ff79a7 */ /* 0x0045e200081004ff */
[----:B----4-:R-:W-:Y:S04]  /*60a0*/  LOP3.LUT P4, RZ, R18, 0x1, RZ, 0xc0, !PT ;  /* 0x0000000112ff7812 */ /* 0x010fe8000788c0ff */
[----:B------:R-:W-:Y:S09]  /*60b0*/  P2R R166, PR, RZ, 0x10 ;  /* 0x00000010ffa67803 */ /* 0x000ff20000000000 */
[----:B------:R-:W-:Y:S02]  /*60c0*/  @P4 MOV R77, R16 ;  /* 0x00000010004d4202 */ /* 0x000fe40000000f00 */
[----:B------:R-:W-:Y:S01]  /*60d0*/  @P4 LOP3.LUT R75, R17, 0xffff, RZ, 0xc0, !PT ;  /* 0x0000ffff114b4812 */ /* 0x000fe200078ec0ff */
[----:B--23--:R-:W-:Y:S06]  /*60e0*/  @!P0 BRA `(.L_x_90) ;  /* 0x0000000000a48947 */ /* 0x00cfec0003800000 */
        /* <DEDUP_REMOVED lines=10> */
[----:B------:R-:W-:Y:S03]  /*6190*/  SEL R7, R155, R22, !P3 ;  /* 0x000000169b077207 */ /* 0x000fe60005800000 */
[-C--:B------:R-:W-:Y:S01]  /*61a0*/  IMAD.HI.U32 R22, R3, R68.reuse, RZ ;  /* 0x0000004403167227 */ /* 0x080fe200078e00ff */
[----:B------:R-:W-:Y:S03]  /*61b0*/  SHF.R.U32.HI R26, RZ, R149, R26 ;  /* 0x00000095ff1a7219 */ /* 0x000fe6000001161a */
[----:B------:R-:W-:Y:S01]  /*61c0*/  IMAD.HI.U32 R24, R7, R68, RZ ;  /* 0x0000004407187227 */ /* 0x000fe200078e00ff */
[----:B------:R-:W-:Y:S02]  /*61d0*/  @P2 SHF.R.U32.HI R3, RZ, R69, R22 ;  /* 0x00000045ff032219 */ /* 0x000fe40000011616 */
[----:B------:R-:W-:Y:S02]  /*61e0*/  SHF.R.U32.HI R22, RZ, R153, R28 ;  /* 0x00000099ff167219 */ /* 0x000fe4000001161c */
[----:B------:R-:W-:Y:S01]  /*61f0*/  @P2 SHF.R.U32.HI R7, RZ, R69, R24 ;  /* 0x00000045ff072219 */ /* 0x000fe20000011618 */
[C---:B------:R-:W-:Y:S01]  /*6200*/  IMAD R4, R72.reuse, R3, RZ ;  /* 0x0000000348047224 */ /* 0x040fe200078e02ff */
[----:B------:R-:W-:Y:S02]  /*6210*/  SEL R5, R75, R22, !P0 ;  /* 0x000000164b057207 */ /* 0x000fe40004000000 */
[----:B------:R-:W-:Y:S01]  /*6220*/  SEL R3, R77, R26, !P3 ;  /* 0x0000001a4d037207 */ /* 0x000fe20005800000 */
[----:B------:R-:W-:Y:S01]  /*6230*/  IMAD R6, R72, R7, RZ ;  /* 0x0000000748067224 */ /* 0x000fe200078e02ff */
[C---:B------:R-:W-:Y:S01]  /*6240*/  ISETP.GE.AND P0, PT, R5.reuse, R4, PT ;  /* 0x000000040500720c */ /* 0x040fe20003f06270 */
[----:B------:R-:W-:Y:S03]  /*6250*/  IMAD.HI.U32 R8, R5, R68, RZ ;  /* 0x0000004405087227 */ /* 0x000fe600078e00ff */
[----:B------:R-:W-:Y:S01]  /*6260*/  ISETP.GE.OR P0, PT, R3, R6, P0 ;  /* 0x000000060300720c */ /* 0x000fe20000706670 */
[----:B------:R-:W-:Y:S01]  /*6270*/  IMAD.MOV R6, RZ, RZ, -R3 ;  /* 0x000000ffff067224 */ /* 0x000fe200078e0a03 */
[-C--:B------:R-:W-:Y:S03]  /*6280*/  SHF.R.U32.HI R8, RZ, R69.reuse, R8 ;  /* 0x00000045ff087219 */ /* 0x080fe60000011608 */
[----:B------:R-:W-:Y:S01]  /*6290*/  IMAD R77, R74, R6, R77 ;  /* 0x000000064a4d7224 */ /* 0x000fe200078e024d */
[----:B------:R-:W-:Y:S05]  /*62a0*/  SEL R9, R5, R8, !P2 ;  /* 0x0000000805097207 */ /* 0x000fea0005000000 */
[----:B------:R-:W-:Y:S02]  /*62b0*/  IMAD.MOV R8, RZ, RZ, -R9 ;  /* 0x000000ffff087224 */ /* 0x000fe400078e0a09 */
[C---:B------:R-:W-:Y:S04]  /*62c0*/  @!P0 IMAD.HI.U32 R4, R3.reuse, R68, RZ ;  /* 0x0000004403048227 */ /* 0x040fe800078e00ff */
[----:B------:R-:W-:Y:S01]  /*62d0*/  IMAD R8, R72, R8, R5 ;  /* 0x0000000848087224 */ /* 0x000fe200078e0205 */
[----:B------:R-:W-:Y:S04]  /*62e0*/  @!P0 SHF.R.U32.HI R4, RZ, R69, R4 ;  /* 0x00000045ff048219 */ /* 0x000fe80000011604 */
[----:B------:R-:W-:Y:S02]  /*62f0*/  @!P0 SEL R0, R3, R4, !P2 ;  /* 0x0000000403008207 */ /* 0x000fe40005000000 */
[----:B------:R-:W-:Y:S02]  /*6300*/  IADD3 R4, PT, PT, -R5, RZ, RZ ;  /* 0x000000ff05047210 */ /* 0x000fe40007ffe1ff */
[----:B------:R-:W-:Y:S01]  /*6310*/  @!P0 IADD3 R9, PT, PT, R9, -R0, RZ ;  /* 0x8000000009098210 */ /* 0x000fe20007ffe0ff */
[----:B------:R-:W-:Y:S02]  /*6320*/  @!P0 IMAD R0, R7, R8, R0 ;  /* 0x0000000807008224 */ /* 0x000fe400078e0200 */
[----:B------:R-:W-:Y:S02]  /*6330*/  IMAD R75, R70, R4, R75 ;  /* 0x00000004464b7224 */ /* 0x000fe400078e024b */
[----:B------:R-:W-:Y:S02]  /*6340*/  @!P0 IMAD R5, R9, R72, R3 ;  /* 0x0000004809058224 */ /* 0x000fe400078e0203 */
[----:B------:R-:W-:Y:S04]  /*6350*/  @!P0 IMAD.MOV.U32 R3, RZ, RZ, R0 ;  /* 0x000000ffff038224 */ /* 0x000fe800078e0000 */
[----:B------:R-:W-:Y:S02]  /*6360*/  IMAD R77, R3, R74, R77 ;  /* 0x0000004a034d7224 */ /* 0x000fe400078e024d */
[----:B------:R-:W-:Y:S07]  /*6370*/  IMAD R75, R5, R70, R75 ;  /* 0x00000046054b7224 */ /* 0x000fee00078e024b */
.L_x_90:
[----:B-1----:R-:W-:Y:S01]  /*6380*/  @!P1 IMAD.HI.U32 R4, R75, R13, RZ ;  /* 0x0000000d4b049227 */ /* 0x002fe200078e00ff */
[----:B------:R-:W-:Y:S01]  /*6390*/  @!P1 ISETP.NE.AND P0, PT, R12, 0x1, PT ;  /* 0x000000010c00980c */ /* 0x000fe20003f05270 */
[----:B------:R-:W-:Y:S01]  /*63a0*/  USHF.L.U32 UR42, UR28, 0x7, URZ ;  /* 0x000000071c2a7899 */ /* 0x000fe200080006ff */
[----:B------:R-:W-:Y:S01]  /*63b0*/  @!P1 ISETP.NE.AND P2, PT, R10, 0x1, PT ;  /* 0x000000010a00980c */ /* 0x000fe20003f45270 */
[----:B------:R-:W-:Y:S01]  /*63c0*/  @!P1 IMAD.HI.U32 R0, R77, R14, RZ ;  /* 0x0000000e4d009227 */ /* 0x000fe200078e00ff */
[----:B------:R-:W-:Y:S01]  /*63d0*/  @!P1 SHF.R.U32.HI R4, RZ, R11, R4 ;  /* 0x0000000bff049219 */ /* 0x000fe20000011604 */
[----:B------:R-:W-:Y:S01]  /*63e0*/  BSSY.RECONVERGENT B6, `(.L_x_91) ;  /* 0x000002c000067945 */ /* 0x000fe20003800200 */
[----:B------:R-:W-:Y:S01]  /*63f0*/  @P4 SHF.R.U32.HI R160, RZ, 0x10, R17 ;  /* 0x00000010ffa04819 */ /* 0x000fe20000011611 */
[----:B------:R-:W-:Y:S01]  /*6400*/  VIADD R169, R169, 0x1 ;  /* 0x00000001a9a97836 */ /* 0x000fe20000000000 */
[----:B------:R-:W-:Y:S01]  /*6410*/  @!P1 SEL R3, R75, R4, !P0 ;  /* 0x000000044b039207 */ /* 0x000fe20004000000 */
[----:B------:R-:W-:Y:S01]  /*6420*/  IMAD.SHL.U32 R168, R20, 0x100, RZ ;  /* 0x0000010014a87824 */ /* 0x000fe200078e00ff */
[----:B------:R-:W-:Y:S02]  /*6430*/  @!P1 SHF.R.U32.HI R0, RZ, R15, R0 ;  /* 0x0000000fff009219 */ /* 0x000fe40000011600 */
[----:B------:R-:W-:Y:S02]  /*6440*/  LOP3.LUT P0, RZ, R159, 0x3f0, RZ, 0xc0, !PT ;  /* 0x000003f09fff7812 */ /* 0x000fe4000780c0ff */
[----:B------:R-:W-:Y:S05]  /*6450*/  @!P1 SEL R4, R77, R0, !P2 ;  /* 0x000000004d049207 */ /* 0x000fea0005000000 */
[----:B------:R-:W-:Y:S02]  /*6460*/  @!P1 IMAD.IADD R0, R3, 0x1, -R4 ;  /* 0x0000000103009824 */ /* 0x000fe400078e0a04 */
[----:B------:R-:W-:Y:S02]  /*6470*/  @!P1 IMAD.IADD R3, R4, 0x1, -R3 ;  /* 0x0000000104039824 */ /* 0x000fe400078e0a03 */
[----:B------:R-:W-:Y:S02]  /*6480*/  @!P1 IMAD R77, R0, R10, R77 ;  /* 0x0000000a004d9224 */ /* 0x000fe400078e024d */
[----:B------:R-:W-:Y:S01]  /*6490*/  @!P1 IMAD R75, R3, R12, R75 ;  /* 0x0000000c034b9224 */ /* 0x000fe200078e024b */
[----:B------:R-:W-:Y:S06]  /*64a0*/  @!P0 BRA `(.L_x_92) ;  /* 0x00000000007c8947 */ /* 0x000fec0003800000 */
[----:B------:R-:W1:Y:S01]  /*64b0*/  LDCU.64 UR8, c[0x4][0x80] ;  /* 0x01001000ff0877ac */ /* 0x000e620008000a00 */
[----:B------:R-:W-:Y:S01]  /*64c0*/  MOV R16, 0x0 ;  /* 0x0000000000107802 */ /* 0x000fe20000000f00 */
[----:B------:R-:W-:Y:S02]  /*64d0*/  HFMA2 R12, -RZ, RZ, 0, 5.9604644775390625e-08 ;  /* 0x00000001ff0c7431 */ /* 0x000fe400000001ff */
[----:B------:R-:W-:Y:S01]  /*64e0*/  IMAD.MOV.U32 R8, RZ, RZ, 0x70 ;  /* 0x00000070ff087424 */ /* 0x000fe200078e00ff */
[----:B------:R2:W3:Y:S01]  /*64f0*/  LDC.64 R14, c[0x4][R16] ;  /* 0x01000000100e7b82 */ /* 0x0004e20000000a00 */
[----:B------:R-:W4:Y:S01]  /*6500*/  LDCU.64 UR6, c[0x4][0x88] ;  /* 0x01001100ff0677ac */ /* 0x000f220008000a00 */
[----:B------:R-:W-:Y:S01]  /*6510*/  IMAD.MOV.U32 R13, RZ, RZ, RZ ;  /* 0x000000ffff0d7224 */ /* 0x000fe200078e00ff */
[----:B------:R-:W2:Y:S01]  /*6520*/  LDCU.64 UR4, c[0x4][0x8] ;  /* 0x01000100ff0477ac */ /* 0x000ea20008000a00 */
[----:B-1----:R-:W-:Y:S01]  /*6530*/  MOV R5, UR9 ;  /* 0x0000000900057c02 */ /* 0x002fe20008000f00 */
[----:B------:R-:W-:Y:S01]  /*6540*/  IMAD.U32 R4, RZ, RZ, UR8 ;  /* 0x00000008ff047e24 */ /* 0x000fe2000f8e00ff */
[----:B----4-:R-:W-:Y:S01]  /*6550*/  MOV R7, UR7 ;  /* 0x0000000700077c02 */ /* 0x010fe20008000f00 */
[----:B------:R-:W-:Y:S01]  /*6560*/  IMAD.U32 R6, RZ, RZ, UR6 ;  /* 0x00000006ff067e24 */ /* 0x000fe2000f8e00ff */
[----:B--2---:R-:W-:Y:S01]  /*6570*/  MOV R11, UR5 ;  /* 0x00000005000b7c02 */ /* 0x004fe20008000f00 */
[----:B------:R-:W-:Y:S02]  /*6580*/  IMAD.U32 R10, RZ, RZ, UR4 ;  /* 0x00000004ff0a7e24 */ /* 0x000fe4000f8e00ff */
[----:B------:R-:W-:Y:S07]  /*6590*/  LEPC R20, `(.L_x_93) ;  /* 0x000000001014794e */ /* 0x000fee0000000000 */
[----:B---3-5:R-:W-:Y:S05]  /*65a0*/  CALL.ABS.NOINC R14 ;  /* 0x000000000e007343 */ /* 0x028fea0003c00000 */
.L_x_93:
[----:B------:R-:W1:Y:S01]  /*65b0*/  LDCU.64 UR8, c[0x4][0x80] ;  /* 0x01001000ff0877ac */ /* 0x000e620008000a00 */
[----:B------:R-:W2:Y:S01]  /*65c0*/  LDC.64 R16, c[0x4][R16] ;  /* 0x0100000010107b82 */ /* 0x000ea20000000a00 */
[----:B------:R-:W-:Y:S02]  /*65d0*/  HFMA2 R12, -RZ, RZ, 0, 5.9604644775390625e-08 ;  /* 0x00000001ff0c7431 */ /* 0x000fe400000001ff */
[----:B------:R-:W-:Y:S02]  /*65e0*/  IMAD.MOV.U32 R8, RZ, RZ, 0x70 ;  /* 0x00000070ff087424 */ /* 0x000fe400078e00ff */
[----:B------:R-:W-:Y:S01]  /*65f0*/  IMAD.MOV.U32 R13, RZ, RZ, RZ ;  /* 0x000000ffff0d7224 */ /* 0x000fe200078e00ff */
[----:B------:R-:W3:Y:S01]  /*6600*/  LDCU.64 UR6, c[0x4][0x88] ;  /* 0x01001100ff0677ac */ /* 0x000ee20008000a00 */
[----:B------:R-:W4:Y:S01]  /*6610*/  LDCU.64 UR4, c[0x4][0x8] ;  /* 0x01000100ff0477ac */ /* 0x000f220008000a00 */
[----:B-1----:R-:W-:Y:S02]  /*6620*/  MOV R4, UR8 ;  /* 0x0000000800047c02 */ /* 0x002fe40008000f00 */
[----:B------:R-:W-:Y:S02]  /*6630*/  MOV R5, UR9 ;  /* 0x0000000900057c02 */ /* 0x000fe40008000f00 */
[----:B---3--:R-:W-:Y:S01]  /*6640*/  MOV R7, UR7 ;  /* 0x0000000700077c02 */ /* 0x008fe20008000f00 */
[----:B------:R-:W-:Y:S01]  /*6650*/  IMAD.U32 R6, RZ, RZ, UR6 ;  /* 0x00000006ff067e24 */ /* 0x000fe2000f8e00ff */
[----:B----4-:R-:W-:Y:S01]  /*6660*/  MOV R11, UR5 ;  /* 0x00000005000b7c02 */ /* 0x010fe20008000f00 */
[----:B------:R-:W-:Y:S02]  /*6670*/  IMAD.U32 R10, RZ, RZ, UR4 ;  /* 0x00000004ff0a7e24 */ /* 0x000fe4000f8e00ff */
[----:B------:R-:W-:Y:S07]  /*6680*/  LEPC R20, `(.L_x_92) ;  /* 0x000000001014794e */ /* 0x000fee0000000000 */
[----:B--2---:R-:W-:Y:S05]  /*6690*/  CALL.ABS.NOINC R16 ;  /* 0x0000000010007343 */ /* 0x004fea0003c00000 */
.L_x_92:
[----:B------:R-:W-:Y:S05]  /*66a0*/  BSYNC.RECONVERGENT B6 ;  /* 0x0000000000067941 */ /* 0x000fea0003800200 */
.L_x_91:
[----:B------:R-:W-:Y:S01]  /*66b0*/  ISETP.NE.U32.AND P4, PT, R146, RZ, PT ;  /* 0x000000ff9200720c */ /* 0x000fe20003f85070 */
[----:B------:R-:W-:Y:S01]  /*66c0*/  UISETP.NE.AND UP2, UPT, UR50, URZ, UPT ;  /* 0x000000ff3200728c */ /* 0x000fe2000bf45270 */
[----:B------:R-:W-:Y:S01]  /*66d0*/  ISETP.NE.U32.AND P2, PT, RZ, UR44, PT ;  /* 0x0000002cff007c0c */ /* 0x000fe2000bf45070 */
[----:B------:R-:W-:Y:S01]  /*66e0*/  UISETP.NE.U32.AND UP1, UPT, UR46, URZ, UPT ;  /* 0x000000ff2e00728c */ /* 0x000fe2000bf25070 */
[----:B------:R-:W-:Y:S01]  /*66f0*/  ISETP.NE.AND.EX P4, PT, R147, RZ, PT, P4 ;  /* 0x000000ff9300720c */ /* 0x000fe20003f85340 */
[----:B------:R-:W-:Y:S01]  /*6700*/  UPLOP3.LUT UP0, UPT, UPT, UPT, UPT, 0x40, 0x4 ;  /* 0x000000000004789c */ /* 0x000fe20003f0e870 */
[----:B------:R-:W-:Y:S01]  /*6710*/  ISETP.NE.AND.EX P2, PT, RZ, UR45, PT, P2 ;  /* 0x0000002dff007c0c */ /* 0x000fe2000bf45320 */
[----:B------:R-:W-:Y:S01]  /*6720*/  UISETP.NE.AND.EX UP1, UPT, UR47, URZ, UPT, UP1 ;  /* 0x000000ff2f00728c */ /* 0x000fe2000bf25310 */
[----:B------:R-:W-:Y:S04]  /*6730*/  PLOP3.LUT P1, PT, PT, PT, UP2, 0x80, 0x8 ;  /* 0x000000000008781c */ /* 0x000fe80003f2f028 */
[----:B------:R-:W-:Y:S06]  /*6740*/  @UP2 UPLOP3.LUT UP0, UPT, UPT, UPT, UP1, 0x80, 0x8 ;  /* 0x000000000008289c */ /* 0x000fec0003f0f010 */
[----:B------:R-:W-:Y:S01]  /*6750*/  PLOP3.LUT P0, PT, PT, PT, UP0, 0x80, 0x8 ;  /* 0x000000000008781c */ /* 0x000fe20003f0f008 */
[----:B------:R-:W-:Y:S01]  /*6760*/  @!UPT UIADD3 URZ, UPT, UPT, URZ, URZ, URZ ;  /* 0x000000fffffff290 */ /* 0x000fe2000fffe0ff */
[----:B------:R-:W-:Y:S11]  /*6770*/  BRA.U !UP1, `(.L_x_94) ;  /* 0x0000000109387547 */ /* 0x000ff6000b800000 */
[----:B------:R-:W-:Y:S01]  /*6780*/  UISETP.NE.U32.AND UP0, UPT, UR44, URZ, UPT ;  /* 0x000000ff2c00728c */ /* 0x000fe2000bf05070 */
[----:B------:R-:W-:Y:S02]  /*6790*/  HFMA2 R0, -RZ, RZ, 0, 5.9604644775390625e-08 ;  /* 0x00000001ff007431 */ /* 0x000fe400000001ff */
[----:B------:R-:W-:Y:S01]  /*67a0*/  IMAD.MOV.U32 R151, RZ, RZ, 0x1 ;  /* 0x00000001ff977424 */ /* 0x000fe200078e00ff */
[----:B------:R-:W-:Y:S06]  /*67b0*/  UISETP.NE.AND.EX UP0, UPT, UR45, URZ, UPT, UP0 ;  /* 0x000000ff2d00728c */ /* 0x000fec000bf05300 */
[----:B------:R-:W-:Y:S05]  /*67c0*/  PLOP3.LUT P3, PT, PT, PT, UP0, 0x80, 0x8 ;  /* 0x000000000008781c */ /* 0x000fea0003f6f008 */
[----:B------:R-:W1:Y:S01]  /*67d0*/  @UP0 LDCU.64 UR4, c[0x0][0xc88] ;  /* 0x00019100ff0407ac */ /* 0x000e620008000a00 */
[----:B------:R-:W-:Y:S07]  /*67e0*/  @UP0 UIMAD UR6, UR52, UR46, URZ ;  /* 0x0000002e340602a4 */ /* 0x000fee000f8e02ff */
[----:B------:R-:W-:Y:S01]  /*67f0*/  @!P3 PRMT R151, R0, 0x7610, R151 ;  /* 0x000076100097b816 */ /* 0x000fe20000000097 */
[----:B-1----:R-:W-:Y:S06]  /*6800*/  @UP0 UIMAD.WIDE UR4, UR6, 0x4, UR4 ;  /* 0x00000004060408a5 */ /* 0x002fec000f8e0204 */
[----:B------:R-:W-:Y:S01]  /*6810*/  IMAD.U32 R4, RZ, RZ, UR4 ;  /* 0x00000004ff047e24 */ /* 0x000fe2000f8e00ff */
[----:B------:R-:W-:Y:S04]  /*6820*/  MOV R5, UR5 ;  /* 0x0000000500057c02 */ /* 0x000fe80008000f00 */
[----:B------:R-:W1:Y:S01]  /*6830*/  @!UP0 LDCU UR4, c[0x0][0xc80] ;  /* 0x00019000ff0487ac */ /* 0x000e620008000800 */
[----:B-----5:R2:W5:Y:S02]  /*6840*/  @P3 LDG.E R83, desc[UR54][R4.64] ;  /* 0x0000003604533981 */ /* 0x020564000c1e1900 */
[----:B-12---:R-:W-:Y:S02]  /*6850*/  @!P3 IMAD.U32 R83, RZ, RZ, UR4 ;  /* 0x00000004ff53be24 */ /* 0x006fe4000f8e00ff */
.L_x_94:
[----:B------:R-:W-:Y:S05]  /*6860*/  @!P4 BRA `(.L_x_95) ;  /* 0x000000000020c947 */ /* 0x000fea0003800000 */
[----:B------:R-:W-:Y:S04]  /*6870*/  ISETP.NE.U32.AND P3, PT, R144, RZ, PT ;  /* 0x000000ff9000720c */ /* 0x000fe80003f65070 */
[----:B------:R-:W-:Y:S11]  /*6880*/  ISETP.NE.AND.EX P3, PT, R145, RZ, PT, P3 ;  /* 0x000000ff9100720c */ /* 0x000ff60003f65330 */
[----:B------:R-:W-:Y:S02]  /*6890*/  @!UPT UIADD3 URZ, UPT, UPT, URZ, URZ, URZ ;  /* 0x000000fffffff290 */ /* 0x000fe4000fffe0ff */
[----:B------:R-:W1:Y:S01]  /*68a0*/  @P3 LDC.64 R4, c[0x0][0xca8] ;  /* 0x00032a00ff043b82 */ /* 0x000e620000000a00 */
[----:B------:R-:W-:Y:S04]  /*68b0*/  @P3 IMAD R0, R146, UR52, RZ ;  /* 0x0000003492003c24 */ /* 0x000fe8000f8e02ff */
[----:B-1----:R-:W-:Y:S05]  /*68c0*/  @P3 IMAD.WIDE R4, R0, 0x4, R4 ;  /* 0x0000000400043825 */ /* 0x002fea00078e0204 */
[----:B-----5:R1:W5:Y:S02]  /*68d0*/  @P3 LDG.E R76, desc[UR54][R4.64] ;  /* 0x00000036044c3981 */ /* 0x020364000c1e1900 */
[----:B-1----:R-:W2:Y:S02]  /*68e0*/  @!P3 LDC R76, c[0x0][0xca0] ;  /* 0x00032800ff4cbb82 */ /* 0x002ea40000000800 */
.L_x_95:
[----:B-----5:R-:W-:Y:S01]  /*68f0*/  FSETP.NEU.AND P3, PT, R83, RZ, PT ;  /* 0x000000ff5300720b */ /* 0x020fe20003f6d000 */
[----:B------:R-:W-:Y:S01]  /*6900*/  IMAD.SHL.U32 R178, R156, 0x2, RZ ;  /* 0x000000029cb27824 */ /* 0x000fe200078e00ff */
[----:B------:R-:W-:Y:S01]  /*6910*/  SEL R5, RZ, 0xffffffff, P2 ;  /* 0xffffffffff057807 */ /* 0x000fe20001000000 */
[----:B------:R-:W-:Y:S01]  /*6920*/  IMAD.SHL.U32 R86, R163, 0x10, RZ ;  /* 0x00000010a3567824 */ /* 0x000fe200078e00ff */
[----:B------:R-:W-:Y:S01]  /*6930*/  @P1 LOP3.LUT P2, RZ, R151, 0xff, RZ, 0xc0, !PT ;  /* 0x000000ff97ff1812 */ /* 0x000fe2000784c0ff */
[----:B------:R-:W-:Y:S01]  /*6940*/  VIADD R177, R178, UR36 ;  /* 0x00000024b2b17c36 */ /* 0x000fe20008000000 */
[----:B------:R-:W-:Y:S01]  /*6950*/  @P1 SEL R0, RZ, 0xffffffff, P3 ;  /* 0xffffffffff001807 */ /* 0x000fe20001800000 */
[----:B------:R-:W-:Y:S01]  /*6960*/  IMAD.MOV.U32 R106, RZ, RZ, -0x10 ;  /* 0xfffffff0ff6a7424 */ /* 0x000fe200078e00ff */
[----:B------:R-:W-:Y:S01]  /*6970*/  LOP3.LUT R162, R162, 0x1, RZ, 0x3c, !PT ;  /* 0x00000001a2a27812 */ /* 0x000fe200078e3cff */
[----:B------:R-:W-:Y:S01]  /*6980*/  IMAD.SHL.U32 R104, R164, 0x10, RZ ;  /* 0x00000010a4687824 */ /* 0x000fe200078e00ff */
[----:B------:R-:W-:Y:S01]  /*6990*/  @P0 SEL R0, R5, R0, !P2 ;  /* 0x0000000005000207 */ /* 0x000fe20005000000 */
[----:B------:R-:W-:Y:S01]  /*69a0*/  IMAD.IADD R173, R177, 0x1, R86 ;  /* 0x00000001b1ad7824 */ /* 0x000fe200078e0256 */
[----:B------:R-:W-:Y:S01]  /*69b0*/  SHF.L.U32 R3, R79, 0x1f, RZ ;  /* 0x0000001f4f037819 */ /* 0x000fe200000006ff */
[----:B------:R-:W-:Y:S01]  /*69c0*/  IMAD.IADD R176, R177, 0x1, R104 ;  /* 0x00000001b1b07824 */ /* 0x000fe200078e0268 */
[----:B------:R-:W-:Y:S01]  /*69d0*/  @P1 LOP3.LUT R0, R0, 0x1, RZ, 0xc0, !PT ;  /* 0x0000000100001812 */ /* 0x000fe200078ec0ff */
[--C-:B------:R-:W-:Y:S01]  /*69e0*/  IMAD.IADD R171, R104, 0x1, R173.reuse ;  /* 0x0000000168ab7824 */ /* 0x100fe200078e02ad */
[----:B------:R-:W-:Y:S01]  /*69f0*/  PLOP3.LUT P0, PT, PT, PT, UP1, 0x80, 0x8 ;  /* 0x000000000008781c */ /* 0x000fe20003f0f018 */
[----:B------:R-:W-:Y:S01]  /*6a00*/  BSSY B1, `(.L_x_96) ;  /* 0x000004b000017945 */ /* 0x000fe20003800000 */
[----:B------:R-:W-:Y:S01]  /*6a10*/  ISETP.NE.U32.OR P4, PT, R0, 0x1, !P1 ;  /* 0x000000010000780c */ /* 0x000fe20004f85470 */
[----:B------:R-:W-:Y:S01]  /*6a20*/  IMAD.MOV.U32 R107, RZ, RZ, 0x1 ;  /* 0x00000001ff6b7424 */ /* 0x000fe200078e00ff */
[----:B------:R-:W-:Y:S01]  /*6a30*/  SEL R0, RZ, 0xffffffff, P3 ;  /* 0xffffffffff007807 */ /* 0x000fe20001800000 */
[----:B------:R-:W-:Y:S01]  /*6a40*/  IMAD R78, R79, 0xc0, R2 ;  /* 0x000000c04f4e7824 */ /* 0x000fe200078e0202 */
[----:B------:R-:W-:Y:S01]  /*6a50*/  LOP3.LUT P3, R167, R151, 0xff, RZ, 0xc0, !PT ;  /* 0x000000ff97a77812 */ /* 0x000fe2000786c0ff */
[----:B------:R-:W-:Y:S01]  /*6a60*/  IMAD.MOV.U32 R105, RZ, RZ, RZ ;  /* 0x000000ffff697224 */ /* 0x000fe200078e00ff */
[----:B------:R-:W-:Y:S02]  /*6a70*/  P2R R174, PR, RZ, 0x10 ;  /* 0x00000010ffae7803 */ /* 0x000fe40000000000 */
[----:B------:R-:W-:Y:S02]  /*6a80*/  CS2R R142, SRZ ;  /* 0x00000000008e7805 */ /* 0x000fe4000001ff00 */
[----:B------:R-:W-:Y:S02]  /*6a90*/  CS2R R140, SRZ ;  /* 0x00000000008c7805 */ /* 0x000fe4000001ff00 */
[----:B------:R-:W-:Y:S02]  /*6aa0*/  CS2R R134, SRZ ;  /* 0x0000000000867805 */ /* 0x000fe4000001ff00 */
[----:B------:R-:W-:Y:S02]  /*6ab0*/  CS2R R132, SRZ ;  /* 0x0000000000847805 */ /* 0x000fe4000001ff00 */
[----:B------:R-:W-:Y:S02]  /*6ac0*/  @P0 SEL R0, R5, R0, !P3 ;  /* 0x0000000005000207 */ /* 0x000fe40005800000 */
[----:B------:R-:W-:Y:S02]  /*6ad0*/  CS2R R126, SRZ ;  /* 0x00000000007e7805 */ /* 0x000fe4000001ff00 */
[----:B------:R-:W-:Y:S02]  /*6ae0*/  @P4 SHF.L.U32 R4, R162, 0x1f, RZ ;  /* 0x0000001fa2044819 */ /* 0x000fe400000006ff */
[----:B------:R-:W-:Y:S02]  /*6af0*/  CS2R R124, SRZ ;  /* 0x00000000007c7805 */ /* 0x000fe4000001ff00 */
[----:B------:R-:W-:Y:S02]  /*6b00*/  LOP3.LUT R0, R0, 0x1, RZ, 0xc0, !PT ;  /* 0x0000000100007812 */ /* 0x000fe400078ec0ff */
[----:B------:R-:W-:Y:S01]  /*6b10*/  CS2R R118, SRZ ;  /* 0x0000000000767805 */ /* 0x000fe2000001ff00 */
[----:B------:R-:W1:Y:S01]  /*6b20*/  @P4 SYNCS.PHASECHK.TRANS64.TRYWAIT P2, [UR36+0x10], R4 ;  /* 0x00001004ff0045a7 */ /* 0x000e620008041124 */
[----:B------:R-:W-:Y:S02]  /*6b30*/  ISETP.NE.AND P0, PT, R79, RZ, PT ;  /* 0x000000ff4f00720c */ /* 0x000fe40003f05270 */
[----:B------:R-:W-:Y:S02]  /*6b40*/  CS2R R116, SRZ ;  /* 0x0000000000747805 */ /* 0x000fe4000001ff00 */
[----:B------:R-:W-:Y:S02]  /*6b50*/  ISETP.NE.U32.AND P3, PT, R0, 0x1, PT ;  /* 0x000000010000780c */ /* 0x000fe40003f65070 */
[----:B------:R-:W-:Y:S02]  /*6b60*/  CS2R R110, SRZ ;  /* 0x00000000006e7805 */ /* 0x000fe4000001ff00 */
[----:B------:R-:W-:Y:S02]  /*6b70*/  CS2R R108, SRZ ;  /* 0x00000000006c7805 */ /* 0x000fe4000001ff00 */
[----:B------:R-:W-:Y:S02]  /*6b80*/  CS2R R102, SRZ ;  /* 0x0000000000667805 */ /* 0x000fe4000001ff00 */
[----:B------:R-:W-:Y:S02]  /*6b90*/  P2R R112, PR, RZ, 0x8 ;  /* 0x00000008ff707803 */ /* 0x000fe40000000000 */
[----:B------:R-:W-:Y:S02]  /*6ba0*/  CS2R R100, SRZ ;  /* 0x0000000000647805 */ /* 0x000fe4000001ff00 */
[----:B------:R-:W-:Y:S02]  /*6bb0*/  ISETP.NE.U32.AND P3, PT, R157, 0x1, PT ;  /* 0x000000019d00780c */ /* 0x000fe40003f65070 */
[----:B------:R-:W-:Y:S02]  /*6bc0*/  CS2R R94, SRZ ;  /* 0x00000000005e7805 */ /* 0x000fe4000001ff00 */
[----:B------:R-:W-:Y:S02]  /*6bd0*/  CS2R R92, SRZ ;  /* 0x00000000005c7805 */ /* 0x000fe4000001ff00 */
[----:B------:R-:W-:Y:S02]  /*6be0*/  CS2R R90, SRZ ;  /* 0x00000000005a7805 */ /* 0x000fe4000001ff00 */
[----:B------:R-:W-:Y:S02]  /*6bf0*/  SEL R106, R106, 0x10, !P3 ;  /* 0x000000106a6a7807 */ /* 0x000fe40005800000 */
[----:B------:R-:W-:Y:S02]  /*6c00*/  CS2R R88, SRZ ;  /* 0x0000000000587805 */ /* 0x000fe4000001ff00 */
[----:B------:R-:W-:Y:S01]  /*6c10*/  SEL R81, RZ, 0xc0, P0 ;  /* 0x000000c0ff517807 */ /* 0x000fe20000000000 */
[----:B------:R3:W4:Y:S01]  /*6c20*/  SYNCS.PHASECHK.TRANS64.TRYWAIT P1, [UR36+0x80], R3 ;  /* 0x00008003ff0075a7 */ /* 0x0007220008021124 */
[----:B------:R-:W-:Y:S02]  /*6c30*/  IMAD.IADD R177, R177, 0x1, R106 ;  /* 0x00000001b1b17824 */ /* 0x000fe400078e026a */
[C---:B------:R-:W-:Y:S02]  /*6c40*/  IMAD.IADD R175, R106.reuse, 0x1, R176 ;  /* 0x000000016aaf7824 */ /* 0x040fe400078e02b0 */
[C---:B------:R-:W-:Y:S02]  /*6c50*/  IMAD.IADD R172, R106.reuse, 0x1, R173 ;  /* 0x000000016aac7824 */ /* 0x040fe400078e02ad */
[----:B------:R-:W-:Y:S01]  /*6c60*/  IMAD.IADD R170, R106, 0x1, R171 ;  /* 0x000000016aaa7824 */ /* 0x000fe200078e02ab */
[----:B-1----:R-:W-:Y:S01]  /*6c70*/  @P4 SEL R107, RZ, 0x1, !P2 ;  /* 0x00000001ff6b4807 */ /* 0x002fe20005000000 */
[----:B---3--:R-:W-:Y:S06]  /*6c80*/  @!P4 BRA `(.L_x_97) ;  /* 0x000000000088c947 */ /* 0x008fec0003800000 */
[----:B------:R-:W-:Y:S01]  /*6c90*/  IMAD.MOV.U32 R143, RZ, RZ, RZ ;  /* 0x000000ffff8f7224 */ /* 0x000fe200078e00ff */
[----:B------:R-:W-:Y:S01]  /*6ca0*/  ISETP.NE.AND P0, PT, R107, RZ, PT ;  /* 0x000000ff6b00720c */ /* 0x000fe20003f05270 */
[----:B------:R-:W-:Y:S01]  /*6cb0*/  BSSY B0, `(.L_x_98) ;  /* 0x0000014000007945 */ /* 0x000fe20003800000 */
[----:B------:R-:W-:Y:S02]  /*6cc0*/  CS2R R90, SRZ ;  /* 0x00000000005a7805 */ /* 0x000fe4000001ff00 */
        /* <DEDUP_REMOVED lines=13> */
[----:B------:R-:W-:Y:S01]  /*6da0*/  CS2R R140, SRZ ;  /* 0x00000000008c7805 */ /* 0x000fe2000001ff00 */
[----:B------:R-:W-:Y:S06]  /*6db0*/  @P0 BRA `(.L_x_99) ;  /* 0x00000000000c0947 */ /* 0x000fec0003800000 */
[----:B------:R-:W-:Y:S04]  /*6dc0*/  SHF.L.U32 R5, R162, 0x1f, RZ ;  /* 0x0000001fa2057819 */ /* 0x000fe800000006ff */
[----:B------:R-:W1:Y:S02]  /*6dd0*/  SYNCS.PHASECHK.TRANS64.TRYWAIT P0, [UR36+0x10], R5 ;  /* 0x00001005ff0075a7 */ /* 0x000e640008001124 */
[----:B-1----:R-:W-:Y:S05]  /*6de0*/  @!P0 BRA `(.L_x_100) ;  /* 0x0000005800e08947 */ /* 0x002fea0003800000 */
.L_x_99:
[----:B------:R-:W-:Y:S05]  /*6df0*/  BSYNC B0 ;  /* 0x0000000000007941 */ /* 0x000fea0003800000 */
.L_x_98:
[----:B------:R-:W-:Y:S01]  /*6e00*/  ISETP.NE.AND P0, PT, R112, RZ, PT ;  /* 0x000000ff7000720c */ /* 0x000fe20003f05270 */
[----:B------:R-:W-:Y:S11]  /*6e10*/  HFMA2 R105, -RZ, RZ, 0, 5.9604644775390625e-08 ;  /* 0x00000001ff697431 */ /* 0x000ff600000001ff */
[----:B------:R-:W-:Y:S01]  /*6e20*/  @!UPT UIADD3 URZ, UPT, UPT, URZ, URZ, URZ ;  /* 0x000000fffffff290 */ /* 0x000fe2000fffe0ff */
[----:B------:R3:W1:Y:S04]  /*6e30*/  @P0 LDS.128 R88, [R178+UR36+0x400] ;  /* 0x00040024b2580984 */ /* 0x0006680008000c00 */
[----:B------:R3:W1:Y:S04]  /*6e40*/  @P0 LDS.128 R92, [R177+0x400] ;  /* 0x00040000b15c0984 */ /* 0x0006680000000c00 */
[----:B------:R3:W1:Y:S04]  /*6e50*/  @P0 LDS.128 R100, [R176+0x400] ;  /* 0x00040000b0640984 */ /* 0x0006680000000c00 */
[----:B------:R3:W1:Y:S04]  /*6e60*/  @P0 LDS.128 R108, [R175+0x400] ;  /* 0x00040000af6c0984 */ /* 0x0006680000000c00 */
[----:B------:R3:W1:Y:S04]  /*6e70*/  @P0 LDS.128 R116, [R173+0x400] ;  /* 0x00040000ad740984 */ /* 0x0006680000000c00 */
[----:B------:R3:W1:Y:S04]  /*6e80*/  @P0 LDS.128 R124, [R172+0x400] ;  /* 0x00040000ac7c0984 */ /* 0x0006680000000c00 */
[----:B------:R3:W1:Y:S04]  /*6e90*/  @P0 LDS.128 R132, [R171+0x400] ;  /* 0x00040000ab840984 */ /* 0x0006680000000c00 */
[----:B------:R3:W1:Y:S02]  /*6ea0*/  @P0 LDS.128 R140, [R170+0x400] ;  /* 0x00040000aa8c0984 */ /* 0x0006640000000c00 */
.L_x_97:
[----:B------:R-:W-:Y:S05]  /*6eb0*/  BSYNC B1 ;  /* 0x0000000000017941 */ /* 0x000fea0003800000 */
.L_x_96:
[----:B------:R-:W-:Y:S05]  /*6ec0*/  IMAD.IADD R64, R78, 0x1, R81 ;  /* 0x000000014e407824 */ /* 0x000fea00078e0251 */
[----:B-1----:R-:W-:Y:S04]  /*6ed0*/  SHF.R.U32.HI R5, RZ, 0x15, R64 ;  /* 0x00000015ff057819 */ /* 0x002fe80000011640 */
[----:B------:R-:W-:Y:S01]  /*6ee0*/  LOP3.LUT P0, RZ, R5, 0x3, R158, 0x48, !PT ;  /* 0x0000000305ff7812 */ /* 0x000fe2000780489e */
[----:B------:R-:W-:Y:S01]  /*6ef0*/  @!UPT UIADD3 URZ, UPT, UPT, URZ, URZ, URZ ;  /* 0x000000fffffff290 */ /* 0x000fe2000fffe0ff */
[----:B----4-:R-:W-:Y:S11]  /*6f00*/  @P1 BRA `(.L_x_101) ;  /* 0x0000000000081947 */ /* 0x010ff60003800000 */
[----:B------:R-:W1:Y:S02]  /*6f10*/  SYNCS.PHASECHK.TRANS64.TRYWAIT P1, [UR36+0x80], R3 ;  /* 0x00008003ff0075a7 */ /* 0x000e640008021124 */
[----:B-1----:R-:W-:Y:S05]  /*6f20*/  @!P1 BRA `(.L_x_102) ;  /* 0x0000005800a89947 */ /* 0x002fea0003800000 */
.L_x_101:
[----:B------:R-:W-:Y:S05]  /*6f30*/  @!P0 BRA `(.L_x_103) ;  /* 0x0000000000408947 */ /* 0x000fea0003800000 */
[----:B------:R-:W4:Y:S01]  /*6f40*/  LDCU.64 UR8, c[0x4][0x70] ;  /* 0x01000e00ff0877ac */ /* 0x000f220008000a00 */
[----:B------:R-:W-:Y:S01]  /*6f50*/  MOV R15, 0x0 ;  /* 0x00000000000f7802 */ /* 0x000fe20000000f00 */
[----:B------:R-:W-:Y:S02]  /*6f60*/  HFMA2 R12, -RZ, RZ, 0, 5.9604644775390625e-08 ;  /* 0x00000001ff0c7431 */ /* 0x000fe400000001ff */
[----:B------:R-:W-:Y:S02]  /*6f70*/  IMAD.MOV.U32 R8, RZ, RZ, 0x192 ;  /* 0x00000192ff087424 */ /* 0x000fe400078e00ff */
[----:B------:R-:W-:Y:S01]  /*6f80*/  IMAD.MOV.U32 R13, RZ, RZ, RZ ;  /* 0x000000ffff0d7224 */ /* 0x000fe200078e00ff */
[----:B------:R-:W5:Y:S01]  /*6f90*/  LDCU.64 UR6, c[0x4][0x78] ;  /* 0x01000f00ff0677ac */ /* 0x000f620008000a00 */
[----:B------:R-:W1:Y:S01]  /*6fa0*/  LDC.64 R14, c[0x4][R15] ;  /* 0x010000000f0e7b82 */ /* 0x000e620000000a00 */
[----:B------:R-:W2:Y:S01]  /*6fb0*/  LDCU.64 UR4, c[0x4][0x10] ;  /* 0x01000200ff0477ac */ /* 0x000ea20008000a00 */
[----:B----4-:R-:W-:Y:S01]  /*6fc0*/  MOV R5, UR9 ;  /* 0x0000000900057c02 */ /* 0x010fe20008000f00 */
[----:B------:R-:W-:Y:S01]  /*6fd0*/  IMAD.U32 R4, RZ, RZ, UR8 ;  /* 0x00000008ff047e24 */ /* 0x000fe2000f8e00ff */
[----:B-----5:R-:W-:Y:S01]  /*6fe0*/  MOV R7, UR7 ;  /* 0x0000000700077c02 */ /* 0x020fe20008000f00 */
[----:B------:R-:W-:Y:S01]  /*6ff0*/  IMAD.U32 R6, RZ, RZ, UR6 ;  /* 0x00000006ff067e24 */ /* 0x000fe2000f8e00ff */
[----:B--2---:R-:W-:Y:S01]  /*7000*/  MOV R11, UR5 ;  /* 0x00000005000b7c02 */ /* 0x004fe20008000f00 */
[----:B------:R-:W-:Y:S02]  /*7010*/  IMAD.U32 R10, RZ, RZ, UR4 ;  /* 0x00000004ff0a7e24 */ /* 0x000fe4000f8e00ff */
[----:B------:R-:W-:Y:S07]  /*7020*/  LEPC R20, `(.L_x_103) ;  /* 0x000000001014794e */ /* 0x000fee0000000000 */
[----:B-1-3--:R-:W-:Y:S05]  /*7030*/  CALL.ABS.NOINC R14 ;  /* 0x000000000e007343 */ /* 0x00afea0003c00000 */
.L_x_103:
[----:B------:R-:W-:Y:S01]  /*7040*/  SHF.L.U32 R80, R88, 0x10, RZ ;  /* 0x0000001058507819 */ /* 0x000fe200000006ff */
[----:B------:R-:W-:Y:S05]  /*7050*/  WARPSYNC.ALL ;  /* 0x0000000000007948 */ /* 0x000fea0003800000 */
[----:B------:R-:W-:Y:S01]  /*7060*/  R2UR UR4, R64 ;  /* 0x00000000400472ca */ /* 0x000fe200000e0000 */
[----:B------:R-:W-:Y:S01]  /*7070*/  BSSY.RECONVERGENT B0, `(.L_x_104) ;  /* 0x0000102000007945 */ /* 0x000fe20003800200 */
[----:B------:R-:W-:Y:S02]  /*7080*/  LOP3.LUT R82, R88, 0xffff0000, RZ, 0xc0, !PT ;  /* 0xffff000058527812 */ /* 0x000fe400078ec0ff */
[----:B------:R-:W-:Y:S02]  /*7090*/  SHF.L.U32 R85, R89, 0x10, RZ ;  /* 0x0000001059557819 */ /* 0x000fe400000006ff */
[----:B------:R-:W-:Y:S02]  /*70a0*/  SHF.L.U32 R87, R92, 0x10, RZ ;  /* 0x000000105c577819 */ /* 0x000fe400000006ff */
[----:B------:R-:W-:Y:S02]  /*70b0*/  LOP3.LUT R84, R103, 0xffff0000, RZ, 0xc0, !PT ;  /* 0xffff000067547812 */ /* 0x000fe400078ec0ff */
[----:B------:R-:W-:Y:S03]  /*70c0*/  ISETP.NE.AND P0, PT, R165, RZ, PT ;  /* 0x000000ffa500720c */ /* 0x000fe60003f05270 */
[----:B------:R-:W4:Y:S01]  /*70d0*/  LDTM.x64 R4, tmem[UR4] ;  /* 0x00000004000479ee */ /* 0x000f220008340000 */
[----:B------:R-:W-:Y:S01]  /*70e0*/  NOP ;  /* 0x0000000000007918 */ /* 0x000fe20000000000 */
[----:B------:R-:W-:Y:S04]  /*70f0*/  UIADD3 UR4, UPT, UPT, UR36, 0x88, URZ ;  /* 0x0000008824047890 */ /* 0x000fe8000fffe0ff */
[----:B------:R-:W-:Y:S09]  /*7100*/  UPRMT UR4, UR61, 0x654, UR4 ;  /* 0x000006543d047896 */ /* 0x000ff20008000004 */
[----:B----4-:R-:W-:Y:S01]  /*7110*/  SYNCS.ARRIVE.TRANS64.RED.A1T0 RZ, [UR4], RZ ;  /* 0x000000ffffff79a7 */ /* 0x010fe20008100404 */
[C---:B-12---:R-:W-:Y:S01]  /*7120*/  FMUL R0, R76.reuse, R4 ;  /* 0x000000044c007220 */ /* 0x046fe20000400000 */
[C---:B------:R-:W-:Y:S01]  /*7130*/  FMUL R3, R76.reuse, R5 ;  /* 0x000000054c037220 */ /* 0x040fe20000400000 */
[C---:B------:R-:W-:Y:S01]  /*7140*/  FMUL R6, R76.reuse, R6 ;  /* 0x000000064c067220 */ /* 0x040fe20000400000 */
[----:B------:R-:W-:Y:S01]  /*7150*/  FMUL R7, R76, R7 ;  /* 0x000000074c077220 */ /* 0x000fe20000400000 */
[----:B------:R-:W-:Y:S01]  /*7160*/  FFMA R0, R83, R80, R0 ;  /* 0x0000005053007223 */ /* 0x000fe20000000000 */
[----:B------:R-:W-:Y:S01]  /*7170*/  LOP3.LUT R80, R89, 0xffff0000, RZ, 0xc0, !PT ;  /* 0xffff000059507812 */ /* 0x000fe200078ec0ff */
[C---:B------:R-:W-:Y:S01]  /*7180*/  FFMA R3, R83.reuse, R82, R3 ;  /* 0x0000005253037223 */ /* 0x040fe20000000003 */
[C---:B------:R-:W-:Y:S01]  /*7190*/  SHF.L.U32 R82, R90.reuse, 0x10, RZ ;  /* 0x000000105a527819 */ /* 0x040fe200000006ff */
[----:B------:R-:W-:Y:S01]  /*71a0*/  FFMA R6, R83, R85, R6 ;  /* 0x0000005553067223 */ /* 0x000fe20000000006 */
[----:B------:R-:W-:Y:S01]  /*71b0*/  SHF.L.U32 R85, R91, 0x10, RZ ;  /* 0x000000105b557819 */ /* 0x000fe200000006ff */
[----:B------:R-:W-:Y:S01]  /*71c0*/  FFMA R7, R83, R80, R7 ;  /* 0x0000005053077223 */ /* 0x000fe20000000007 */
[----:B------:R-:W-:Y:S01]  /*71d0*/  LOP3.LUT R80, R90, 0xffff0000, RZ, 0xc0, !PT ;  /* 0xffff00005a507812 */ /* 0x000fe200078ec0ff */
[C---:B------:R-:W-:Y:S01]  /*71e0*/  FMUL R4, R76.reuse, R8 ;  /* 0x000000084c047220 */ /* 0x040fe20000400000 */
[----:B------:R-:W-:Y:S01]  /*71f0*/  F2FP.BF16.F32.PACK_AB R96, R3, R0 ;  /* 0x000000000360723e */ /* 0x000fe200000010ff */
[C---:B------:R-:W-:Y:S01]  /*7200*/  FMUL R5, R76.reuse, R9 ;  /* 0x000000094c057220 */ /* 0x040fe20000400000 */
[----:B------:R-:W-:Y:S01]  /*7210*/  F2FP.BF16.F32.PACK_AB R97, R7, R6 ;  /* 0x000000060761723e */ /* 0x000fe200000010ff */
[----:B------:R-:W-:Y:S01]  /*7220*/  FFMA R4, R83, R82, R4 ;  /* 0x0000005253047223 */ /* 0x000fe20000000004 */
[----:B------:R-:W-:Y:S01]  /*7230*/  LOP3.LUT R82, R91, 0xffff0000, RZ, 0xc0, !PT ;  /* 0xffff00005b527812 */ /* 0x000fe200078ec0ff */
[----:B------:R-:W-:Y:S01]  /*7240*/  FMUL R10, R76, R10 ;  /* 0x0000000a4c0a7220 */ /* 0x000fe20000400000 */
[----:B------:R-:W-:Y:S01]  /*7250*/  FFMA R5, R83, R80, R5 ;  /* 0x0000005053057223 */ /* 0x000fe20000000005 */
[----:B------:R-:W-:Y:S01]  /*7260*/  LOP3.LUT R80, R92, 0xffff0000, RZ, 0xc0, !PT ;  /* 0xffff00005c507812 */ /* 0x000fe200078ec0ff */
[C---:B------:R-:W-:Y:S01]  /*7270*/  FMUL R11, R76.reuse, R11 ;  /* 0x0000000b4c0b7220 */ /* 0x040fe20000400000 */
[C---:B------:R-:W-:Y:S01]  /*7280*/  FMUL R8, R76.reuse, R12 ;  /* 0x0000000c4c087220 */ /* 0x040fe20000400000 */
[----:B------:R-:W-:Y:S01]  /*7290*/  FMUL R9, R76, R13 ;  /* 0x0000000d4c097220 */ /* 0x000fe20000400000 */
[----:B------:R-:W-:Y:S01]  /*72a0*/  F2FP.BF16.F32.PACK_AB R98, R5, R4 ;  /* 0x000000040562723e */ /* 0x000fe200000010ff */
[C---:B------:R-:W-:Y:S01]  /*72b0*/  FFMA R10, R83.reuse, R85, R10 ;  /* 0x00000055530a7223 */ /* 0x040fe2000000000a */
[----:B------:R-:W-:Y:S01]  /*72c0*/  SHF.L.U32 R85, R94, 0x10, RZ ;  /* 0x000000105e557819 */ /* 0x000fe200000006ff */
[----:B------:R-:W-:Y:S01]  /*72d0*/  FFMA R11, R83, R82, R11 ;  /* 0x00000052530b7223 */ /* 0x000fe2000000000b */
[----:B------:R-:W-:Y:S01]  /*72e0*/  SHF.L.U32 R82, R93, 0x10, RZ ;  /* 0x000000105d527819 */ /* 0x000fe200000006ff */
[----:B------:R-:W-:Y:S01]  /*72f0*/  FFMA R8, R83, R87, R8 ;  /* 0x0000005753087223 */ /* 0x000fe20000000008 */
[----:B------:R-:W-:Y:S01]  /*7300*/  SHF.L.U32 R87, R95, 0x10, RZ ;  /* 0x000000105f577819 */ /* 0x000fe200000006ff */
[----:B------:R-:W-:Y:S01]  /*7310*/  FFMA R9, R83, R80, R9 ;  /* 0x0000005053097223 */ /* 0x000fe20000000009 */
[----:B------:R-:W-:Y:S01]  /*7320*/  LOP3.LUT R80, R93, 0xffff0000, RZ, 0xc0, !PT ;  /* 0xffff00005d507812 */ /* 0x000fe200078ec0ff */
[C---:B------:R-:W-:Y:S01]  /*7330*/  FMUL R14, R76.reuse, R14 ;  /* 0x0000000e4c0e7220 */ /* 0x040fe20000400000 */
[----:B------:R-:W-:Y:S01]  /*7340*/  F2FP.BF16.F32.PACK_AB R99, R11, R10 ;  /* 0x0000000a0b63723e */ /* 0x000fe200000010ff */
[----:B------:R-:W-:Y:S01]  /*7350*/  FMUL R15, R76, R15 ;  /* 0x0000000f4c0f7220 */ /* 0x000fe20000400000 */
[----:B------:R-:W-:Y:S01]  /*7360*/  F2FP.BF16.F32.PACK_AB R120, R9, R8 ;  /* 0x000000080978723e */ /* 0x000fe200000010ff */
[C---:B------:R-:W-:Y:S01]  /*7370*/  FFMA R14, R83.reuse, R82, R14 ;  /* 0x00000052530e7223 */ /* 0x040fe2000000000e */
[----:B------:R-:W-:Y:S01]  /*7380*/  LOP3.LUT R82, R94, 0xffff0000, RZ, 0xc0, !PT ;  /* 0xffff00005e527812 */ /* 0x000fe200078ec0ff */
[C---:B------:R-:W-:Y:S01]  /*7390*/  FMUL R12, R76.reuse, R16 ;  /* 0x000000104c0c7220 */ /* 0x040fe20000400000 */
        /* <DEDUP_REMOVED lines=8> */
[C---:B------:R-:W-:Y:S01]  /*7420*/  FFMA R13, R83.reuse, R82, R13 ;  /* 0x00000052530d7223 */ /* 0x040fe2000000000d */
[C---:B------:R-:W-:Y:S01]  /*7430*/  LOP3.LUT R82, R100.reuse, 0xffff0000, RZ, 0xc0, !PT ;  /* 0xffff000064527812 */ /* 0x040fe200078ec0ff */
[----:B------:R-:W-:Y:S01]  /*7440*/  FFMA R18, R83, R87, R18 ;  /* 0x0000005753127223 */ /* 0x000fe20000000012 */
[----:B------:R-:W-:Y:S01]  /*7450*/  SHF.L.U32 R87, R103, 0x10, RZ ;  /* 0x0000001067577819 */ /* 0x000fe200000006ff */
[----:B------:R-:W-:Y:S01]  /*7460*/  FFMA R19, R83, R80, R19 ;  /* 0x0000005053137223 */ /* 0x000fe20000000013 */
[----:B------:R-:W-:Y:S01]  /*7470*/  SHF.L.U32 R80, R100, 0x10, RZ ;  /* 0x0000001064507819 */ /* 0x000fe200000006ff */
[C---:B------:R-:W-:Y:S01]  /*7480*/  FMUL R16, R76.reuse, R20 ;  /* 0x000000144c107220 */ /* 0x040fe20000400000 */
[----:B------:R-:W-:Y:S01]  /*7490*/  F2FP.BF16.F32.PACK_AB R122, R13, R12 ;  /* 0x0000000c0d7a723e */ /* 0x000fe200000010ff */
[C---:B------:R-:W-:Y:S01]  /*74a0*/  FMUL R17, R76.reuse, R21 ;  /* 0x000000154c117220 */ /* 0x040fe20000400000 */
[----:B------:R-:W-:Y:S01]  /*74b0*/  F2FP.BF16.F32.PACK_AB R123, R19, R18 ;  /* 0x00000012137b723e */ /* 0x000fe200000010ff */
[----:B------:R-:W-:Y:S01]  /*74c0*/  FFMA R16, R83, R80, R16 ;  /* 0x0000005053107223 */ /* 0x000fe20000000010 */
[----:B------:R-:W-:Y:S01]  /*74d0*/  SHF.L.U32 R80, R101, 0x10, RZ ;  /* 0x0000001065507819 */ /* 0x000fe200000006ff */
[----:B------:R-:W-:Y:S01]  /*74e0*/  FMUL R22, R76, R22 ;  /* 0x000000164c167220 */ /* 0x000fe20000400000 */
[C---:B------:R-:W-:Y:S01]  /*74f0*/  FFMA R17, R83.reuse, R82, R17 ;  /* 0x0000005253117223 */ /* 0x040fe20000000011 */
[----:B------:R-:W-:Y:S01]  /*7500*/  LOP3.LUT R82, R102, 0xffff0000, RZ, 0xc0, !PT ;  /* 0xffff000066527812 */ /* 0x000fe200078ec0ff */
[C---:B------:R-:W-:Y:S01]  /*7510*/  FMUL R23, R76.reuse, R23 ;  /* 0x000000174c177220 */ /* 0x040fe20000400000 */
[----:B------:R-:W-:Y:S01]  /*7520*/  FFMA R22, R83, R80, R22 ;  /* 0x0000005053167223 */ /* 0x000fe20000000016 */
[----:B------:R-:W-:Y:S01]  /*7530*/  LOP3.LUT R80, R101, 0xffff0000, RZ, 0xc0, !PT ;  /* 0xffff000065507812 */ /* 0x000fe200078ec0ff */
[C---:B------:R-:W-:Y:S01]  /*7540*/  FMUL R20, R76.reuse, R24 ;  /* 0x000000184c147220 */ /* 0x040fe20000400000 */
[----:B------:R-:W-:Y:S01]  /*7550*/  F2FP.BF16.F32.PACK_AB R128, R17, R16 ;  /* 0x000000101180723e */ /* 0x000fe200000010ff */
[C---:B------:R-:W-:Y:S01]  /*7560*/  FMUL R21, R76.reuse, R25 ;  /* 0x000000194c157220 */ /* 0x040fe20000400000 */
[----:B------:R-:W-:Y:S01]  /*7570*/  FMUL R26, R76, R26 ;  /* 0x0000001a4c1a7220 */ /* 0x000fe20000400000 */
[C---:B------:R-:W-:Y:S01]  /*7580*/  FFMA R23, R83.reuse, R80, R23 ;  /* 0x0000005053177223 */ /* 0x040fe20000000017 */
[----:B------:R-:W-:Y:S01]  /*7590*/  SHF.L.U32 R80, R108, 0x10, RZ ;  /* 0x000000106c507819 */ /* 0x000fe200000006ff */
[C---:B------:R-:W-:Y:S01]  /*75a0*/  FMUL R27, R76.reuse, R27 ;  /* 0x0000001b4c1b7220 */ /* 0x040fe20000400000 */
[----:B------:R-:W-:Y:S01]  /*75b0*/  FFMA R20, R83, R85, R20 ;  /* 0x0000005553147223 */ /* 0x000fe20000000014 */
[----:B------:R-:W-:Y:S01]  /*75c0*/  SHF.L.U32 R85, R109, 0x10, RZ ;  /* 0x000000106d557819 */ /* 0x000fe200000006ff */
[----:B------:R-:W-:Y:S01]  /*75d0*/  FMUL R24, R76, R28 ;  /* 0x0000001c4c187220 */ /* 0x000fe20000400000 */
[----:B------:R-:W-:Y:S01]  /*75e0*/  F2FP.BF16.F32.PACK_AB R129, R23, R22 ;  /* 0x000000161781723e */ /* 0x000fe200000010ff */
[C---:B------:R-:W-:Y:S01]  /*75f0*/  FFMA R21, R83.reuse, R82, R21 ;  /* 0x0000005253157223 */ /* 0x040fe20000000015 */
[----:B------:R-:W-:Y:S01]  /*7600*/  LOP3.LUT R82, R108, 0xffff0000, RZ, 0xc0, !PT ;  /* 0xffff00006c527812 */ /* 0x000fe200078ec0ff */
[----:B------:R-:W-:Y:S01]  /*7610*/  FFMA R26, R83, R87, R26 ;  /* 0x00000057531a7223 */ /* 0x000fe2000000001a */
[----:B------:R-:W-:Y:S01]  /*7620*/  SHF.L.U32 R87, R111, 0x10, RZ ;  /* 0x000000106f577819 */ /* 0x000fe200000006ff */
[----:B------:R-:W-:Y:S01]  /*7630*/  FFMA R27, R83, R84, R27 ;  /* 0x00000054531b7223 */ /* 0x000fe2000000001b */
[----:B------:R-:W-:Y:S01]  /*7640*/  F2FP.BF16.F32.PACK_AB R130, R21, R20 ;  /* 0x000000141582723e */ /* 0x000fe200000010ff */
[----:B------:R-:W-:Y:S01]  /*7650*/  FFMA R24, R83, R80, R24 ;  /* 0x0000005053187223 */ /* 0x000fe20000000018 */
[----:B------:R-:W-:Y:S01]  /*7660*/  LOP3.LUT R80, R109, 0xffff0000, RZ, 0xc0, !PT ;  /* 0xffff00006d507812 */ /* 0x000fe200078ec0ff */
[C---:B------:R-:W-:Y:S01]  /*7670*/  FMUL R25, R76.reuse, R29 ;  /* 0x0000001d4c197220 */ /* 0x040fe20000400000 */
[----:B------:R-:W-:Y:S01]  /*7680*/  F2FP.BF16.F32.PACK_AB R131, R27, R26 ;  /* 0x0000001a1b83723e */ /* 0x000fe200000010ff */
[C---:B------:R-:W-:Y:S01]  /*7690*/  FMUL R30, R76.reuse, R30 ;  /* 0x0000001e4c1e7220 */ /* 0x040fe20000400000 */
[----:B------:R-:W-:Y:S01]  /*76a0*/  LOP3.LUT R84, R143, 0xffff0000, RZ, 0xc0, !PT ;  /* 0xffff00008f547812 */ /* 0x000fe200078ec0ff */
[----:B------:R-:W-:Y:S01]  /*76b0*/  FMUL R31, R76, R31 ;  /* 0x0000001f4c1f7220 */ /* 0x000fe20000400000 */
[----:B------:R-:W-:Y:S01]  /*76c0*/  FFMA R25, R83, R82, R25 ;  /* 0x0000005253197223 */ /* 0x000fe20000000019 */
[----:B------:R-:W-:Y:S01]  /*76d0*/  LOP3.LUT R82, R111, 0xffff0000, RZ, 0xc0, !PT ;  /* 0xffff00006f527812 */ /* 0x000fe200078ec0ff */
[C---:B------:R-:W-:Y:S01]  /*76e0*/  FFMA R30, R83.reuse, R85, R30 ;  /* 0x00000055531e7223 */ /* 0x040fe2000000001e */
[C---:B------:R-:W-:Y:S01]  /*76f0*/  SHF.L.U32 R85, R110.reuse, 0x10, RZ ;  /* 0x000000106e557819 */ /* 0x040fe200000006ff */
[C---:B------:R-:W-:Y:S01]  /*7700*/  FFMA R31, R83.reuse, R80, R31 ;  /* 0x00000050531f7223 */ /* 0x040fe2000000001f */
[----:B------:R-:W-:Y:S01]  /*7710*/  LOP3.LUT R80, R110, 0xffff0000, RZ, 0xc0, !PT ;  /* 0xffff00006e507812 */ /* 0x000fe200078ec0ff */
[C---:B------:R-:W-:Y:S01]  /*7720*/  FMUL R28, R76.reuse, R32 ;  /* 0x000000204c1c7220 */ /* 0x040fe20000400000 */
[C---:B------:R-:W-:Y:S01]  /*7730*/  FMUL R29, R76.reuse, R33 ;  /* 0x000000214c1d7220 */ /* 0x040fe20000400000 */
[C---:B------:R-:W-:Y:S01]  /*7740*/  FMUL R34, R76.reuse, R34 ;  /* 0x000000224c227220 */ /* 0x040fe20000400000 */
[----:B------:R-:W-:Y:S01]  /*7750*/  FMUL R35, R76, R35 ;  /* 0x000000234c237220 */ /* 0x000fe20000400000 */
[----:B------:R-:W-:Y:S01]  /*7760*/  FFMA R28, R83, R85, R28 ;  /* 0x00000055531c7223 */ /* 0x000fe2000000001c */
[----:B------:R-:W-:Y:S01]  /*7770*/  SHF.L.U32 R85, R117, 0x10, RZ ;  /* 0x0000001075557819 */ /* 0x000fe200000006ff */
[C---:B------:R-:W-:Y:S01]  /*7780*/  FFMA R29, R83.reuse, R80, R29 ;  /* 0x00000050531d7223 */ /* 0x040fe2000000001d */
[C---:B------:R-:W-:Y:S01]  /*7790*/  SHF.L.U32 R80, R116.reuse, 0x10, RZ ;  /* 0x0000001074507819 */ /* 0x040fe200000006ff */
[----:B------:R-:W-:Y:S01]  /*77a0*/  FFMA R34, R83, R87, R34 ;  /* 0x0000005753227223 */ /* 0x000fe20000000022 */
[----:B------:R-:W-:Y:S01]  /*77b0*/  SHF.L.U32 R87, R119, 0x10, RZ ;  /* 0x0000001077577819 */ /* 0x000fe200000006ff */
[C---:B------:R-:W-:Y:S01]  /*77c0*/  FFMA R35, R83.reuse, R82, R35 ;  /* 0x0000005253237223 */ /* 0x040fe20000000023 */
[----:B------:R-:W-:Y:S01]  /*77d0*/  LOP3.LUT R82, R116, 0xffff0000, RZ, 0xc0, !PT ;  /* 0xffff000074527812 */ /* 0x000fe200078ec0ff */
[C---:B------:R-:W-:Y:S01]  /*77e0*/  FMUL R32, R76.reuse, R36 ;  /* 0x000000244c207220 */ /* 0x040fe20000400000 */
[C---:B------:R-:W-:Y:S01]  /*77f0*/  FMUL R33, R76.reuse, R37 ;  /* 0x000000254c217220 */ /* 0x040fe20000400000 */
[----:B------:R-:W-:Y:S01]  /*7800*/  FMUL R38, R76, R38 ;  /* 0x000000264c267220 */ /* 0x000fe20000400000 */
[----:B------:R1:W-:Y:S01]  /*7810*/  STS.128 [R178+UR36+0x400], R96 ;  /* 0x00040060b2007988 */ /* 0x0003e20008000c24 */
[----:B------:R-:W-:Y:S01]  /*7820*/  FFMA R32, R83, R80, R32 ;  /* 0x0000005053207223 */ /* 0x000fe20000000020 */
[----:B------:R-:W-:Y:S01]  /*7830*/  LOP3.LUT R80, R117, 0xffff0000, RZ, 0xc0, !PT ;  /* 0xffff000075507812 */ /* 0x000fe200078ec0ff */
[C---:B------:R-:W-:Y:S01]  /*7840*/  FFMA R33, R83.reuse, R82, R33 ;  /* 0x0000005253217223 */ /* 0x040fe20000000021 */
[----:B------:R-:W-:Y:S01]  /*7850*/  LOP3.LUT R82, R118, 0xffff0000, RZ, 0xc0, !PT ;  /* 0xffff000076527812 */ /* 0x000fe200078ec0ff */
[----:B------:R-:W-:Y:S01]  /*7860*/  FMUL R39, R76, R39 ;  /* 0x000000274c277220 */ /* 0x000fe20000400000 */
[C---:B------:R-:W-:Y:S01]  /*7870*/  FFMA R38, R83.reuse, R85, R38 ;  /* 0x0000005553267223 */ /* 0x040fe20000000026 */
[----:B------:R-:W-:Y:S01]  /*7880*/  SHF.L.U32 R85, R118, 0x10, RZ ;  /* 0x0000001076557819 */ /* 0x000fe200000006ff */
[C---:B------:R-:W-:Y:S01]  /*7890*/  FMUL R36, R76.reuse, R40 ;  /* 0x000000284c247220 */ /* 0x040fe20000400000 */
[----:B------:R-:W-:Y:S01]  /*78a0*/  FFMA R39, R83, R80, R39 ;  /* 0x0000005053277223 */ /* 0x000fe20000000027 */
[----:B------:R-:W-:Y:S01]  /*78b0*/  LOP3.LUT R80, R119, 0xffff0000, RZ, 0xc0, !PT ;  /* 0xffff000077507812 */ /* 0x000fe200078ec0ff */
[C---:B------:R-:W-:Y:S01]  /*78c0*/  FMUL R37, R76.reuse, R41 ;  /* 0x000000294c257220 */ /* 0x040fe20000400000 */
[C---:B------:R-:W-:Y:S01]  /*78d0*/  FMUL R42, R76.reuse, R42 ;  /* 0x0000002a4c2a7220 */ /* 0x040fe20000400000 */
[----:B------:R-:W-:Y:S01]  /*78e0*/  FMUL R43, R76, R43 ;  /* 0x0000002b4c2b7220 */ /* 0x000fe20000400000 */
[C---:B------:R-:W-:Y:S01]  /*78f0*/  FFMA R36, R83.reuse, R85, R36 ;  /* 0x0000005553247223 */ /* 0x040fe20000000024 */
[C---:B------:R-:W-:Y:S01]  /*7900*/  SHF.L.U32 R85, R124.reuse, 0x10, RZ ;  /* 0x000000107c557819 */ /* 0x040fe200000006ff */
[----:B------:R2:W-:Y:S01]  /*7910*/  STS.128 [R177+0x400], R120 ;  /* 0x00040078b1007388 */ /* 0x0005e20000000c00 */
[----:B------:R-:W-:Y:S01]  /*7920*/  FFMA R37, R83, R82, R37 ;  /* 0x0000005253257223 */ /* 0x000fe20000000025 */
[----:B------:R-:W-:Y:S01]  /*7930*/  LOP3.LUT R82, R125, 0xffff0000, RZ, 0xc0, !PT ;  /* 0xffff00007d527812 */ /* 0x000fe200078ec0ff */
[----:B------:R-:W-:Y:S01]  /*7940*/  FFMA R42, R83, R87, R42 ;  /* 0x00000057532a7223 */ /* 0x000fe2000000002a */
[----:B------:R-:W-:Y:S01]  /*7950*/  SHF.L.U32 R87, R125, 0x10, RZ ;  /* 0x000000107d577819 */ /* 0x000fe200000006ff */
        /* <DEDUP_REMOVED lines=8> */
[----:B------:R4:W-:Y:S01]  /*79e0*/  STS.128 [R176+0x400], R128 ;  /* 0x00040080b0007388 */ /* 0x0009e20000000c00 */
[C---:B------:R-:W-:Y:S01]  /*79f0*/  FFMA R41, R83.reuse, R80, R41 ;  /* 0x0000005053297223 */ /* 0x040fe20000000029 */
[C---:B------:R-:W-:Y:S01]  /*7a00*/  SHF.L.U32 R80, R126.reuse, 0x10, RZ ;  /* 0x000000107e507819 */ /* 0x040fe200000006ff */
[----:B------:R-:W-:Y:S01]  /*7a10*/  FFMA R46, R83, R87, R46 ;  /* 0x00000057532e7223 */ /* 0x000fe2000000002e */
[----:B------:R-:W-:Y:S01]  /*7a20*/  SHF.L.U32 R87, R133, 0x10, RZ ;  /* 0x0000001085577819 */ /* 0x000fe200000006ff */
[----:B------:R-:W-:Y:S01]  /*7a30*/  FFMA R47, R83, R82, R47 ;  /* 0x00000052532f7223 */ /* 0x000fe2000000002f */
[----:B------:R-:W-:Y:S01]  /*7a40*/  LOP3.LUT R82, R126, 0xffff0000, RZ, 0xc0, !PT ;  /* 0xffff00007e527812 */ /* 0x000fe200078ec0ff */
[C---:B------:R-:W-:Y:S01]  /*7a50*/  FMUL R44, R76.reuse, R48 ;  /* 0x000000304c2c7220 */ /* 0x040fe20000400000 */
[----:B-1----:R-:W-:Y:S01]  /*7a60*/  F2FP.BF16.F32.PACK_AB R96, R25, R24 ;  /* 0x000000181960723e */ /* 0x002fe200000010ff */
[C---:B------:R-:W-:Y:S01]  /*7a70*/  FMUL R45, R76.reuse, R49 ;  /* 0x000000314c2d7220 */ /* 0x040fe20000400000 */
[----:B------:R-:W-:Y:S01]  /*7a80*/  F2FP.BF16.F32.PACK_AB R97, R31, R30 ;  /* 0x0000001e1f61723e */ /* 0x000fe200000010ff */
[----:B------:R-:W-:Y:S01]  /*7a90*/  FMUL R50, R76, R50 ;  /* 0x000000324c327220 */ /* 0x000fe20000400000 */
[----:B------:R-:W-:Y:S01]  /*7aa0*/  F2FP.BF16.F32.PACK_AB R98, R29, R28 ;  /* 0x0000001c1d62723e */ /* 0x000fe200000010ff */
[----:B------:R-:W-:Y:S01]  /*7ab0*/  FFMA R44, R83, R80, R44 ;  /* 0x00000050532c7223 */ /* 0x000fe2000000002c */
[----:B------:R-:W-:Y:S01]  /*7ac0*/  LOP3.LUT R80, R127, 0xffff0000, RZ, 0xc0, !PT ;  /* 0xffff00007f507812 */ /* 0x000fe200078ec0ff */
[----:B------:R-:W-:Y:S01]  /*7ad0*/  FFMA R45, R83, R82, R45 ;  /* 0x00000052532d7223 */ /* 0x000fe2000000002d */
[----:B------:R-:W-:Y:S01]  /*7ae0*/  LOP3.LUT R82, R132, 0xffff0000, RZ, 0xc0, !PT ;  /* 0xffff000084527812 */ /* 0x000fe200078ec0ff */
[----:B------:R-:W-:Y:S01]  /*7af0*/  FMUL R51, R76, R51 ;  /* 0x000000334c337220 */ /* 0x000fe20000400000 */
[----:B------:R-:W-:Y:S01]  /*7b00*/  F2FP.BF16.F32.PACK_AB R99, R35, R34 ;  /* 0x000000222363723e */ /* 0x000fe200000010ff */
[----:B------:R-:W-:Y:S01]  /*7b10*/  FFMA R50, R83, R85, R50 ;  /* 0x0000005553327223 */ /* 0x000fe20000000032 */
[----:B------:R-:W-:Y:S01]  /*7b20*/  SHF.L.U32 R85, R132, 0x10, RZ ;  /* 0x0000001084557819 */ /* 0x000fe200000006ff */
[C---:B------:R-:W-:Y:S01]  /*7b30*/  FMUL R48, R76.reuse, R52 ;  /* 0x000000344c307220 */ /* 0x040fe20000400000 */
[----:B--2---:R-:W-:Y:S01]  /*7b40*/  F2FP.BF16.F32.PACK_AB R120, R33, R32 ;  /* 0x000000202178723e */ /* 0x004fe200000010ff */
[----:B------:R-:W-:Y:S01]  /*7b50*/  FFMA R51, R83, R80, R51 ;  /* 0x0000005053337223 */ /* 0x000fe20000000033 */
[----:B------:R-:W-:Y:S01]  /*7b60*/  LOP3.LUT R80, R133, 0xffff0000, RZ, 0xc0, !PT ;  /* 0xffff000085507812 */ /* 0x000fe200078ec0ff */
[----:B------:R1:W-:Y:S01]  /*7b70*/  STS.128 [R175+0x400], R96 ;  /* 0x00040060af007388 */ /* 0x0003e20000000c00 */
[----:B------:R-:W-:Y:S01]  /*7b80*/  F2FP.BF16.F32.PACK_AB R121, R39, R38 ;  /* 0x000000262779723e */ /* 0x000fe200000010ff */
[C---:B------:R-:W-:Y:S01]  /*7b90*/  FMUL R49, R76.reuse, R53 ;  /* 0x000000354c317220 */ /* 0x040fe20000400000 */
[----:B------:R-:W-:Y:S01]  /*7ba0*/  F2FP.BF16.F32.PACK_AB R122, R37, R36 ;  /* 0x00000024257a723e */ /* 0x000fe200000010ff */
[C---:B------:R-:W-:Y:S01]  /*7bb0*/  FMUL R54, R76.reuse, R54 ;  /* 0x000000364c367220 */ /* 0x040fe20000400000 */
[----:B------:R-:W-:Y:S01]  /*7bc0*/  F2FP.BF16.F32.PACK_AB R123, R43, R42 ;  /* 0x0000002a2b7b723e */ /* 0x000fe200000010ff */
[----:B------:R-:W-:Y:S01]  /*7bd0*/  FMUL R55, R76, R55 ;  /* 0x000000374c377220 */ /* 0x000fe20000400000 */
[----:B----4-:R-:W-:Y:S01]  /*7be0*/  F2FP.BF16.F32.PACK_AB R128, R41, R40 ;  /* 0x000000282980723e */ /* 0x010fe200000010ff */
[C---:B------:R-:W-:Y:S01]  /*7bf0*/  FFMA R48, R83.reuse, R85, R48 ;  /* 0x0000005553307223 */ /* 0x040fe20000000030 */
[C---:B------:R-:W-:Y:S01]  /*7c00*/  FFMA R49, R83.reuse, R82, R49 ;  /* 0x0000005253317223 */ /* 0x040fe20000000031 */
[----:B------:R1:W-:Y:S01]  /*7c10*/  STS.128 [R173+0x400], R120 ;  /* 0x00040078ad007388 */ /* 0x0003e20000000c00 */
[C---:B------:R-:W-:Y:S01]  /*7c20*/  SHF.L.U32 R85, R134.reuse, 0x10, RZ ;  /* 0x0000001086557819 */ /* 0x040fe200000006ff */
[----:B------:R-:W-:Y:S01]  /*7c30*/  FFMA R54, R83, R87, R54 ;  /* 0x0000005753367223 */ /* 0x000fe20000000036 */
[----:B------:R-:W-:Y:S01]  /*7c40*/  SHF.L.U32 R87, R135, 0x10, RZ ;  /* 0x0000001087577819 */ /* 0x000fe200000006ff */
[----:B------:R-:W-:Y:S01]  /*7c50*/  FFMA R55, R83, R80, R55 ;  /* 0x0000005053377223 */ /* 0x000fe20000000037 */
[----:B------:R-:W-:Y:S01]  /*7c60*/  LOP3.LUT R80, R134, 0xffff0000, RZ, 0xc0, !PT ;  /* 0xffff000086507812 */ /* 0x000fe200078ec0ff */
[C---:B------:R-:W-:Y:S01]  /*7c70*/  FMUL R52, R76.reuse, R56 ;  /* 0x000000384c347220 */ /* 0x040fe20000400000 */
[----:B------:R-:W-:Y:S01]  /*7c80*/  LOP3.LUT R82, R135, 0xffff0000, RZ, 0xc0, !PT ;  /* 0xffff000087527812 */ /* 0x000fe200078ec0ff */
[C---:B------:R-:W-:Y:S01]  /*7c90*/  FMUL R53, R76.reuse, R57 ;  /* 0x000000394c357220 */ /* 0x040fe20000400000 */
[C---:B------:R-:W-:Y:S01]  /*7ca0*/  FMUL R58, R76.reuse, R58 ;  /* 0x0000003a4c3a7220 */ /* 0x040fe20000400000 */
[----:B------:R-:W-:Y:S01]  /*7cb0*/  FMUL R59, R76, R59 ;  /* 0x0000003b4c3b7220 */ /* 0x000fe20000400000 */
[C---:B------:R-:W-:Y:S01]  /*7cc0*/  FFMA R52, R83.reuse, R85, R52 ;  /* 0x0000005553347223 */ /* 0x040fe20000000034 */
[C---:B------:R-:W-:Y:S01]  /*7cd0*/  FFMA R53, R83.reuse, R80, R53 ;  /* 0x0000005053357223 */ /* 0x040fe20000000035 */
[C---:B------:R-:W-:Y:S01]  /*7ce0*/  FFMA R58, R83.reuse, R87, R58 ;  /* 0x00000057533a7223 */ /* 0x040fe2000000003a */
[----:B------:R-:W-:Y:S01]  /*7cf0*/  FFMA R59, R83, R82, R59 ;  /* 0x00000052533b7223 */ /* 0x000fe2000000003b */
[----:B------:R-:W-:Y:S01]  /*7d00*/  SHF.L.U32 R80, R140, 0x10, RZ ;  /* 0x000000108c507819 */ /* 0x000fe200000006ff */
[----:B------:R-:W-:Y:S01]  /*7d10*/  FMUL R56, R76, R60 ;  /* 0x0000003c4c387220 */ /* 0x000fe20000400000 */
[----:B------:R-:W-:Y:S01]  /*7d20*/  LOP3.LUT R82, R140, 0xffff0000, RZ, 0xc0, !PT ;  /* 0xffff00008c527812 */ /* 0x000fe200078ec0ff */
[C---:B------:R-:W-:Y:S01]  /*7d30*/  FMUL R57, R76.reuse, R61 ;  /* 0x0000003d4c397220 */ /* 0x040fe20000400000 */
[----:B------:R-:W-:Y:S01]  /*7d40*/  SHF.L.U32 R85, R141, 0x10, RZ ;  /* 0x000000108d557819 */ /* 0x000fe200000006ff */
[C---:B------:R-:W-:Y:S01]  /*7d50*/  FMUL R62, R76.reuse, R62 ;  /* 0x0000003e4c3e7220 */ /* 0x040fe20000400000 */
[----:B------:R-:W-:Y:S01]  /*7d60*/  F2FP.BF16.F32.PACK_AB R129, R47, R46 ;  /* 0x0000002e2f81723e */ /* 0x000fe200000010ff */
[----:B------:R-:W-:Y:S01]  /*7d70*/  FFMA R56, R83, R80, R56 ;  /* 0x0000005053387223 */ /* 0x000fe20000000038 */
[----:B------:R-:W-:Y:S01]  /*7d80*/  F2FP.BF16.F32.PACK_AB R130, R45, R44 ;  /* 0x0000002c2d82723e */ /* 0x000fe200000010ff */
[----:B------:R-:W-:Y:S01]  /*7d90*/  FFMA R57, R83, R82, R57 ;  /* 0x0000005253397223 */ /* 0x000fe20000000039 */
[----:B------:R-:W-:Y:S01]  /*7da0*/  F2FP.BF16.F32.PACK_AB R131, R51, R50 ;  /* 0x000000323383723e */ /* 0x000fe200000010ff */
[----:B------:R-:W-:Y:S01]  /*7db0*/  FFMA R62, R83, R85, R62 ;  /* 0x00000055533e7223 */ /* 0x000fe2000000003e */
[----:B------:R-:W-:Y:S01]  /*7dc0*/  LOP3.LUT R80, R141, 0xffff0000, RZ, 0xc0, !PT ;  /* 0xffff00008d507812 */ /* 0x000fe200078ec0ff */
[----:B------:R-:W-:Y:S01]  /*7dd0*/  FMUL R63, R76, R63 ;  /* 0x0000003f4c3f7220 */ /* 0x000fe20000400000 */
[----:B------:R-:W-:Y:S01]  /*7de0*/  SHF.L.U32 R85, R142, 0x10, RZ ;  /* 0x000000108e557819 */ /* 0x000fe200000006ff */
[----:B------:R1:W-:Y:S01]  /*7df0*/  STS.128 [R172+0x400], R128 ;  /* 0x00040080ac007388 */ /* 0x0003e20000000c00 */
[----:B------:R-:W-:Y:S01]  /*7e00*/  FMUL R60, R76, R64 ;  /* 0x000000404c3c7220 */ /* 0x000fe20000400000 */
[----:B------:R-:W-:Y:S01]  /*7e10*/  LOP3.LUT R82, R142, 0xffff0000, RZ, 0xc0, !PT ;  /* 0xffff00008e527812 */ /* 0x000fe200078ec0ff */
[C---:B------:R-:W-:Y:S01]  /*7e20*/  FMUL R61, R76.reuse, R65 ;  /* 0x000000414c3d7220 */ /* 0x040fe20000400000 */
[----:B------:R-:W-:Y:S01]  /*7e30*/  SHF.L.U32 R87, R143, 0x10, RZ ;  /* 0x000000108f577819 */ /* 0x000fe200000006ff */
[C---:B------:R-:W-:Y:S01]  /*7e40*/  FMUL R66, R76.reuse, R66 ;  /* 0x000000424c427220 */ /* 0x040fe20000400000 */
[----:B------:R-:W-:Y:S01]  /*7e50*/  FFMA R63, R83, R80, R63 ;  /* 0x00000050533f7223 */ /* 0x000fe2000000003f */
[----:B------:R-:W-:Y:S01]  /*7e60*/  FMUL R67, R76, R67 ;  /* 0x000000434c437220 */ /* 0x000fe20000400000 */
[----:B------:R-:W-:Y:S01]  /*7e70*/  F2FP.BF16.F32.PACK_AB R136, R49, R48 ;  /* 0x000000303188723e */ /* 0x000fe200000010ff */
[----:B------:R-:W-:Y:S01]  /*7e80*/  FFMA R60, R83, R85, R60 ;  /* 0x00000055533c7223 */ /* 0x000fe2000000003c */
[----:B------:R-:W-:Y:S01]  /*7e90*/  F2FP.BF16.F32.PACK_AB R137, R55, R54 ;  /* 0x000000363789723e */ /* 0x000fe200000010ff */
[----:B------:R-:W-:Y:S01]  /*7ea0*/  FFMA R61, R83, R82, R61 ;  /* 0x00000052533d7223 */ /* 0x000fe2000000003d */
[----:B------:R-:W-:Y:S01]  /*7eb0*/  F2FP.BF16.F32.PACK_AB R138, R53, R52 ;  /* 0x00000034358a723e */ /* 0x000fe200000010ff */
[----:B------:R-:W-:Y:S01]  /*7ec0*/  FFMA R66, R83, R87, R66 ;  /* 0x0000005753427223 */ /* 0x000fe20000000042 */
[----:B------:R-:W-:Y:S01]  /*7ed0*/  F2FP.BF16.F32.PACK_AB R139, R59, R58 ;  /* 0x0000003a3b8b723e */ /* 0x000fe200000010ff */
[----:B------:R-:W-:Y:S01]  /*7ee0*/  FFMA R67, R83, R84, R67 ;  /* 0x0000005453437223 */ /* 0x000fe20000000043 */
[----:B------:R-:W-:Y:S02]  /*7ef0*/  F2FP.BF16.F32.PACK_AB R180, R57, R56 ;  /* 0x0000003839b4723e */ /* 0x000fe400000010ff */
[----:B------:R-:W-:Y:S01]  /*7f00*/  F2FP.BF16.F32.PACK_AB R181, R63, R62 ;  /* 0x0000003e3fb5723e */ /* 0x000fe200000010ff */
[----:B------:R1:W-:Y:S01]  /*7f10*/  STS.128 [R171+0x400], R136 ;  /* 0x00040088ab007388 */ /* 0x0003e20000000c00 */
[----:B------:R-:W-:Y:S02]  /*7f20*/  F2FP.BF16.F32.PACK_AB R182, R61, R60 ;  /* 0x0000003c3db6723e */ /* 0x000fe400000010ff */
[----:B------:R-:W-:Y:S05]  /*7f30*/  F2FP.BF16.F32.PACK_AB R183, R67, R66 ;  /* 0x0000004243b7723e */ /* 0x000fea00000010ff */
[----:B------:R1:W-:Y:S01]  /*7f40*/  STS.128 [R170+0x400], R180 ;  /* 0x000400b4aa007388 */ /* 0x0003e20000000c00 */
[----:B------:R-:W-:Y:S01]  /*7f50*/  @!PT LDS RZ, [RZ] ;  /* 0x00000000fffff984 */ /* 0x000fe20000000800 */
[----:B------:R-:W-:Y:S01]  /*7f60*/  @!PT LDS RZ, [RZ] ;  /* 0x00000000fffff984 */ /* 0x000fe20000000800 */
[----:B------:R-:W-:Y:S01]  /*7f70*/  @!PT LDS RZ, [RZ] ;  /* 0x00000000fffff984 */ /* 0x000fe20000000800 */
[----:B------:R-:W-:Y:S01]  /*7f80*/  @!PT LDS RZ, [RZ] ;  /* 0x00000000fffff984 */ /* 0x000fe20000000800 */
[----:B------:R2:W-:Y:S07]  /*7f90*/  MEMBAR.ALL.CTA ;  /* 0x0000000000007992 */ /* 0x0005ee0000008000 */
[----:B--2---:R-:W2:Y:S02]  /*7fa0*/  FENCE.VIEW.ASYNC.S ;  /* 0x00000000000073c6 */ /* 0x004ea40000000000 */
[----:B--2---:R-:W-:Y:S06]  /*7fb0*/  BAR.SYNC.DEFER_BLOCKING 0x1, 0x80 ;  /* 0x0042000000007b1d */ /* 0x004fec0000010000 */
[----:B------:R-:W-:Y:S05]  /*7fc0*/  @P0 BRA `(.L_x_105) ;  /* 0x0000000000300947 */ /* 0x000fea0003800000 */
[----:B------:R-:W-:Y:S01]  /*7fd0*/  UIADD3 UR4, UPT, UPT, UR36, 0x400, URZ ;  /* 0x0000040024047890 */ /* 0x000fe2000fffe0ff */
[----:B------:R-:W-:Y:S01]  /*7fe0*/  IMAD.IADD R0, R168, 0x1, R81 ;  /* 0x00000001a8007824 */ /* 0x000fe200078e0251 */
[----:B------:R-:W-:Y:S04]  /*7ff0*/  UMOV UR43, UR52 ;  /* 0x00000034002b7c82 */ /* 0x000fe80008000000 */
[----:B------:R-:W-:Y:S01]  /*8000*/  IMAD.U32 R159, RZ, RZ, UR4 ;  /* 0x00000004ff9f7e24 */ /* 0x000fe2000f8e00ff */
[----:B------:R-:W-:Y:S01]  /*8010*/  R2UR UR41, R0 ;  /* 0x00000000002972ca */ /* 0x000fe200000e0000 */
[----:B------:R-:W-:Y:S03]  /*8020*/  UIADD3 UR4, UP0, UPT, UR48, 0xa80, URZ ;  /* 0x00000a8030047890 */ /* 0x000fe6000ff1e0ff */
[----:B------:R-:W-:Y:S01]  /*8030*/  R2UR UR40, R159 ;  /* 0x000000009f2872ca */ /* 0x000fe200000e0000 */
[----:B------:R-:W-:Y:S11]  /*8040*/  UIADD3.X UR5, UPT, UPT, URZ, UR49, URZ, UP0, !UPT ;  /* 0x00000031ff057290 */ /* 0x000ff600087fe4ff */
[----:B------:R-:W-:Y:S01]  /*8050*/  @!UPT UIADD3 URZ, UPT, UPT, URZ, URZ, URZ ;  /* 0x000000fffffff290 */ /* 0x000fe2000fffe0ff */
[----:B------:R2:W-:Y:S01]  /*8060*/  UTMASTG.3D [UR40], [UR4] ;  /* 0x00000028040073b5 */ /* 0x0005e20008010000 */
[----:B------:R0:W-:Y:S01]  /*8070*/  UTMACMDFLUSH ;  /* 0x00000000000079b7 */ /* 0x0001e20000000000 */
[----:B--2---:R-:W-:Y:S04]  /*8080*/  DEPBAR.LE SB0, 0x1 ;  /* 0x000080400000791a */ /* 0x004fe80000000000 */
.L_x_105:
[----:B------:R-:W-:Y:S05]  /*8090*/  BSYNC.RECONVERGENT B0 ;  /* 0x0000000000007941 */ /* 0x000fea0003800200 */
.L_x_104:
[----:B------:R-:W-:Y:S01]  /*80a0*/  BAR.SYNC.DEFER_BLOCKING 0x1, 0x80 ;  /* 0x0042000000007b1d */ /* 0x000fe20000010000 */
[----:B------:R-:W-:Y:S01]  /*80b0*/  ISETP.NE.AND P2, PT, R174, RZ, PT ;  /* 0x000000ffae00720c */ /* 0x000fe20003f45270 */
[----:B------:R-:W-:Y:S01]  /*80c0*/  UISETP.NE.AND UP0, UPT, UR39, URZ, UPT ;  /* 0x000000ff2700728c */ /* 0x000fe2000bf05270 */
[----:B------:R-:W-:Y:S11]  /*80d0*/  LEA R3, R105, UR36, 0x3 ;  /* 0x0000002469037c11 */ /* 0x000ff6000f8e18ff */
[----:B------:R-:W-:Y:S01]  /*80e0*/  @P2 SHF.L.U32 R6, R162, 0x1f, RZ ;  /* 0x0000001fa2062819 */ /* 0x000fe200000006ff */
[----:B------:R-:W-:Y:S06]  /*80f0*/  BRA.U !UP0, `(.L_x_106) ;  /* 0x0000000108247547 */ /* 0x000fec000b800000 */
[----:B------:R-:W2:Y:S01]  /*8100*/  S2R R0, SR_CgaCtaId ;  /* 0x0000000000007919 */ /* 0x000ea20000008800 */
[----:B------:R-:W-:Y:S01]  /*8110*/  IMAD.U32 R4, RZ, RZ, UR37 ;  /* 0x00000025ff047e24 */ /* 0x000fe2000f8e00ff */
[----:B------:R-:W-:Y:S04]  /*8120*/  UIADD3 UR4, UPT, UPT, UR37, 0x1, URZ ;  /* 0x0000000125047890 */ /* 0x000fe8000fffe0ff */
[----:B------:R-:W-:Y:S01]  /*8130*/  @P2 LEA R4, R4, UR36, 0x3 ;  /* 0x0000002404042c11 */ /* 0x000fe2000f8e18ff */
[----:B------:R-:W-:Y:S04]  /*8140*/  UISETP.NE.AND UP0, UPT, UR4, 0x4, UPT ;  /* 0x000000040400788c */ /* 0x000fe8000bf05270 */
[----:B------:R-:W-:Y:S01]  /*8150*/  @P2 VIADD R5, R4, 0x30 ;  /* 0x0000003004052836 */ /* 0x000fe20000000000 */
[----:B------:R-:W-:Y:S04]  /*8160*/  USEL UR37, UR4, URZ, UP0 ;  /* 0x000000ff04257287 */ /* 0x000fe80008000000 */
[----:B--2---:R-:W-:Y:S04]  /*8170*/  @P2 PRMT R0, R0, 0x654, R5 ;  /* 0x0000065400002816 */ /* 0x004fe80000000005 */
[----:B------:R2:W-:Y:S04]  /*8180*/  @P2 SYNCS.ARRIVE.TRANS64.RED.A1T0 RZ, [R0+URZ], RZ ;  /* 0x000000ff00ff29a7 */ /* 0x0005e800081004ff */
.L_x_106:
[----:B------:R-:W4:Y:S01]  /*8190*/  @P2 SYNCS.PHASECHK.TRANS64.TRYWAIT P1, [R3+URZ+0x10], R6 ;  /* 0x00001006030025a7 */ /* 0x000f2200080211ff */
[----:B------:R-:W-:Y:S01]  /*81a0*/  ISETP.NE.AND P0, PT, R79, RZ, PT ;  /* 0x000000ff4f00720c */ /* 0x000fe20003f05270 */
[----:B--2---:R-:W-:Y:S01]  /*81b0*/  IMAD.MOV.U32 R0, RZ, RZ, 0x80 ;  /* 0x00000080ff007424 */ /* 0x004fe200078e00ff */
[----:B------:R-:W-:Y:S04]  /*81c0*/  BSSY B1, `(.L_x_107) ;  /* 0x0000020000017945 */ /* 0x000fe80003800000 */
[----:B------:R-:W-:Y:S02]  /*81d0*/  SEL R81, R0, 0x40, !P0 ;  /* 0x0000004000517807 */ /* 0x000fe40004000000 */
[----:B----4-:R-:W-:Y:S01]  /*81e0*/  @P2 SEL R107, RZ, 0x1, !P1 ;  /* 0x00000001ff6b2807 */ /* 0x010fe20004800000 */
[----:B------:R-:W-:Y:S06]  /*81f0*/  @!P2 BRA `(.L_x_108) ;  /* 0x000000000070a947 */ /* 0x000fec0003800000 */
[----:B------:R-:W-:Y:S01]  /*8200*/  ISETP.NE.AND P2, PT, R112, RZ, PT ;  /* 0x000000ff7000720c */ /* 0x000fe20003f45270 */
[----:B------:R-:W-:Y:S01]  /*8210*/  BSSY B0, `(.L_x_109) ;  /* 0x000000b000007945 */ /* 0x000fe20003800000 */
[----:B------:R-:W-:Y:S11]  /*8220*/  ISETP.NE.AND P0, PT, R107, RZ, PT ;  /* 0x000000ff6b00720c */ /* 0x000ff60003f05270 */
[----:B------:R-:W-:Y:S05]  /*8230*/  @P2 IMAD R6, R105, 0x4000, R178 ;  /* 0x0000400069062824 */ /* 0x000fea00078e02b2 */
[----:B------:R-:W-:Y:S04]  /*8240*/  @P2 IADD3 R9, PT, PT, R6, UR36, RZ ;  /* 0x0000002406092c10 */ /* 0x000fe8000fffe0ff */
[----:B------:R-:W-:Y:S01]  /*8250*/  @P2 IADD3 R7, PT, PT, R104, R9, RZ ;  /* 0x0000000968072210 */ /* 0x000fe20007ffe0ff */
[--C-:B------:R-:W-:Y:S02]  /*8260*/  @P2 IMAD.IADD R5, R86, 0x1, R9.reuse ;  /* 0x0000000156052824 */ /* 0x100fe400078e0209 */
[----:B------:R-:W-:Y:S01]  /*8270*/  @P2 IMAD.IADD R4, R106, 0x1, R9 ;  /* 0x000000016a042824 */ /* 0x000fe200078e0209 */
[----:B------:R-:W-:Y:S06]  /*8280*/  @P0 BRA `(.L_x_110) ;  /* 0x00000000000c0947 */ /* 0x000fec0003800000 */
[----:B------:R-:W-:Y:S04]  /*8290*/  SHF.L.U32 R0, R162, 0x1f, RZ ;  /* 0x0000001fa2007819 */ /* 0x000fe800000006ff */
[----:B------:R-:W2:Y:S02]  /*82a0*/  SYNCS.PHASECHK.TRANS64.TRYWAIT P0, [R3+URZ+0x10], R0 ;  /* 0x00001000030075a7 */ /* 0x000ea400080011ff */
[----:B--2---:R-:W-:Y:S05]  /*82b0*/  @!P0 BRA `(.L_x_111) ;  /* 0x0000004400dc8947 */ /* 0x004fea0003800000 */
.L_x_110:
[----:B------:R-:W-:Y:S05]  /*82c0*/  BSYNC B0 ;  /* 0x0000000000007941 */ /* 0x000fea0003800000 */
.L_x_109:
[----:B------:R-:W-:Y:S01]  /*82d0*/  ISETP.NE.AND P0, PT, R112, RZ, PT ;  /* 0x000000ff7000720c */ /* 0x000fe20003f05270 */
[----:B------:R-:W-:Y:S11]  /*82e0*/  VIADD R105, R105, 0x1 ;  /* 0x0000000169697836 */ /* 0x000ff60000000000 */
[----:B------:R-:W-:Y:S01]  /*82f0*/  @!UPT UIADD3 URZ, UPT, UPT, URZ, URZ, URZ ;  /* 0x000000fffffff290 */ /* 0x000fe2000fffe0ff */
[----:B------:R4:W1:Y:S01]  /*8300*/  @P0 LDS.128 R88, [R6+UR36+0x400] ;  /* 0x0004002406580984 */ /* 0x0008620008000c00 */
[--C-:B--2---:R-:W-:Y:S01]  /*8310*/  @P0 IMAD.IADD R3, R104, 0x1, R5.reuse ;  /* 0x0000000168030824 */ /* 0x104fe200078e0205 */
[C---:B------:R-:W-:Y:S01]  /*8320*/  @P0 IADD3 R0, PT, PT, R106.reuse, R7, RZ ;  /* 0x000000076a000210 */ /* 0x040fe20007ffe0ff */
[C---:B------:R-:W-:Y:S01]  /*8330*/  @P0 IMAD.IADD R8, R106.reuse, 0x1, R5 ;  /* 0x000000016a080824 */ /* 0x040fe200078e0205 */
[----:B------:R4:W2:Y:S02]  /*8340*/  @P0 LDS.128 R92, [R4+0x400] ;  /* 0x00040000045c0984 */ /* 0x0008a40000000c00 */
[----:B------:R-:W-:Y:S02]  /*8350*/  @P0 IADD3 R9, PT, PT, R106, R3, RZ ;  /* 0x000000036a090210 */ /* 0x000fe40007ffe0ff */
[----:B------:R4:W1:Y:S04]  /*8360*/  @P0 LDS.128 R100, [R7+0x400] ;  /* 0x0004000007640984 */ /* 0x0008680000000c00 */
[----:B------:R4:W1:Y:S04]  /*8370*/  @P0 LDS.128 R108, [R0+0x400] ;  /* 0x00040000006c0984 */ /* 0x0008680000000c00 */
[----:B------:R4:W1:Y:S04]  /*8380*/  @P0 LDS.128 R116, [R5+0x400] ;  /* 0x0004000005740984 */ /* 0x0008680000000c00 */
[----:B------:R4:W1:Y:S04]  /*8390*/  @P0 LDS.128 R124, [R8+0x400] ;  /* 0x00040000087c0984 */ /* 0x0008680000000c00 */
[----:B------:R4:W1:Y:S04]  /*83a0*/  @P0 LDS.128 R132, [R3+0x400] ;  /* 0x0004000003840984 */ /* 0x0008680000000c00 */
[----:B------:R4:W1:Y:S02]  /*83b0*/  @P0 LDS.128 R140, [R9+0x400] ;  /* 0x00040000098c0984 */ /* 0x0008640000000c00 */
.L_x_108:
[----:B------:R-:W-:Y:S05]  /*83c0*/  BSYNC B1 ;  /* 0x0000000000017941 */ /* 0x000fea0003800000 */
.L_x_107:
[----:B------:R-:W-:Y:S05]  /*83d0*/  IMAD.IADD R50, R78, 0x1, R81 ;  /* 0x000000014e327824 */ /* 0x000fea00078e0251 */
[----:B----4-:R-:W-:Y:S04]  /*83e0*/  SHF.R.U32.HI R3, RZ, 0x15, R50 ;  /* 0x00000015ff037819 */ /* 0x010fe80000011632 */
[----:B------:R-:W-:Y:S11]  /*83f0*/  LOP3.LUT P0, RZ, R3, 0x3, R158, 0x48, !PT ;  /* 0x0000000303ff7812 */ /* 0x000ff6000780489e */
[----:B------:R-:W-:Y:S02]  /*8400*/  @!UPT UIADD3 URZ, UPT, UPT, URZ, URZ, URZ ;  /* 0x000000fffffff290 */ /* 0x000fe4000fffe0ff */
        /* <DEDUP_REMOVED lines=17> */
.L_x_112:
[----:B-1----:R-:W-:Y:S01]  /*8520*/  SHF.L.U32 R80, R88, 0x10, RZ ;  /* 0x0000001058507819 */ /* 0x002fe200000006ff */
[----:B------:R-:W-:Y:S05]  /*8530*/  WARPSYNC.ALL ;  /* 0x0000000000007948 */ /* 0x000fea0003800000 */
[----:B------:R-:W-:Y:S01]  /*8540*/  R2UR UR4, R50 ;  /* 0x00000000320472ca */ /* 0x000fe200000e0000 */
[----:B------:R-:W1:Y:S01]  /*8550*/  S2R R179, SR_CgaCtaId ;  /* 0x0000000000b37919 */ /* 0x000e620000008800 */
[----:B------:R-:W-:Y:S01]  /*8560*/  LOP3.LUT R82, R88, 0xffff0000, RZ, 0xc0, !PT ;  /* 0xffff000058527812 */ /* 0x000fe200078ec0ff */
[----:B------:R-:W-:Y:S01]  /*8570*/  BSSY.RECONVERGENT B0, `(.L_x_113) ;  /* 0x0000103000007945 */ /* 0x000fe20003800200 */
[----:B------:R-:W-:Y:S02]  /*8580*/  SHF.L.U32 R85, R89, 0x10, RZ ;  /* 0x0000001059557819 */ /* 0x000fe400000006ff */
[----:B------:R-:W-:Y:S02]  /*8590*/  LOP3.LUT R84, R91, 0xffff0000, RZ, 0xc0, !PT ;  /* 0xffff00005b547812 */ /* 0x000fe400078ec0ff */
[----:B------:R-:W-:Y:S02]  /*85a0*/  ISETP.NE.AND P6, PT, R174, RZ, PT ;  /* 0x000000ffae00720c */ /* 0x000fe40003fc5270 */
[----:B------:R-:W-:Y:S03]  /*85b0*/  ISETP.NE.AND P0, PT, R165, RZ, PT ;  /* 0x000000ffa500720c */ /* 0x000fe60003f05270 */
[----:B------:R-:W4:Y:S02]  /*85c0*/  LDTM.x64 R4, tmem[UR4] ;  /* 0x00000004000479ee */ /* 0x000f240008340000 */
[C---:B----4-:R-:W-:Y:S01]  /*85d0*/  FMUL R0, R76.reuse, R4 ;  /* 0x000000044c007220 */ /* 0x050fe20000400000 */
[C---:B------:R-:W-:Y:S01]  /*85e0*/  FMUL R3, R76.reuse, R5 ;  /* 0x000000054c037220 */ /* 0x040fe20000400000 */
[C---:B------:R-:W-:Y:S01]  /*85f0*/  FMUL R6, R76.reuse, R6 ;  /* 0x000000064c067220 */ /* 0x040fe20000400000 */
[----:B------:R-:W-:Y:S01]  /*8600*/  FMUL R7, R76, R7 ;  /* 0x000000074c077220 */ /* 0x000fe20000400000 */
[----:B------:R-:W-:Y:S01]  /*8610*/  FFMA R0, R83, R80, R0 ;  /* 0x0000005053007223 */ /* 0x000fe20000000000 */
[----:B------:R-:W-:Y:S01]  /*8620*/  LOP3.LUT R80, R89, 0xffff0000, RZ, 0xc0, !PT ;  /* 0xffff000059507812 */ /* 0x000fe200078ec0ff */
[----:B------:R-:W-:Y:S01]  /*8630*/  FFMA R3, R83, R82, R3 ;  /* 0x0000005253037223 */ /* 0x000fe20000000003 */
[----:B------:R-:W-:Y:S01]  /*8640*/  SHF.L.U32 R82, R91, 0x10, RZ ;  /* 0x000000105b527819 */ /* 0x000fe200000006ff */
[C---:B------:R-:W-:Y:S01]  /*8650*/  FFMA R6, R83.reuse, R85, R6 ;  /* 0x0000005553067223 */ /* 0x040fe20000000006 */
[----:B------:R-:W-:Y:S01]  /*8660*/  SHF.L.U32 R85, R90, 0x10, RZ ;  /* 0x000000105a557819 */ /* 0x000fe200000006ff */
[----:B------:R-:W-:Y:S01]  /*8670*/  FFMA R7, R83, R80, R7 ;  /* 0x0000005053077223 */ /* 0x000fe20000000007 */
[----:B------:R-:W-:Y:S01]  /*8680*/  F2FP.BF16.F32.PACK_AB R96, R3, R0 ;  /* 0x000000000360723e */ /* 0x000fe200000010ff */
[----:B------:R-:W-:Y:S01]  /*8690*/  FMUL R4, R76, R8 ;  /* 0x000000084c047220 */ /* 0x000fe20000400000 */
[----:B------:R-:W-:Y:S01]  /*86a0*/  LOP3.LUT R80, R90, 0xffff0000, RZ, 0xc0, !PT ;  /* 0xffff00005a507812 */ /* 0x000fe200078ec0ff */
[C---:B------:R-:W-:Y:S01]  /*86b0*/  FMUL R0, R76.reuse, R9 ;  /* 0x000000094c007220 */ /* 0x040fe20000400000 */
[----:B------:R-:W-:Y:S01]  /*86c0*/  F2FP.BF16.F32.PACK_AB R97, R7, R6 ;  /* 0x000000060761723e */ /* 0x000fe200000010ff */
[----:B------:R-:W-:Y:S01]  /*86d0*/  FMUL R3, R76, R10 ;  /* 0x0000000a4c037220 */ /* 0x000fe20000400000 */
[C---:B------:R-:W-:Y:S01]  /*86e0*/  FFMA R4, R83.reuse, R85, R4 ;  /* 0x0000005553047223 */ /* 0x040fe20000000004 */
[----:B--2---:R-:W-:Y:S01]  /*86f0*/  SHF.L.U32 R85, R94, 0x10, RZ ;  /* 0x000000105e557819 */ /* 0x004fe200000006ff */
[----:B------:R-:W-:Y:S01]  /*8700*/  FMUL R5, R76, R11 ;  /* 0x0000000b4c057220 */ /* 0x000fe20000400000 */
[C---:B------:R-:W-:Y:S01]  /*8710*/  FFMA R0, R83.reuse, R80, R0 ;  /* 0x0000005053007223 */ /* 0x040fe20000000000 */
[C---:B------:R-:W-:Y:S01]  /*8720*/  SHF.L.U32 R80, R92.reuse, 0x10, RZ ;  /* 0x000000105c507819 */ /* 0x040fe200000006ff */
[C---:B------:R-:W-:Y:S01]  /*8730*/  FFMA R3, R83.reuse, R82, R3 ;  /* 0x0000005253037223 */ /* 0x040fe20000000003 */
[----:B------:R-:W-:Y:S01]  /*8740*/  LOP3.LUT R82, R92, 0xffff0000, RZ, 0xc0, !PT ;  /* 0xffff00005c527812 */ /* 0x000fe200078ec0ff */
[----:B------:R-:W-:Y:S01]  /*8750*/  FMUL R6, R76, R12 ;  /* 0x0000000c4c067220 */ /* 0x000fe20000400000 */
[----:B------:R-:W-:Y:S01]  /*8760*/  F2FP.BF16.F32.PACK_AB R98, R0, R4 ;  /* 0x000000040062723e */ /* 0x000fe200000010ff */
[C---:B------:R-:W-:Y:S01]  /*8770*/  FFMA R5, R83.reuse, R84, R5 ;  /* 0x0000005453057223 */ /* 0x040fe20000000005 */
[C---:B------:R-:W-:Y:S01]  /*8780*/  FMUL R7, R76.reuse, R13 ;  /* 0x0000000d4c077220 */ /* 0x040fe20000400000 */
[----:B------:R-:W-:Y:S01]  /*8790*/  FFMA R6, R83, R80, R6 ;  /* 0x0000005053067223 */ /* 0x000fe20000000006 */
[----:B------:R-:W-:Y:S01]  /*87a0*/  SHF.L.U32 R80, R93, 0x10, RZ ;  /* 0x000000105d507819 */ /* 0x000fe200000006ff */
[C---:B------:R-:W-:Y:S01]  /*87b0*/  FMUL R0, R76.reuse, R14 ;  /* 0x0000000e4c007220 */ /* 0x040fe20000400000 */
[----:B------:R-:W-:Y:S01]  /*87c0*/  F2FP.BF16.F32.PACK_AB R99, R5, R3 ;  /* 0x000000030563723e */ /* 0x000fe200000010ff */
[----:B------:R-:W-:Y:S01]  /*87d0*/  FFMA R7, R83, R82, R7 ;  /* 0x0000005253077223 */ /* 0x000fe20000000007 */
[----:B------:R-:W-:Y:S01]  /*87e0*/  LOP3.LUT R82, R93, 0xffff0000, RZ, 0xc0, !PT ;  /* 0xffff00005d527812 */ /* 0x000fe200078ec0ff */
[C---:B------:R-:W-:Y:S01]  /*87f0*/  FMUL R3, R76.reuse, R15 ;  /* 0x0000000f4c037220 */ /* 0x040fe20000400000 */
[----:B------:R-:W-:Y:S01]  /*8800*/  FMUL R4, R76, R16 ;  /* 0x000000104c047220 */ /* 0x000fe20000400000 */
[C---:B------:R-:W-:Y:S01]  /*8810*/  FFMA R0, R83.reuse, R80, R0 ;  /* 0x0000005053007223 */ /* 0x040fe20000000000 */
[----:B------:R-:W-:Y:S01]  /*8820*/  LOP3.LUT R80, R94, 0xffff0000, RZ, 0xc0, !PT ;  /* 0xffff00005e507812 */ /* 0x000fe200078ec0ff */
[----:B------:R-:W-:Y:S01]  /*8830*/  FFMA R3, R83, R82, R3 ;  /* 0x0000005253037223 */ /* 0x000fe20000000003 */
[----:B------:R-:W-:Y:S01]  /*8840*/  F2FP.BF16.F32.PACK_AB R120, R7, R6 ;  /* 0x000000060778723e */ /* 0x000fe200000010ff */
[----:B------:R-:W-:Y:S01]  /*8850*/  FFMA R4, R83, R85, R4 ;  /* 0x0000005553047223 */ /* 0x000fe20000000004 */
[C---:B------:R-:W-:Y:S01]  /*8860*/  SHF.L.U32 R85, R95.reuse, 0x10, RZ ;  /* 0x000000105f557819 */ /* 0x040fe200000006ff */
[C---:B------:R-:W-:Y:S01]  /*8870*/  FMUL R5, R76.reuse, R17 ;  /* 0x000000114c057220 */ /* 0x040fe20000400000 */
[----:B------:R-:W-:Y:S01]  /*8880*/  LOP3.LUT R82, R95, 0xffff0000, RZ, 0xc0, !PT ;  /* 0xffff00005f527812 */ /* 0x000fe200078ec0ff */
[C---:B------:R-:W-:Y:S01]  /*8890*/  FMUL R6, R76.reuse, R18 ;  /* 0x000000124c067220 */ /* 0x040fe20000400000 */
[----:B------:R-:W-:Y:S01]  /*88a0*/  F2FP.BF16.F32.PACK_AB R121, R3, R0 ;  /* 0x000000000379723e */ /* 0x000fe200000010ff */
[----:B------:R-:W-:Y:S01]  /*88b0*/  FMUL R7, R76, R19 ;  /* 0x000000134c077220 */ /* 0x000fe20000400000 */
        /* <DEDUP_REMOVED lines=11> */
[----:B------:R-:W-:Y:S01]  /*8970*/  SHF.L.U32 R80, R101, 0x10, RZ ;  /* 0x0000001065507819 */ /* 0x000fe200000006ff */
[----:B------:R-:W-:Y:S01]  /*8980*/  FFMA R3, R83, R82, R3 ;  /* 0x0000005253037223 */ /* 0x000fe20000000003 */
[----:B------:R-:W-:Y:S01]  /*8990*/  LOP3.LUT R82, R103, 0xffff0000, RZ, 0xc0, !PT ;  /* 0xffff000067527812 */ /* 0x000fe200078ec0ff */
[C---:B------:R-:W-:Y:S01]  /*89a0*/  FMUL R4, R76.reuse, R22 ;  /* 0x000000164c047220 */ /* 0x040fe20000400000 */
[----:B------:R2:W-:Y:S01]  /*89b0*/  STS.128 [R178+UR36+0x4400], R96 ;  /* 0x00440060b2007988 */ /* 0x0005e20008000c24 */
[C---:B------:R-:W-:Y:S01]  /*89c0*/  FMUL R5, R76.reuse, R23 ;  /* 0x000000174c057220 */ /* 0x040fe20000400000 */
[----:B------:R-:W-:Y:S01]  /*89d0*/  F2FP.BF16.F32.PACK_AB R128, R3, R0 ;  /* 0x000000000380723e */ /* 0x000fe200000010ff */
[----:B------:R-:W-:Y:S01]  /*89e0*/  FFMA R4, R83, R80, R4 ;  /* 0x0000005053047223 */ /* 0x000fe20000000004 */
[----:B------:R-:W-:Y:S01]  /*89f0*/  LOP3.LUT R0, R101, 0xffff0000, RZ, 0xc0, !PT ;  /* 0xffff000065007812 */ /* 0x000fe200078ec0ff */
[----:B------:R-:W-:Y:S01]  /*8a00*/  FMUL R6, R76, R24 ;  /* 0x000000184c067220 */ /* 0x000fe20000400000 */
[----:B------:R-:W-:Y:S01]  /*8a10*/  SHF.L.U32 R3, R102, 0x10, RZ ;  /* 0x0000001066037819 */ /* 0x000fe200000006ff */
[----:B------:R-:W-:Y:S01]  /*8a20*/  FMUL R7, R76, R25 ;  /* 0x000000194c077220 */ /* 0x000fe20000400000 */
[----:B------:R-:W-:Y:S01]  /*8a30*/  LOP3.LUT R80, R102, 0xffff0000, RZ, 0xc0, !PT ;  /* 0xffff000066507812 */ /* 0x000fe200078ec0ff */
[C---:B------:R-:W-:Y:S01]  /*8a40*/  FFMA R5, R83.reuse, R0, R5 ;  /* 0x0000000053057223 */ /* 0x040fe20000000005 */
[----:B------:R-:W-:Y:S01]  /*8a50*/  SHF.L.U32 R0, R108, 0x10, RZ ;  /* 0x000000106c007819 */ /* 0x000fe200000006ff */
[C---:B------:R-:W-:Y:S01]  /*8a60*/  FMUL R8, R76.reuse, R26 ;  /* 0x0000001a4c087220 */ /* 0x040fe20000400000 */
        /* <DEDUP_REMOVED lines=18> */
[----:B------:R4:W-:Y:S01]  /*8b90*/  STS.128 [R177+0x4400], R120 ;  /* 0x00440078b1007388 */ /* 0x0009e20000000c00 */
[----:B------:R-:W-:Y:S01]  /*8ba0*/  FFMA R11, R83, R80, R11 ;  /* 0x00000050530b7223 */ /* 0x000fe2000000000b */
[----:B------:R-:W-:Y:S01]  /*8bb0*/  LOP3.LUT R80, R111, 0xffff0000, RZ, 0xc0, !PT ;  /* 0xffff00006f507812 */ /* 0x000fe200078ec0ff */
[C---:B------:R-:W-:Y:S01]  /*8bc0*/  FFMA R12, R83.reuse, R3, R12 ;  /* 0x00000003530c7223 */ /* 0x040fe2000000000c */
[C---:B------:R-:W-:Y:S01]  /*8bd0*/  SHF.L.U32 R3, R110.reuse, 0x10, RZ ;  /* 0x000000106e037819 */ /* 0x040fe200000006ff */
[----:B------:R-:W-:Y:S01]  /*8be0*/  FFMA R13, R83, R0, R13 ;  /* 0x00000000530d7223 */ /* 0x000fe2000000000d */
[----:B------:R-:W-:Y:S01]  /*8bf0*/  LOP3.LUT R0, R110, 0xffff0000, RZ, 0xc0, !PT ;  /* 0xffff00006e007812 */ /* 0x000fe200078ec0ff */
[C---:B------:R-:W-:Y:S01]  /*8c00*/  FMUL R14, R76.reuse, R32 ;  /* 0x000000204c0e7220 */ /* 0x040fe20000400000 */
[----:B--2---:R-:W-:Y:S01]  /*8c10*/  F2FP.BF16.F32.PACK_AB R96, R11, R10 ;  /* 0x0000000a0b60723e */ /* 0x004fe200000010ff */
[C---:B------:R-:W-:Y:S01]  /*8c20*/  FMUL R15, R76.reuse, R33 ;  /* 0x000000214c0f7220 */ /* 0x040fe20000400000 */
[----:B------:R-:W-:Y:S01]  /*8c30*/  F2FP.BF16.F32.PACK_AB R97, R13, R12 ;  /* 0x0000000c0d61723e */ /* 0x000fe200000010ff */
        /* <DEDUP_REMOVED lines=14> */
[----:B------:R-:W-:Y:S01]  /*8d20*/  FMUL R20, R76, R38 ;  /* 0x000000264c147220 */ /* 0x000fe20000400000 */
[----:B------:R-:W-:Y:S01]  /*8d30*/  FFMA R18, R83, R0, R18 ;  /* 0x0000000053127223 */ /* 0x000fe20000000012 */
[----:B------:R-:W-:Y:S01]  /*8d40*/  LOP3.LUT R0, R117, 0xffff0000, RZ, 0xc0, !PT ;  /* 0xffff000075007812 */ /* 0x000fe200078ec0ff */
[C---:B------:R-:W-:Y:S01]  /*8d50*/  FFMA R19, R83.reuse, R80, R19 ;  /* 0x0000005053137223 */ /* 0x040fe20000000013 */
[C---:B------:R-:W-:Y:S01]  /*8d60*/  LOP3.LUT R80, R118.reuse, 0xffff0000, RZ, 0xc0, !PT ;  /* 0xffff000076507812 */ /* 0x040fe200078ec0ff */
[----:B------:R-:W-:Y:S01]  /*8d70*/  FFMA R20, R83, R3, R20 ;  /* 0x0000000353147223 */ /* 0x000fe20000000014 */
[----:B------:R-:W-:Y:S01]  /*8d80*/  SHF.L.U32 R3, R118, 0x10, RZ ;  /* 0x0000001076037819 */ /* 0x000fe200000006ff */
[C---:B------:R-:W-:Y:S01]  /*8d90*/  FMUL R21, R76.reuse, R39 ;  /* 0x000000274c157220 */ /* 0x040fe20000400000 */
[----:B----4-:R-:W-:Y:S01]  /*8da0*/  F2FP.BF16.F32.PACK_AB R120, R19, R18 ;  /* 0x000000121378723e */ /* 0x010fe200000010ff */
[C---:B------:R-:W-:Y:S01]  /*8db0*/  FMUL R22, R76.reuse, R40 ;  /* 0x000000284c167220 */ /* 0x040fe20000400000 */
[----:B------:R-:W-:Y:S01]  /*8dc0*/  STS.128 [R176+0x4400], R128 ;  /* 0x00440080b0007388 */ /* 0x000fe20000000c00 */
[C---:B------:R-:W-:Y:S01]  /*8dd0*/  FMUL R23, R76.reuse, R41 ;  /* 0x000000294c177220 */ /* 0x040fe20000400000 */
[----:B------:R-:W-:Y:S01]  /*8de0*/  FMUL R24, R76, R42 ;  /* 0x0000002a4c187220 */ /* 0x000fe20000400000 */
[C---:B------:R-:W-:Y:S01]  /*8df0*/  FFMA R21, R83.reuse, R0, R21 ;  /* 0x0000000053157223 */ /* 0x040fe20000000015 */
[----:B------:R-:W-:Y:S01]  /*8e00*/  SHF.L.U32 R0, R124, 0x10, RZ ;  /* 0x000000107c007819 */ /* 0x000fe200000006ff */
[----:B------:R-:W-:Y:S01]  /*8e10*/  FMUL R25, R76, R43 ;  /* 0x0000002b4c197220 */ /* 0x000fe20000400000 */
[----:B------:R-:W-:Y:S01]  /*8e20*/  FFMA R22, R83, R3, R22 ;  /* 0x0000000353167223 */ /* 0x000fe20000000016 */
[----:B------:R-:W-:Y:S01]  /*8e30*/  SHF.L.U32 R3, R125, 0x10, RZ ;  /* 0x000000107d037819 */ /* 0x000fe200000006ff */
[----:B------:R-:W-:Y:S01]  /*8e40*/  FFMA R23, R83, R80, R23 ;  /* 0x0000005053177223 */ /* 0x000fe20000000017 */
[----:B------:R-:W-:Y:S01]  /*8e50*/  LOP3.LUT R80, R124, 0xffff0000, RZ, 0xc0, !PT ;  /* 0xffff00007c507812 */ /* 0x000fe200078ec0ff */
[C---:B------:R-:W-:Y:S01]  /*8e60*/  FMUL R26, R76.reuse, R44 ;  /* 0x0000002c4c1a7220 */ /* 0x040fe20000400000 */
[----:B------:R-:W-:Y:S01]  /*8e70*/  F2FP.BF16.F32.PACK_AB R121, R21, R20 ;  /* 0x000000141579723e */ /* 0x000fe200000010ff */
[----:B------:R-:W-:Y:S01]  /*8e80*/  FFMA R24, R83, R85, R24 ;  /* 0x0000005553187223 */ /* 0x000fe20000000018 */
[----:B------:R-:W-:Y:S01]  /*8e90*/  F2FP.BF16.F32.PACK_AB R122, R23, R22 ;  /* 0x00000016177a723e */ /* 0x000fe200000010ff */
[----:B------:R-:W-:Y:S01]  /*8ea0*/  FFMA R25, R83, R82, R25 ;  /* 0x0000005253197223 */ /* 0x000fe20000000019 */
[----:B------:R-:W-:Y:S01]  /*8eb0*/  SHF.L.U32 R85, R127, 0x10, RZ ;  /* 0x000000107f557819 */ /* 0x000fe200000006ff */
[C---:B------:R-:W-:Y:S01]  /*8ec0*/  FMUL R27, R76.reuse, R45 ;  /* 0x0000002d4c1b7220 */ /* 0x040fe20000400000 */
[----:B------:R-:W-:Y:S01]  /*8ed0*/  LOP3.LUT R82, R143, 0xffff0000, RZ, 0xc0, !PT ;  /* 0xffff00008f527812 */ /* 0x000fe200078ec0ff */
[----:B------:R-:W-:Y:S01]  /*8ee0*/  FMUL R28, R76, R46 ;  /* 0x0000002e4c1c7220 */ /* 0x000fe20000400000 */
[----:B------:R-:W-:Y:S01]  /*8ef0*/  F2FP.BF16.F32.PACK_AB R123, R25, R24 ;  /* 0x00000018197b723e */ /* 0x000fe200000010ff */
[----:B------:R2:W-:Y:S01]  /*8f00*/  STS.128 [R175+0x4400], R96 ;  /* 0x00440060af007388 */ /* 0x0005e20000000c00 */
        /* <DEDUP_REMOVED lines=12> */
[----:B------:R4:W-:Y:S01]  /*8fd0*/  STS.128 [R173+0x4400], R120 ;  /* 0x00440078ad007388 */ /* 0x0009e20000000c00 */
[----:B------:R-:W-:Y:S01]  /*8fe0*/  FMUL R33, R76, R51 ;  /* 0x000000334c217220 */ /* 0x000fe20000400000 */
[C---:B------:R-:W-:Y:S01]  /*8ff0*/  FFMA R30, R83.reuse, R3, R30 ;  /* 0x00000003531e7223 */ /* 0x040fe2000000001e */
[C---:B------:R-:W-:Y:S01]  /*9000*/  SHF.L.U32 R3, R132.reuse, 0x10, RZ ;  /* 0x0000001084037819 */ /* 0x040fe200000006ff */
[C---:B------:R-:W-:Y:S01]  /*9010*/  FFMA R31, R83.reuse, R80, R31 ;  /* 0x00000050531f7223 */ /* 0x040fe2000000001f */
[----:B------:R-:W-:Y:S01]  /*9020*/  LOP3.LUT R80, R132, 0xffff0000, RZ, 0xc0, !PT ;  /* 0xffff000084507812 */ /* 0x000fe200078ec0ff */
[----:B------:R-:W-:Y:S01]  /*9030*/  FFMA R32, R83, R85, R32 ;  /* 0x0000005553207223 */ /* 0x000fe20000000020 */
        /* <DEDUP_REMOVED lines=9> */
[----:B------:R-:W-:Y:S01]  /*90d0*/  FFMA R35, R83, R80, R35 ;  /* 0x0000005053237223 */ /* 0x000fe20000000023 */
[----:B------:R-:W-:Y:S01]  /*90e0*/  LOP3.LUT R80, R135, 0xffff0000, RZ, 0xc0, !PT ;  /* 0xffff000087507812 */ /* 0x000fe200078ec0ff */
[----:B------:R-:W-:Y:S01]  /*90f0*/  FFMA R36, R83, R85, R36 ;  /* 0x0000005553247223 */ /* 0x000fe20000000024 */
[----:B------:R-:W-:Y:S01]  /*9100*/  SHF.L.U32 R85, R135, 0x10, RZ ;  /* 0x0000001087557819 */ /* 0x000fe200000006ff */
[----:B------:R-:W-:Y:S01]  /*9110*/  FFMA R37, R83, R0, R37 ;  /* 0x0000000053257223 */ /* 0x000fe20000000025 */
[----:B------:R-:W-:Y:S01]  /*9120*/  LOP3.LUT R0, R134, 0xffff0000, RZ, 0xc0, !PT ;  /* 0xffff000086007812 */ /* 0x000fe200078ec0ff */
[C---:B------:R-:W-:Y:S01]  /*9130*/  FMUL R38, R76.reuse, R56 ;  /* 0x000000384c267220 */ /* 0x040fe20000400000 */
[----:B--2---:R-:W-:Y:S01]  /*9140*/  F2FP.BF16.F32.PACK_AB R96, R27, R26 ;  /* 0x0000001a1b60723e */ /* 0x004fe200000010ff */
[C---:B------:R-:W-:Y:S01]  /*9150*/  FMUL R39, R76.reuse, R57 ;  /* 0x000000394c277220 */ /* 0x040fe20000400000 */
[----:B------:R-:W-:Y:S01]  /*9160*/  F2FP.BF16.F32.PACK_AB R97, R29, R28 ;  /* 0x0000001c1d61723e */ /* 0x000fe200000010ff */
[C---:B------:R-:W-:Y:S01]  /*9170*/  FMUL R40, R76.reuse, R58 ;  /* 0x0000003a4c287220 */ /* 0x040fe20000400000 */
[----:B------:R-:W-:Y:S01]  /*9180*/  F2FP.BF16.F32.PACK_AB R98, R31, R30 ;  /* 0x0000001e1f62723e */ /* 0x000fe200000010ff */
[----:B------:R-:W-:Y:S01]  /*9190*/  FMUL R41, R76, R59 ;  /* 0x0000003b4c297220 */ /* 0x000fe20000400000 */
[----:B------:R-:W-:Y:S01]  /*91a0*/  F2FP.BF16.F32.PACK_AB R99, R33, R32 ;  /* 0x000000202163723e */ /* 0x000fe200000010ff */
[----:B------:R-:W-:Y:S01]  /*91b0*/  FFMA R38, R83, R3, R38 ;  /* 0x0000000353267223 */ /* 0x000fe20000000026 */
[----:B------:R-:W-:Y:S01]  /*91c0*/  SHF.L.U32 R3, R141, 0x10, RZ ;  /* 0x000000108d037819 */ /* 0x000fe200000006ff */
[C---:B------:R-:W-:Y:S01]  /*91d0*/  FFMA R39, R83.reuse, R0, R39 ;  /* 0x0000000053277223 */ /* 0x040fe20000000027 */
[C---:B------:R-:W-:Y:S01]  /*91e0*/  SHF.L.U32 R0, R140.reuse, 0x10, RZ ;  /* 0x000000108c007819 */ /* 0x040fe200000006ff */
[----:B------:R-:W-:Y:S01]  /*91f0*/  FFMA R40, R83, R85, R40 ;  /* 0x0000005553287223 */ /* 0x000fe20000000028 */
[----:B------:R-:W-:Y:S01]  /*9200*/  SHF.L.U32 R85, R143, 0x10, RZ ;  /* 0x000000108f557819 */ /* 0x000fe200000006ff */
[----:B------:R2:W-:Y:S01]  /*9210*/  STS.128 [R172+0x4400], R96 ;  /* 0x00440060ac007388 */ /* 0x0005e20000000c00 */
[----:B----4-:R-:W-:Y:S01]  /*9220*/  F2FP.BF16.F32.PACK_AB R120, R35, R34 ;  /* 0x000000222378723e */ /* 0x010fe200000010ff */
[----:B------:R-:W-:Y:S01]  /*9230*/  FFMA R41, R83, R80, R41 ;  /* 0x0000005053297223 */ /* 0x000fe20000000029 */
[----:B------:R-:W-:Y:S01]  /*9240*/  LOP3.LUT R80, R140, 0xffff0000, RZ, 0xc0, !PT ;  /* 0xffff00008c507812 */ /* 0x000fe200078ec0ff */
[C---:B------:R-:W-:Y:S01]  /*9250*/  FMUL R42, R76.reuse, R60 ;  /* 0x0000003c4c2a7220 */ /* 0x040fe20000400000 */
[----:B------:R-:W-:Y:S01]  /*9260*/  F2FP.BF16.F32.PACK_AB R121, R37, R36 ;  /* 0x000000242579723e */ /* 0x000fe200000010ff */
[C---:B------:R-:W-:Y:S01]  /*9270*/  FMUL R43, R76.reuse, R61 ;  /* 0x0000003d4c2b7220 */ /* 0x040fe20000400000 */
[----:B------:R-:W-:Y:S01]  /*9280*/  F2FP.BF16.F32.PACK_AB R122, R39, R38 ;  /* 0x00000026277a723e */ /* 0x000fe200000010ff */
[C---:B------:R-:W-:Y:S01]  /*9290*/  FMUL R44, R76.reuse, R62 ;  /* 0x0000003e4c2c7220 */ /* 0x040fe20000400000 */
[C---:B------:R-:W-:Y:S01]  /*92a0*/  FFMA R42, R83.reuse, R0, R42 ;  /* 0x00000000532a7223 */ /* 0x040fe2000000002a */
[----:B------:R-:W-:Y:S01]  /*92b0*/  FFMA R43, R83, R80, R43 ;  /* 0x00000050532b7223 */ /* 0x000fe2000000002b */
[----:B------:R-:W-:Y:S01]  /*92c0*/  LOP3.LUT R0, R141, 0xffff0000, RZ, 0xc0, !PT ;  /* 0xffff00008d007812 */ /* 0x000fe200078ec0ff */
[C---:B------:R-:W-:Y:S01]  /*92d0*/  FFMA R44, R83.reuse, R3, R44 ;  /* 0x00000003532c7223 */ /* 0x040fe2000000002c */
[----:B------:R-:W-:Y:S01]  /*92e0*/  FMUL R45, R76, R63 ;  /* 0x0000003f4c2d7220 */ /* 0x000fe20000400000 */
[----:B------:R-:W-:Y:S01]  /*92f0*/  SHF.L.U32 R3, R142, 0x10, RZ ;  /* 0x000000108e037819 */ /* 0x000fe200000006ff */
[----:B------:R-:W-:Y:S01]  /*9300*/  FMUL R46, R76, R64 ;  /* 0x000000404c2e7220 */ /* 0x000fe20000400000 */
[----:B------:R-:W-:Y:S01]  /*9310*/  LOP3.LUT R80, R142, 0xffff0000, RZ, 0xc0, !PT ;  /* 0xffff00008e507812 */ /* 0x000fe200078ec0ff */
[C---:B------:R-:W-:Y:S01]  /*9320*/  FMUL R47, R76.reuse, R65 ;  /* 0x000000414c2f7220 */ /* 0x040fe20000400000 */
[C---:B------:R-:W-:Y:S01]  /*9330*/  FMUL R48, R76.reuse, R66 ;  /* 0x000000424c307220 */ /* 0x040fe20000400000 */
[----:B------:R-:W-:Y:S01]  /*9340*/  FFMA R45, R83, R0, R45 ;  /* 0x00000000532d7223 */ /* 0x000fe2000000002d */
[----:B------:R-:W-:Y:S01]  /*9350*/  FMUL R49, R76, R67 ;  /* 0x000000434c317220 */ /* 0x000fe20000400000 */
[----:B------:R-:W-:Y:S01]  /*9360*/  F2FP.BF16.F32.PACK_AB R123, R41, R40 ;  /* 0x00000028297b723e */ /* 0x000fe200000010ff */
[C---:B------:R-:W-:Y:S01]  /*9370*/  FFMA R46, R83.reuse, R3, R46 ;  /* 0x00000003532e7223 */ /* 0x040fe2000000002e */
[C---:B------:R-:W-:Y:S01]  /*9380*/  FFMA R47, R83.reuse, R80, R47 ;  /* 0x00000050532f7223 */ /* 0x040fe2000000002f */
[C---:B------:R-:W-:Y:S01]  /*9390*/  FFMA R48, R83.reuse, R85, R48 ;  /* 0x0000005553307223 */ /* 0x040fe20000000030 */
[----:B------:R-:W-:Y:S01]  /*93a0*/  FFMA R49, R83, R82, R49 ;  /* 0x0000005253317223 */ /* 0x000fe20000000031 */
[----:B------:R2:W-:Y:S01]  /*93b0*/  STS.128 [R171+0x4400], R120 ;  /* 0x00440078ab007388 */ /* 0x0005e20000000c00 */
[----:B------:R-:W-:Y:S02]  /*93c0*/  F2FP.BF16.F32.PACK_AB R128, R43, R42 ;  /* 0x0000002a2b80723e */ /* 0x000fe400000010ff */
[----:B------:R-:W-:Y:S02]  /*93d0*/  F2FP.BF16.F32.PACK_AB R129, R45, R44 ;  /* 0x0000002c2d81723e */ /* 0x000fe400000010ff */
[----:B------:R-:W-:Y:S02]  /*93e0*/  F2FP.BF16.F32.PACK_AB R130, R47, R46 ;  /* 0x0000002e2f82723e */ /* 0x000fe400000010ff */
[----:B------:R-:W-:Y:S02]  /*93f0*/  F2FP.BF16.F32.PACK_AB R131, R49, R48 ;  /* 0x000000303183723e */ /* 0x000fe400000010ff */
[----:B------:R-:W-:Y:S02]  /*9400*/  MOV R0, UR37 ;  /* 0x0000002500007c02 */ /* 0x000fe40008000f00 */
[----:B------:R-:W-:Y:S01]  /*9410*/  LEA R3, R105, UR36, 0x3 ;  /* 0x0000002469037c11 */ /* 0x000fe2000f8e18ff */
[----:B------:R2:W-:Y:S01]  /*9420*/  STS.128 [R170+0x4400], R128 ;  /* 0x00440080aa007388 */ /* 0x0005e20000000c00 */
[----:B------:R-:W-:Y:S02]  /*9430*/  @P6 LEA R0, R0, UR36, 0x3 ;  /* 0x0000002400006c11 */ /* 0x000fe4000f8e18ff */
[----:B------:R-:W-:Y:S02]  /*9440*/  @P6 SHF.L.U32 R80, R162, 0x1f, RZ ;  /* 0x0000001fa2506819 */ /* 0x000fe400000006ff */
[----:B------:R-:W-:Y:S01]  /*9450*/  @P6 IADD3 R0, PT, PT, R0, 0x30, RZ ;  /* 0x0000003000006810 */ /* 0x000fe20007ffe0ff */
[----:B------:R-:W-:Y:S01]  /*9460*/  @!PT LDS RZ, [RZ] ;  /* 0x00000000fffff984 */ /* 0x000fe20000000800 */
[----:B------:R-:W-:Y:S01]  /*9470*/  @!PT LDS RZ, [RZ] ;  /* 0x00000000fffff984 */ /* 0x000fe20000000800 */
[----:B------:R-:W-:Y:S01]  /*9480*/  @!PT LDS RZ, [RZ] ;  /* 0x00000000fffff984 */ /* 0x000fe20000000800 */
[----:B------:R-:W-:Y:S01]  /*9490*/  @!PT LDS RZ, [RZ] ;  /* 0x00000000fffff984 */ /* 0x000fe20000000800 */
[----:B------:R4:W-:Y:S06]  /*94a0*/  MEMBAR.ALL.CTA ;  /* 0x0000000000007992 */ /* 0x0009ec0000008000 */
[----:B----4-:R-:W4:Y:S01]  /*94b0*/  FENCE.VIEW.ASYNC.S ;  /* 0x00000000000073c6 */ /* 0x010f220000000000 */
[----:B-1----:R-:W-:Y:S01]  /*94c0*/  @P6 PRMT R0, R179, 0x654, R0 ;  /* 0x00000654b3006816 */ /* 0x002fe20000000000 */
[----:B----4-:R-:W-:Y:S06]  /*94d0*/  BAR.SYNC.DEFER_BLOCKING 0x1, 0x80 ;  /* 0x0042000000007b1d */ /* 0x010fec0000010000 */
[----:B------:R-:W-:Y:S05]  /*94e0*/  @P0 BRA `(.L_x_114) ;  /* 0x00000000002c0947 */ /* 0x000fea0003800000 */
[----:B------:R-:W-:Y:S01]  /*94f0*/  R2UR UR5, R81 ;  /* 0x00000000510572ca */ /* 0x000fe200000e0000 */
[----:B------:R-:W-:Y:S01]  /*9500*/  UIADD3 UR4, UP0, UPT, UR48, 0xa80, URZ ;  /* 0x00000a8030047890 */ /* 0x000fe2000ff1e0ff */
[----:B------:R-:W-:Y:S01]  /*9510*/  R2UR UR6, R168 ;  /* 0x00000000a80672ca */ /* 0x000fe200000e0000 */
[----:B------:R-:W-:Y:S01]  /*9520*/  UIADD3 UR8, UPT, UPT, UR36, 0x4400, URZ ;  /* 0x0000440024087890 */ /* 0x000fe2000fffe0ff */
[----:B------:R-:W-:Y:S01]  /*9530*/  UMOV UR10, UR42 ;  /* 0x0000002a000a7c82 */ /* 0x000fe20008000000 */
[----:B------:R-:W-:Y:S10]  /*9540*/  UMOV UR11, UR52 ;  /* 0x00000034000b7c82 */ /* 0x000ff40008000000 */
[----:B------:R-:W-:Y:S02]  /*9550*/  UIADD3 UR9, UPT, UPT, UR6, UR5, URZ ;  /* 0x0000000506097290 */ /* 0x000fe4000fffe0ff */
[----:B------:R-:W-:Y:S09]  /*9560*/  UIADD3.X UR5, UPT, UPT, URZ, UR49, URZ, UP0, !UPT ;  /* 0x00000031ff057290 */ /* 0x000ff200087fe4ff */
[----:B------:R1:W-:Y:S01]  /*9570*/  UTMASTG.3D [UR8], [UR4] ;  /* 0x00000008040073b5 */ /* 0x0003e20008010000 */
[----:B------:R0:W-:Y:S01]  /*9580*/  UTMACMDFLUSH ;  /* 0x00000000000079b7 */ /* 0x0001e20000000000 */
[----:B-1----:R-:W-:Y:S04]  /*9590*/  DEPBAR.LE SB0, 0x1 ;  /* 0x000080400000791a */ /* 0x002fe80000000000 */
.L_x_114:
[----:B------:R-:W-:Y:S05]  /*95a0*/  BSYNC.RECONVERGENT B0 ;  /* 0x0000000000007941 */ /* 0x000fea0003800200 */
.L_x_113:
[----:B------:R-:W-:Y:S01]  /*95b0*/  BAR.SYNC.DEFER_BLOCKING 0x1, 0x80 ;  /* 0x0042000000007b1d */ /* 0x000fe20000010000 */
[----:B------:R-:W-:Y:S01]  /*95c0*/  UIADD3 UR4, UPT, UPT, UR37, 0x1, URZ ;  /* 0x0000000125047890 */ /* 0x000fe2000fffe0ff */
[----:B------:R-:W-:Y:S03]  /*95d0*/  ISETP.NE.AND P0, PT, R79, RZ, PT ;  /* 0x000000ff4f00720c */ /* 0x000fe60003f05270 */
[----:B------:R-:W-:Y:S04]  /*95e0*/  UISETP.NE.AND UP0, UPT, UR4, 0x4, UPT ;  /* 0x000000040400788c */ /* 0x000fe8000bf05270 */
[----:B------:R-:W-:Y:S01]  /*95f0*/  USEL UR38, UR4, URZ, UP0 ;  /* 0x000000ff04267287 */ /* 0x000fe20008000000 */
[----:B------:R1:W-:Y:S01]  /*9600*/  @P6 SYNCS.ARRIVE.TRANS64.RED.A1T0 RZ, [R0+URZ], RZ ;  /* 0x000000ff00ff69a7 */ /* 0x0003e200081004ff */
[----:B------:R-:W-:Y:S01]  /*9610*/  BSSY B1, `(.L_x_115) ;  /* 0x0000022000017945 */ /* 0x000fe20003800000 */
[----:B------:R-:W4:Y:S01]  /*9620*/  @P6 SYNCS.PHASECHK.TRANS64.TRYWAIT P1, [R3+URZ+0x10], R80 ;  /* 0x00001050030065a7 */ /* 0x000f2200080211ff */
[----:B-1----:R-:W-:Y:S05]  /*9630*/  IMAD.MOV.U32 R0, RZ, RZ, 0x40 ;  /* 0x00000040ff007424 */ /* 0x002fea00078e00ff */
        /* <DEDUP_REMOVED lines=13> */
[----:B------:R-:W1:Y:S02]  /*9710*/  SYNCS.PHASECHK.TRANS64.TRYWAIT P0, [R3+URZ+0x10], R6 ;  /* 0x00001006030075a7 */ /* 0x000e6400080011ff */
[----:B-1----:R-:W-:Y:S05]  /*9720*/  @!P0 BRA `(.L_x_119) ;  /* 0x0000003000d48947 */ /* 0x002fea0003800000 */
.L_x_118:
[----:B------:R-:W-:Y:S05]  /*9730*/  BSYNC B0 ;  /* 0x0000000000007941 */ /* 0x000fea0003800000 */
.L_x_117:
[----:B------:R-:W-:Y:S01]  /*9740*/  ISETP.NE.AND P0, PT, R112, RZ, PT ;  /* 0x000000ff7000720c */ /* 0x000fe20003f05270 */
[----:B------:R-:W-:Y:S11]  /*9750*/  VIADD R105, R105, 0x1 ;  /* 0x0000000169697836 */ /* 0x000ff60000000000 */
[----:B------:R-:W-:Y:S01]  /*9760*/  @!UPT UIADD3 URZ, UPT, UPT, URZ, URZ, URZ ;  /* 0x000000fffffff290 */ /* 0x000fe2000fffe0ff */
[----:B------:R4:W2:Y:S01]  /*9770*/  @P0 LDS.128 R88, [R4+UR36+0x400] ;  /* 0x0004002404580984 */ /* 0x0008a20008000c00 */
[--C-:B-1----:R-:W-:Y:S01]  /*9780*/  @P0 IMAD.IADD R3, R104, 0x1, R5.reuse ;  /* 0x0000000168030824 */ /* 0x102fe200078e0205 */
[C---:B------:R-:W-:Y:S01]  /*9790*/  @P0 IADD3 R6, PT, PT, R106.reuse, R7, RZ ;  /* 0x000000076a060210 */ /* 0x040fe20007ffe0ff */
[C---:B------:R-:W-:Y:S01]  /*97a0*/  @P0 IMAD.IADD R8, R106.reuse, 0x1, R5 ;  /* 0x000000016a080824 */ /* 0x040fe200078e0205 */
[----:B------:R4:W1:Y:S02]  /*97b0*/  @P0 LDS.128 R92, [R0+0x400] ;  /* 0x00040000005c0984 */ /* 0x0008640000000c00 */
[----:B------:R-:W-:Y:S02]  /*97c0*/  @P0 IADD3 R9, PT, PT, R106, R3, RZ ;  /* 0x000000036a090210 */ /* 0x000fe40007ffe0ff */
[----:B------:R4:W1:Y:S04]  /*97d0*/  @P0 LDS.128 R100, [R7+0x400] ;  /* 0x0004000007640984 */ /* 0x0008680000000c00 */
[----:B------:R4:W1:Y:S04]  /*97e0*/  @P0 LDS.128 R108, [R6+0x400] ;  /* 0x00040000066c0984 */ /* 0x0008680000000c00 */
[----:B------:R4:W1:Y:S04]  /*97f0*/  @P0 LDS.128 R116, [R5+0x400] ;  /* 0x0004000005740984 */ /* 0x0008680000000c00 */
[----:B------:R4:W1:Y:S04]  /*9800*/  @P0 LDS.128 R124, [R8+0x400] ;  /* 0x00040000087c0984 */ /* 0x0008680000000c00 */
[----:B------:R4:W1:Y:S04]  /*9810*/  @P0 LDS.128 R132, [R3+0x400] ;  /* 0x0004000003840984 */ /* 0x0008680000000c00 */
[----:B------:R4:W1:Y:S02]  /*9820*/  @P0 LDS.128 R140, [R9+0x400] ;  /* 0x00040000098c0984 */ /* 0x0008640000000c00 */
.L_x_116:
[----:B------:R-:W-:Y:S05]  /*9830*/  BSYNC B1 ;  /* 0x0000000000017941 */ /* 0x000fea0003800000 */
.L_x_115:
        /* <DEDUP_REMOVED lines=21> */
.L_x_120:
[----:B--2---:R-:W-:Y:S01]  /*9990*/  SHF.L.U32 R80, R88, 0x10, RZ ;  /* 0x0000001058507819 */ /* 0x004fe200000006ff */
[----:B------:R-:W-:Y:S05]  /*99a0*/  WARPSYNC.ALL ;  /* 0x0000000000007948 */ /* 0x000fea0003800000 */
[----:B------:R-:W-:Y:S01]  /*99b0*/  R2UR UR4, R16 ;  /* 0x00000000100472ca */ /* 0x000fe200000e0000 */
[----:B------:R-:W-:Y:S01]  /*99c0*/  BSSY.RECONVERGENT B0, `(.L_x_121) ;  /* 0x0000104000007945 */ /* 0x000fe20003800200 */
[----:B------:R-:W-:Y:S02]  /*99d0*/  LOP3.LUT R82, R91, 0xffff0000, RZ, 0xc0, !PT ;  /* 0xffff00005b527812 */ /* 0x000fe400078ec0ff */
[----:B------:R-:W-:Y:S02]  /*99e0*/  ISETP.NE.AND P6, PT, R174, RZ, PT ;  /* 0x000000ffae00720c */ /* 0x000fe40003fc5270 */
[----:B------:R-:W-:Y:S07]  /*99f0*/  ISETP.NE.AND P0, PT, R165, RZ, PT ;  /* 0x000000ffa500720c */ /* 0x000fee0003f05270 */
[----:B------:R-:W2:Y:S02]  /*9a00*/  LDTM.x64 R4, tmem[UR4] ;  /* 0x00000004000479ee */ /* 0x000ea40008340000 */
[----:B--2---:R-:W-:Y:S01]  /*9a10*/  FMUL R0, R76, R4 ;  /* 0x000000044c007220 */ /* 0x004fe20000400000 */
[----:B------:R-:W-:Y:S01]  /*9a20*/  LOP3.LUT R4, R88, 0xffff0000, RZ, 0xc0, !PT ;  /* 0xffff000058047812 */ /* 0x000fe200078ec0ff */
[C---:B------:R-:W-:Y:S01]  /*9a30*/  FMUL R3, R76.reuse, R5 ;  /* 0x000000054c037220 */ /* 0x040fe20000400000 */
[----:B------:R-:W-:Y:S01]  /*9a40*/  SHF.L.U32 R5, R89, 0x10, RZ ;  /* 0x0000001059057819 */ /* 0x000fe200000006ff */
[----:B------:R-:W-:Y:S01]  /*9a50*/  FFMA R0, R83, R80, R0 ;  /* 0x0000005053007223 */ /* 0x000fe20000000000 */
[----:B------:R-:W-:Y:S01]  /*9a60*/  LOP3.LUT R80, R89, 0xffff0000, RZ, 0xc0, !PT ;  /* 0xffff000059507812 */ /* 0x000fe200078ec0ff */
[C---:B------:R-:W-:Y:S01]  /*9a70*/  FMUL R6, R76.reuse, R6 ;  /* 0x000000064c067220 */ /* 0x040fe20000400000 */
[C---:B------:R-:W-:Y:S01]  /*9a80*/  FFMA R3, R83.reuse, R4, R3 ;  /* 0x0000000453037223 */ /* 0x040fe20000000003 */
[C---:B------:R-:W-:Y:S01]  /*9a90*/  FMUL R7, R76.reuse, R7 ;  /* 0x000000074c077220 */ /* 0x040fe20000400000 */
[----:B------:R-:W-:Y:S01]  /*9aa0*/  FMUL R4, R76, R8 ;  /* 0x000000084c047220 */ /* 0x000fe20000400000 */
[C---:B------:R-:W-:Y:S01]  /*9ab0*/  LOP3.LUT R8, R90.reuse, 0xffff0000, RZ, 0xc0, !PT ;  /* 0xffff00005a087812 */ /* 0x040fe200078ec0ff */
[C---:B------:R-:W-:Y:S01]  /*9ac0*/  FFMA R6, R83.reuse, R5, R6 ;  /* 0x0000000553067223 */ /* 0x040fe20000000006 */
[----:B------:R-:W-:Y:S01]  /*9ad0*/  SHF.L.U32 R5, R90, 0x10, RZ ;  /* 0x000000105a057819 */ /* 0x000fe200000006ff */
[----:B------:R-:W-:Y:S01]  /*9ae0*/  FFMA R7, R83, R80, R7 ;  /* 0x0000005053077223 */ /* 0x000fe20000000007 */
[----:B------:R-:W-:Y:S01]  /*9af0*/  F2FP.BF16.F32.PACK_AB R96, R3, R0 ;  /* 0x000000000360723e */ /* 0x000fe200000010ff */
[----:B------:R-:W-:Y:S01]  /*9b00*/  FMUL R0, R76, R9 ;  /* 0x000000094c007220 */ /* 0x000fe20000400000 */
[----:B------:R-:W-:Y:S01]  /*9b10*/  SHF.L.U32 R80, R91, 0x10, RZ ;  /* 0x000000105b507819 */ /* 0x000fe200000006ff */
[----:B------:R-:W-:Y:S01]  /*9b20*/  FFMA R4, R83, R5, R4 ;  /* 0x0000000553047223 */ /* 0x000fe20000000004 */
[----:B------:R-:W-:Y:S01]  /*9b30*/  F2FP.BF16.F32.PACK_AB R97, R7, R6 ;  /* 0x000000060761723e */ /* 0x000fe200000010ff */
[C---:B------:R-:W-:Y:S01]  /*9b40*/  FFMA R0, R83.reuse, R8, R0 ;  /* 0x0000000853007223 */ /* 0x040fe20000000000 */
[----:B-1----:R-:W-:Y:S01]  /*9b50*/  SHF.L.U32 R8, R92, 0x10, RZ ;  /* 0x000000105c087819 */ /* 0x002fe200000006ff */
[----:B------:R-:W-:Y:S01]  /*9b60*/  FMUL R3, R76, R10 ;  /* 0x0000000a4c037220 */ /* 0x000fe20000400000 */
[----:B------:R-:W-:Y:S01]  /*9b70*/  LOP3.LUT R10, R92, 0xffff0000, RZ, 0xc0, !PT ;  /* 0xffff00005c0a7812 */ /* 0x000fe200078ec0ff */
[----:B------:R-:W-:Y:S01]  /*9b80*/  FMUL R5, R76, R11 ;  /* 0x0000000b4c057220 */ /* 0x000fe20000400000 */
[----:B------:R-:W-:Y:S01]  /*9b90*/  F2FP.BF16.F32.PACK_AB R98, R0, R4 ;  /* 0x000000040062723e */ /* 0x000fe200000010ff */
[C---:B------:R-:W-:Y:S01]  /*9ba0*/  FMUL R6, R76.reuse, R12 ;  /* 0x0000000c4c067220 */ /* 0x040fe20000400000 */
[C---:B------:R-:W-:Y:S01]  /*9bb0*/  FMUL R7, R76.reuse, R13 ;  /* 0x0000000d4c077220 */ /* 0x040fe20000400000 */
[----:B------:R-:W-:Y:S01]  /*9bc0*/  FFMA R3, R83, R80, R3 ;  /* 0x0000005053037223 */ /* 0x000fe20000000003 */
[----:B------:R-:W-:Y:S01]  /*9bd0*/  SHF.L.U32 R80, R93, 0x10, RZ ;  /* 0x000000105d507819 */ /* 0x000fe200000006ff */
[C---:B------:R-:W-:Y:S01]  /*9be0*/  FFMA R5, R83.reuse, R82, R5 ;  /* 0x0000005253057223 */ /* 0x040fe20000000005 */
[C---:B------:R-:W-:Y:S01]  /*9bf0*/  FFMA R6, R83.reuse, R8, R6 ;  /* 0x0000000853067223 */ /* 0x040fe20000000006 */
[C---:B------:R-:W-:Y:S01]  /*9c00*/  FMUL R0, R76.reuse, R14 ;  /* 0x0000000e4c007220 */ /* 0x040fe20000400000 */
[----:B------:R-:W-:Y:S01]  /*9c10*/  FFMA R7, R83, R10, R7 ;  /* 0x0000000a53077223 */ /* 0x000fe20000000007 */
[C---:B------:R-:W-:Y:S01]  /*9c20*/  FMUL R14, R76.reuse, R24 ;  /* 0x000000184c0e7220 */ /* 0x040fe20000400000 */
[----:B------:R-:W-:Y:S01]  /*9c30*/  F2FP.BF16.F32.PACK_AB R99, R5, R3 ;  /* 0x000000030563723e */ /* 0x000fe200000010ff */
[C---:B------:R-:W-:Y:S01]  /*9c40*/  FMUL R24, R76.reuse, R34 ;  /* 0x000000224c187220 */ /* 0x040fe20000400000 */
[C---:B------:R-:W-:Y:S01]  /*9c50*/  FMUL R34, R76.reuse, R44 ;  /* 0x0000002c4c227220 */ /* 0x040fe20000400000 */
[C---:B------:R-:W-:Y:S01]  /*9c60*/  FMUL R44, R76.reuse, R54 ;  /* 0x000000364c2c7220 */ /* 0x040fe20000400000 */
[C---:B------:R-:W-:Y:S01]  /*9c70*/  FMUL R54, R76.reuse, R64 ;  /* 0x000000404c367220 */ /* 0x040fe20000400000 */
[----:B------:R-:W-:Y:S01]  /*9c80*/  F2FP.BF16.F32.PACK_AB R64, R7, R6 ;  /* 0x000000060740723e */ /* 0x000fe200000010ff */
[----:B------:R-:W-:Y:S01]  /*9c90*/  STS.128 [R178+UR36+0x8400], R96 ;  /* 0x00840060b2007988 */ /* 0x000fe20008000c24 */
[----:B------:R-:W-:Y:S01]  /*9ca0*/  LOP3.LUT R6, R93, 0xffff0000, RZ, 0xc0, !PT ;  /* 0xffff00005d067812 */ /* 0x000fe200078ec0ff */
[----:B------:R-:W-:Y:S01]  /*9cb0*/  FMUL R3, R76, R15 ;  /* 0x0000000f4c037220 */ /* 0x000fe20000400000 */
[----:B------:R-:W-:Y:S01]  /*9cc0*/  SHF.L.U32 R7, R94, 0x10, RZ ;  /* 0x000000105e077819 */ /* 0x000fe200000006ff */
[C---:B------:R-:W-:Y:S01]  /*9cd0*/  FMUL R8, R76.reuse, R18 ;  /* 0x000000124c087220 */ /* 0x040fe20000400000 */
[C---:B------:R-:W-:Y:S01]  /*9ce0*/  FFMA R0, R83.reuse, R80, R0 ;  /* 0x0000005053007223 */ /* 0x040fe20000000000 */
[C---:B------:R-:W-:Y:S01]  /*9cf0*/  FMUL R9, R76.reuse, R19 ;  /* 0x000000134c097220 */ /* 0x040fe20000400000 */
[----:B------:R-:W-:Y:S01]  /*9d00*/  FMUL R18, R76, R28 ;  /* 0x0000001c4c127220 */ /* 0x000fe20000400000 */
[----:B------:R-:W-:Y:S01]  /*9d10*/  FFMA R3, R83, R6, R3 ;  /* 0x0000000653037223 */ /* 0x000fe20000000003 */
[----:B------:R-:W-:Y:S01]  /*9d20*/  LOP3.LUT R6, R100, 0xffff0000, RZ, 0xc0, !PT ;  /* 0xffff000064067812 */ /* 0x000fe200078ec0ff */
[C---:B------:R-:W-:Y:S01]  /*9d30*/  FMUL R10, R76.reuse, R20 ;  /* 0x000000144c0a7220 */ /* 0x040fe20000400000 */
        /* <DEDUP_REMOVED lines=10> */
[----:B------:R-:W-:Y:S01]  /*9de0*/  FMUL R48, R76, R58 ;  /* 0x0000003a4c307220 */ /* 0x000fe20000400000 */
[----:B------:R-:W-:Y:S01]  /*9df0*/  LOP3.LUT R58, R94, 0xffff0000, RZ, 0xc0, !PT ;  /* 0xffff00005e3a7812 */ /* 0x000fe200078ec0ff */
[C---:B------:R-:W-:Y:S01]  /*9e00*/  FMUL R4, R76.reuse, R16 ;  /* 0x000000104c047220 */ /* 0x040fe20000400000 */
[C---:B------:R-:W-:Y:S01]  /*9e10*/  FMUL R40, R76.reuse, R50 ;  /* 0x000000324c287220 */ /* 0x040fe20000400000 */
[C---:B------:R-:W-:Y:S01]  /*9e20*/  FMUL R45, R76.reuse, R55 ;  /* 0x000000374c2d7220 */ /* 0x040fe20000400000 */
[C---:B------:R-:W-:Y:S01]  /*9e30*/  FMUL R49, R76.reuse, R59 ;  /* 0x0000003b4c317220 */ /* 0x040fe20000400000 */
[----:B------:R-:W-:Y:S01]  /*9e40*/  SHF.L.U32 R59, R95, 0x10, RZ ;  /* 0x000000105f3b7819 */ /* 0x000fe200000006ff */
[C---:B------:R-:W-:Y:S01]  /*9e50*/  FMUL R55, R76.reuse, R65 ;  /* 0x000000414c377220 */ /* 0x040fe20000400000 */
[----:B------:R-:W-:Y:S01]  /*9e60*/  F2FP.BF16.F32.PACK_AB R65, R3, R0 ;  /* 0x000000000341723e */ /* 0x000fe200000010ff */
[----:B------:R-:W-:Y:S01]  /*9e70*/  FMUL R5, R76, R17 ;  /* 0x000000114c057220 */ /* 0x000fe20000400000 */
[----:B------:R-:W-:Y:S01]  /*9e80*/  SHF.L.U32 R0, R100, 0x10, RZ ;  /* 0x0000001064007819 */ /* 0x000fe200000006ff */
[C---:B------:R-:W-:Y:S01]  /*9e90*/  FMUL R50, R76.reuse, R60 ;  /* 0x0000003c4c327220 */ /* 0x040fe20000400000 */
[----:B------:R-:W-:Y:S01]  /*9ea0*/  LOP3.LUT R60, R95, 0xffff0000, RZ, 0xc0, !PT ;  /* 0xffff00005f3c7812 */ /* 0x000fe200078ec0ff */
[----:B------:R-:W-:Y:S01]  /*9eb0*/  FFMA R4, R83, R7, R4 ;  /* 0x0000000753047223 */ /* 0x000fe20000000004 */
[----:B------:R-:W-:Y:S01]  /*9ec0*/  SHF.L.U32 R3, R101, 0x10, RZ ;  /* 0x0000001065037819 */ /* 0x000fe200000006ff */
[C---:B------:R-:W-:Y:S01]  /*9ed0*/  FFMA R5, R83.reuse, R58, R5 ;  /* 0x0000003a53057223 */ /* 0x040fe20000000005 */
[C---:B------:R-:W-:Y:S01]  /*9ee0*/  FFMA R8, R83.reuse, R59, R8 ;  /* 0x0000003b53087223 */ /* 0x040fe20000000008 */
[C---:B------:R-:W-:Y:S01]  /*9ef0*/  FFMA R9, R83.reuse, R60, R9 ;  /* 0x0000003c53097223 */ /* 0x040fe20000000009 */
[----:B------:R-:W-:Y:S01]  /*9f00*/  FFMA R10, R83, R0, R10 ;  /* 0x00000000530a7223 */ /* 0x000fe2000000000a */
[----:B------:R-:W-:Y:S01]  /*9f10*/  LOP3.LUT R0, R101, 0xffff0000, RZ, 0xc0, !PT ;  /* 0xffff000065007812 */ /* 0x000fe200078ec0ff */
[C---:B------:R-:W-:Y:S01]  /*9f20*/  FMUL R11, R76.reuse, R21 ;  /* 0x000000154c0b7220 */ /* 0x040fe20000400000 */
[C---:B------:R-:W-:Y:S01]  /*9f30*/  FMUL R12, R76.reuse, R22 ;  /* 0x000000164c0c7220 */ /* 0x040fe20000400000 */
[C---:B------:R-:W-:Y:S01]  /*9f40*/  FMUL R13, R76.reuse, R23 ;  /* 0x000000174c0d7220 */ /* 0x040fe20000400000 */
[C---:B------:R-:W-:Y:S01]  /*9f50*/  FMUL R16, R76.reuse, R26 ;  /* 0x0000001a4c107220 */ /* 0x040fe20000400000 */
[C---:B------:R-:W-:Y:S01]  /*9f60*/  FMUL R26, R76.reuse, R36 ;  /* 0x000000244c1a7220 */ /* 0x040fe20000400000 */
[----:B------:R-:W-:Y:S01]  /*9f70*/  FFMA R11, R83, R6, R11 ;  /* 0x00000006530b7223 */ /* 0x000fe2000000000b */
[----:B------:R-:W-:Y:S01]  /*9f80*/  LOP3.LUT R6, R111, 0xffff0000, RZ, 0xc0, !PT ;  /* 0xffff00006f067812 */ /* 0x000fe200078ec0ff */
[----:B------:R-:W-:Y:S01]  /*9f90*/  FMUL R36, R76, R46 ;  /* 0x0000002e4c247220 */ /* 0x000fe20000400000 */
[----:B------:R-:W-:Y:S01]  /*9fa0*/  FFMA R12, R83, R3, R12 ;  /* 0x00000003530c7223 */ /* 0x000fe2000000000c */
[----:B------:R-:W-:Y:S01]  /*9fb0*/  SHF.L.U32 R3, R102, 0x10, RZ ;  /* 0x0000001066037819 */ /* 0x000fe200000006ff */
[C---:B------:R-:W-:Y:S01]  /*9fc0*/  FMUL R46, R76.reuse, R56 ;  /* 0x000000384c2e7220 */ /* 0x040fe20000400000 */
[----:B------:R-:W-:Y:S01]  /*9fd0*/  FMUL R56, R76, R66 ;  /* 0x000000424c387220 */ /* 0x000fe20000400000 */
[----:B------:R-:W-:Y:S01]  /*9fe0*/  F2FP.BF16.F32.PACK_AB R66, R5, R4 ;  /* 0x000000040542723e */ /* 0x000fe200000010ff */
[C---:B------:R-:W-:Y:S01]  /*9ff0*/  FFMA R13, R83.reuse, R0, R13 ;  /* 0x00000000530d7223 */ /* 0x040fe2000000000d */
[----:B------:R-:W-:Y:S01]  /*a000*/  LOP3.LUT R0, R102, 0xffff0000, RZ, 0xc0, !PT ;  /* 0xffff000066007812 */ /* 0x000fe200078ec0ff */
[----:B------:R-:W-:Y:S01]  /*a010*/  FFMA R14, R83, R3, R14 ;  /* 0x00000003530e7223 */ /* 0x000fe2000000000e */
[C---:B------:R-:W-:Y:S01]  /*a020*/  SHF.L.U32 R5, R103.reuse, 0x10, RZ ;  /* 0x0000001067057819 */ /* 0x040fe200000006ff */
[----:B------:R-:W-:Y:S01]  /*a030*/  FMUL R17, R76, R27 ;  /* 0x0000001b4c117220 */ /* 0x000fe20000400000 */
        /* <DEDUP_REMOVED lines=8> */
[----:B------:R-:W-:Y:S01]  /*a0c0*/  SHF.L.U32 R5, R111, 0x10, RZ ;  /* 0x000000106f057819 */ /* 0x000fe200000006ff */
[C---:B------:R-:W-:Y:S01]  /*a0d0*/  FMUL R37, R76.reuse, R47 ;  /* 0x0000002f4c257220 */ /* 0x040fe20000400000 */
[C---:B------:R-:W-:Y:S01]  /*a0e0*/  FMUL R47, R76.reuse, R57 ;  /* 0x000000394c2f7220 */ /* 0x040fe20000400000 */
[----:B------:R-:W-:Y:S01]  /*a0f0*/  FMUL R57, R76, R67 ;  /* 0x000000434c397220 */ /* 0x000fe20000400000 */
[----:B------:R-:W-:Y:S01]  /*a100*/  F2FP.BF16.F32.PACK_AB R67, R9, R8 ;  /* 0x000000080943723e */ /* 0x000fe200000010ff */
[----:B------:R-:W-:Y:S01]  /*a110*/  FFMA R18, R83, R0, R18 ;  /* 0x0000000053127223 */ /* 0x000fe20000000012 */
[----:B------:R-:W-:Y:S01]  /*a120*/  LOP3.LUT R0, R109, 0xffff0000, RZ, 0xc0, !PT ;  /* 0xffff00006d007812 */ /* 0x000fe200078ec0ff */
[C---:B------:R-:W-:Y:S01]  /*a130*/  FFMA R19, R83.reuse, R4, R19 ;  /* 0x0000000453137223 */ /* 0x040fe20000000013 */
[C---:B------:R-:W-:Y:S01]  /*a140*/  LOP3.LUT R4, R110.reuse, 0xffff0000, RZ, 0xc0, !PT ;  /* 0xffff00006e047812 */ /* 0x040fe200078ec0ff */
[----:B------:R-:W-:Y:S01]  /*a150*/  FFMA R20, R83, R3, R20 ;  /* 0x0000000353147223 */ /* 0x000fe20000000014 */
[----:B------:R-:W-:Y:S01]  /*a160*/  SHF.L.U32 R3, R110, 0x10, RZ ;  /* 0x000000106e037819 */ /* 0x000fe200000006ff */
[C---:B------:R-:W-:Y:S01]  /*a170*/  FMUL R21, R76.reuse, R31 ;  /* 0x0000001f4c157220 */ /* 0x040fe20000400000 */
[----:B------:R-:W-:Y:S01]  /*a180*/  F2FP.BF16.F32.PACK_AB R8, R11, R10 ;  /* 0x0000000a0b08723e */ /* 0x000fe200000010ff */
[C---:B------:R-:W-:Y:S01]  /*a190*/  FMUL R22, R76.reuse, R32 ;  /* 0x000000204c167220 */ /* 0x040fe20000400000 */
[----:B------:R-:W-:Y:S01]  /*a1a0*/  F2FP.BF16.F32.PACK_AB R9, R13, R12 ;  /* 0x0000000c0d09723e */ /* 0x000fe200000010ff */
[----:B------:R-:W-:Y:S01]  /*a1b0*/  STS.128 [R177+0x8400], R64 ;  /* 0x00840040b1007388 */ /* 0x000fe20000000c00 */
[----:B------:R-:W-:Y:S01]  /*a1c0*/  F2FP.BF16.F32.PACK_AB R10, R15, R14 ;  /* 0x0000000e0f0a723e */ /* 0x000fe200000010ff */
[----:B------:R-:W-:Y:S01]  /*a1d0*/  FMUL R23, R76, R33 ;  /* 0x000000214c177220 */ /* 0x000fe20000400000 */
[----:B------:R-:W-:Y:S01]  /*a1e0*/  F2FP.BF16.F32.PACK_AB R11, R17, R16 ;  /* 0x00000010110b723e */ /* 0x000fe200000010ff */
[----:B------:R-:W-:Y:S01]  /*a1f0*/  FFMA R21, R83, R0, R21 ;  /* 0x0000000053157223 */ /* 0x000fe20000000015 */
[----:B------:R-:W-:Y:S01]  /*a200*/  F2FP.BF16.F32.PACK_AB R12, R19, R18 ;  /* 0x00000012130c723e */ /* 0x000fe200000010ff */
[C---:B------:R-:W-:Y:S01]  /*a210*/  FFMA R22, R83.reuse, R3, R22 ;  /* 0x0000000353167223 */ /* 0x040fe20000000016 */
[C---:B------:R-:W-:Y:S01]  /*a220*/  SHF.L.U32 R0, R116.reuse, 0x10, RZ ;  /* 0x0000001074007819 */ /* 0x040fe200000006ff */
[----:B------:R-:W-:Y:S01]  /*a230*/  FFMA R23, R83, R4, R23 ;  /* 0x0000000453177223 */ /* 0x000fe20000000017 */
[----:B------:R-:W-:Y:S01]  /*a240*/  F2FP.BF16.F32.PACK_AB R13, R21, R20 ;  /* 0x00000014150d723e */ /* 0x000fe200000010ff */
[C---:B------:R-:W-:Y:S01]  /*a250*/  FFMA R24, R83.reuse, R5, R24 ;  /* 0x0000000553187223 */ /* 0x040fe20000000018 */
[----:B------:R-:W-:Y:S01]  /*a260*/  LOP3.LUT R4, R116, 0xffff0000, RZ, 0xc0, !PT ;  /* 0xffff000074047812 */ /* 0x000fe200078ec0ff */
[----:B------:R-:W-:Y:S01]  /*a270*/  FFMA R25, R83, R6, R25 ;  /* 0x0000000653197223 */ /* 0x000fe20000000019 */
[----:B------:R-:W-:Y:S01]  /*a280*/  F2FP.BF16.F32.PACK_AB R14, R23, R22 ;  /* 0x00000016170e723e */ /* 0x000fe200000010ff */
[----:B------:R1:W-:Y:S01]  /*a290*/  STS.128 [R176+0x8400], R8 ;  /* 0x00840008b0007388 */ /* 0x0003e20000000c00 */
[----:B------:R-:W-:Y:S01]  /*a2a0*/  SHF.L.U32 R3, R117, 0x10, RZ ;  /* 0x0000001075037819 */ /* 0x000fe200000006ff */
[----:B------:R-:W-:Y:S01]  /*a2b0*/  FFMA R26, R83, R0, R26 ;  /* 0x00000000531a7223 */ /* 0x000fe2000000001a */
[----:B------:R-:W-:Y:S01]  /*a2c0*/  F2FP.BF16.F32.PACK_AB R15, R25, R24 ;  /* 0x00000018190f723e */ /* 0x000fe200000010ff */
[----:B------:R-:W-:Y:S01]  /*a2d0*/  FFMA R27, R83, R4, R27 ;  /* 0x00000004531b7223 */ /* 0x000fe2000000001b */
[----:B------:R-:W-:Y:S01]  /*a2e0*/  LOP3.LUT R0, R117, 0xffff0000, RZ, 0xc0, !PT ;  /* 0xffff000075007812 */ /* 0x000fe200078ec0ff */
[C---:B------:R-:W-:Y:S01]  /*a2f0*/  FFMA R28, R83.reuse, R3, R28 ;  /* 0x00000003531c7223 */ /* 0x040fe2000000001c */
[C---:B------:R-:W-:Y:S01]  /*a300*/  SHF.L.U32 R3, R118.reuse, 0x10, RZ ;  /* 0x0000001076037819 */ /* 0x040fe200000006ff */
[----:B------:R2:W-:Y:S01]  /*a310*/  STS.128 [R175+0x8400], R12 ;  /* 0x0084000caf007388 */ /* 0x0005e20000000c00 */
[----:B------:R-:W-:Y:S01]  /*a320*/  LOP3.LUT R4, R118, 0xffff0000, RZ, 0xc0, !PT ;  /* 0xffff000076047812 */ /* 0x000fe200078ec0ff */
[----:B------:R-:W-:Y:S01]  /*a330*/  FFMA R29, R83, R0, R29 ;  /* 0x00000000531d7223 */ /* 0x000fe2000000001d */
[C---:B------:R-:W-:Y:S01]  /*a340*/  SHF.L.U32 R5, R119.reuse, 0x10, RZ ;  /* 0x0000001077057819 */ /* 0x040fe200000006ff */
[C---:B------:R-:W-:Y:S01]  /*a350*/  FMUL R31, R76.reuse, R41 ;  /* 0x000000294c1f7220 */ /* 0x040fe20000400000 */
[----:B------:R-:W-:Y:S01]  /*a360*/  LOP3.LUT R6, R119, 0xffff0000, RZ, 0xc0, !PT ;  /* 0xffff000077067812 */ /* 0x000fe200078ec0ff */
[----:B------:R-:W-:Y:S01]  /*a370*/  FMUL R32, R76, R42 ;  /* 0x0000002a4c207220 */ /* 0x000fe20000400000 */
[----:B------:R-:W-:Y:S01]  /*a380*/  SHF.L.U32 R0, R124, 0x10, RZ ;  /* 0x000000107c007819 */ /* 0x000fe200000006ff */
[----:B------:R-:W-:Y:S01]  /*a390*/  FMUL R33, R76, R43 ;  /* 0x0000002b4c217220 */ /* 0x000fe20000400000 */
[----:B------:R-:W-:Y:S01]  /*a3a0*/  @P6 SHF.L.U32 R16, R162, 0x1f, RZ ;  /* 0x0000001fa2106819 */ /* 0x000fe200000006ff */
[----:B------:R-:W-:Y:S01]  /*a3b0*/  FFMA R30, R83, R3, R30 ;  /* 0x00000003531e7223 */ /* 0x000fe2000000001e */
[----:B------:R-:W-:Y:S01]  /*a3c0*/  SHF.L.U32 R3, R125, 0x10, RZ ;  /* 0x000000107d037819 */ /* 0x000fe200000006ff */
[C---:B------:R-:W-:Y:S01]  /*a3d0*/  FFMA R31, R83.reuse, R4, R31 ;  /* 0x00000004531f7223 */ /* 0x040fe2000000001f */
[----:B------:R-:W-:Y:S01]  /*a3e0*/  LOP3.LUT R4, R124, 0xffff0000, RZ, 0xc0, !PT ;  /* 0xffff00007c047812 */ /* 0x000fe200078ec0ff */
[----:B------:R-:W-:Y:S01]  /*a3f0*/  FFMA R32, R83, R5, R32 ;  /* 0x0000000553207223 */ /* 0x000fe20000000020 */
[----:B------:R-:W-:Y:S01]  /*a400*/  SHF.L.U32 R5, R127, 0x10, RZ ;  /* 0x000000107f057819 */ /* 0x000fe200000006ff */
[----:B------:R-:W-:Y:S01]  /*a410*/  FFMA R33, R83, R6, R33 ;  /* 0x0000000653217223 */ /* 0x000fe20000000021 */
[----:B------:R-:W-:Y:S01]  /*a420*/  LOP3.LUT R6, R143, 0xffff0000, RZ, 0xc0, !PT ;  /* 0xffff00008f067812 */ /* 0x000fe200078ec0ff */
[----:B------:R-:W-:Y:S01]  /*a430*/  FFMA R34, R83, R0, R34 ;  /* 0x0000000053227223 */ /* 0x000fe20000000022 */
[----:B------:R-:W-:Y:S01]  /*a440*/  LOP3.LUT R0, R125, 0xffff0000, RZ, 0xc0, !PT ;  /* 0xffff00007d007812 */ /* 0x000fe200078ec0ff */
[C---:B------:R-:W-:Y:S01]  /*a450*/  FFMA R35, R83.reuse, R4, R35 ;  /* 0x0000000453237223 */ /* 0x040fe20000000023 */
[----:B------:R-:W-:Y:S01]  /*a460*/  LOP3.LUT R4, R132, 0xffff0000, RZ, 0xc0, !PT ;  /* 0xffff000084047812 */ /* 0x000fe200078ec0ff */
[C---:B------:R-:W-:Y:S01]  /*a470*/  FFMA R36, R83.reuse, R3, R36 ;  /* 0x0000000353247223 */ /* 0x040fe20000000024 */
[C---:B------:R-:W-:Y:S01]  /*a480*/  SHF.L.U32 R3, R126.reuse, 0x10, RZ ;  /* 0x000000107e037819 */ /* 0x040fe200000006ff */
[----:B------:R-:W-:Y:S01]  /*a490*/  FFMA R37, R83, R0, R37 ;  /* 0x0000000053257223 */ /* 0x000fe20000000025 */
[----:B------:R-:W-:Y:S01]  /*a4a0*/  LOP3.LUT R0, R126, 0xffff0000, RZ, 0xc0, !PT ;  /* 0xffff00007e007812 */ /* 0x000fe200078ec0ff */
[----:B------:R-:W-:Y:S01]  /*a4b0*/  FMUL R41, R76, R51 ;  /* 0x000000334c297220 */ /* 0x000fe20000400000 */
[----:B-1----:R-:W-:Y:S01]  /*a4c0*/  F2FP.BF16.F32.PACK_AB R8, R35, R34 ;  /* 0x000000222308723e */ /* 0x002fe200000010ff */
[C---:B------:R-:W-:Y:S01]  /*a4d0*/  FFMA R38, R83.reuse, R3, R38 ;  /* 0x0000000353267223 */ /* 0x040fe20000000026 */
[----:B------:R-:W-:Y:S01]  /*a4e0*/  SHF.L.U32 R3, R132, 0x10, RZ ;  /* 0x0000001084037819 */ /* 0x000fe200000006ff */
[----:B------:R-:W-:Y:S01]  /*a4f0*/  FFMA R39, R83, R0, R39 ;  /* 0x0000000053277223 */ /* 0x000fe20000000027 */
[----:B--2---:R-:W-:Y:S01]  /*a500*/  F2FP.BF16.F32.PACK_AB R12, R27, R26 ;  /* 0x0000001a1b0c723e */ /* 0x004fe200000010ff */
[----:B------:R-:W-:Y:S01]  /*a510*/  FFMA R40, R83, R5, R40 ;  /* 0x0000000553287223 */ /* 0x000fe20000000028 */
[----:B------:R-:W-:Y:S01]  /*a520*/  F2FP.BF16.F32.PACK_AB R13, R29, R28 ;  /* 0x0000001c1d0d723e */ /* 0x000fe200000010ff */
[C---:B------:R-:W-:Y:S01]  /*a530*/  FMUL R42, R76.reuse, R52 ;  /* 0x000000344c2a7220 */ /* 0x040fe20000400000 */
[----:B------:R-:W-:Y:S01]  /*a540*/  F2FP.BF16.F32.PACK_AB R14, R31, R30 ;  /* 0x0000001e1f0e723e */ /* 0x000fe200000010ff */
[C---:B------:R-:W-:Y:S01]  /*a550*/  FMUL R43, R76.reuse, R53 ;  /* 0x000000354c2b7220 */ /* 0x040fe20000400000 */
[----:B------:R-:W-:Y:S01]  /*a560*/  F2FP.BF16.F32.PACK_AB R15, R33, R32 ;  /* 0x00000020210f723e */ /* 0x000fe200000010ff */
[C---:B------:R-:W-:Y:S01]  /*a570*/  FMUL R51, R76.reuse, R61 ;  /* 0x0000003d4c337220 */ /* 0x040fe20000400000 */
[----:B------:R-:W-:Y:S01]  /*a580*/  LOP3.LUT R0, R127, 0xffff0000, RZ, 0xc0, !PT ;  /* 0xffff00007f007812 */ /* 0x000fe200078ec0ff */
[----:B------:R-:W-:Y:S01]  /*a590*/  FMUL R52, R76, R62 ;  /* 0x0000003e4c347220 */ /* 0x000fe20000400000 */
[----:B------:R-:W-:Y:S01]  /*a5a0*/  SHF.L.U32 R5, R133, 0x10, RZ ;  /* 0x0000001085057819 */ /* 0x000fe200000006ff */
[----:B------:R1:W-:Y:S01]  /*a5b0*/  STS.128 [R173+0x8400], R12 ;  /* 0x0084000cad007388 */ /* 0x0003e20000000c00 */
[----:B------:R-:W-:Y:S01]  /*a5c0*/  F2FP.BF16.F32.PACK_AB R9, R37, R36 ;  /* 0x000000242509723e */ /* 0x000fe200000010ff */
[----:B------:R-:W-:Y:S01]  /*a5d0*/  FFMA R41, R83, R0, R41 ;  /* 0x0000000053297223 */ /* 0x000fe20000000029 */
[----:B------:R-:W-:Y:S01]  /*a5e0*/  LOP3.LUT R0, R133, 0xffff0000, RZ, 0xc0, !PT ;  /* 0xffff000085007812 */ /* 0x000fe200078ec0ff */
[C---:B------:R-:W-:Y:S01]  /*a5f0*/  FFMA R42, R83.reuse, R3, R42 ;  /* 0x00000003532a7223 */ /* 0x040fe2000000002a */
[C---:B------:R-:W-:Y:S01]  /*a600*/  SHF.L.U32 R3, R134.reuse, 0x10, RZ ;  /* 0x0000001086037819 */ /* 0x040fe200000006ff */
[----:B------:R-:W-:Y:S01]  /*a610*/  FFMA R43, R83, R4, R43 ;  /* 0x00000004532b7223 */ /* 0x000fe2000000002b */
[----:B------:R-:W-:Y:S01]  /*a620*/  LOP3.LUT R4, R135, 0xffff0000, RZ, 0xc0, !PT ;  /* 0xffff000087047812 */ /* 0x000fe200078ec0ff */
[----:B------:R-:W-:Y:S01]  /*a630*/  FFMA R44, R83, R5, R44 ;  /* 0x00000005532c7223 */ /* 0x000fe2000000002c */
[----:B------:R-:W-:Y:S01]  /*a640*/  SHF.L.U32 R5, R135, 0x10, RZ ;  /* 0x0000001087057819 */ /* 0x000fe200000006ff */
[C---:B------:R-:W-:Y:S01]  /*a650*/  FFMA R45, R83.reuse, R0, R45 ;  /* 0x00000000532d7223 */ /* 0x040fe2000000002d */
[----:B------:R-:W-:Y:S01]  /*a660*/  LOP3.LUT R0, R134, 0xffff0000, RZ, 0xc0, !PT ;  /* 0xffff000086007812 */ /* 0x000fe200078ec0ff */
[----:B------:R-:W-:Y:S01]  /*a670*/  FFMA R46, R83, R3, R46 ;  /* 0x00000003532e7223 */ /* 0x000fe2000000002e */
[----:B------:R-:W-:Y:S01]  /*a680*/  SHF.L.U32 R3, R141, 0x10, RZ ;  /* 0x000000108d037819 */ /* 0x000fe200000006ff */
[----:B------:R-:W-:Y:S01]  /*a690*/  FMUL R53, R76, R63 ;  /* 0x0000003f4c357220 */ /* 0x000fe20000400000 */
        /* <DEDUP_REMOVED lines=8> */
[----:B------:R-:W-:Y:S01]  /*a720*/  LOP3.LUT R0, R141, 0xffff0000, RZ, 0xc0, !PT ;  /* 0xffff00008d007812 */ /* 0x000fe200078ec0ff */
[----:B------:R2:W-:Y:S01]  /*a730*/  STS.128 [R172+0x8400], R8 ;  /* 0x00840008ac007388 */ /* 0x0005e20000000c00 */
[----:B------:R-:W-:Y:S01]  /*a740*/  SHF.L.U32 R5, R143, 0x10, RZ ;  /* 0x000000108f057819 */ /* 0x000fe200000006ff */
[C---:B------:R-:W-:Y:S01]  /*a750*/  FFMA R51, R83.reuse, R4, R51 ;  /* 0x0000000453337223 */ /* 0x040fe20000000033 */
[C---:B------:R-:W-:Y:S01]  /*a760*/  LOP3.LUT R4, R142.reuse, 0xffff0000, RZ, 0xc0, !PT ;  /* 0xffff00008e047812 */ /* 0x040fe200078ec0ff */
[C---:B------:R-:W-:Y:S01]  /*a770*/  FFMA R52, R83.reuse, R3, R52 ;  /* 0x0000000353347223 */ /* 0x040fe20000000034 */
[----:B------:R-:W-:Y:S01]  /*a780*/  SHF.L.U32 R3, R142, 0x10, RZ ;  /* 0x000000108e037819 */ /* 0x000fe200000006ff */
[----:B------:R-:W-:Y:S01]  /*a790*/  FFMA R53, R83, R0, R53 ;  /* 0x0000000053357223 */ /* 0x000fe20000000035 */
[----:B-1----:R-:W-:Y:S02]  /*a7a0*/  F2FP.BF16.F32.PACK_AB R12, R43, R42 ;  /* 0x0000002a2b0c723e */ /* 0x002fe400000010ff */
[----:B------:R-:W-:Y:S01]  /*a7b0*/  F2FP.BF16.F32.PACK_AB R13, R45, R44 ;  /* 0x0000002c2d0d723e */ /* 0x000fe200000010ff */
[----:B------:R-:W-:Y:S01]  /*a7c0*/  FFMA R54, R83, R3, R54 ;  /* 0x0000000353367223 */ /* 0x000fe20000000036 */
[----:B------:R-:W-:Y:S01]  /*a7d0*/  F2FP.BF16.F32.PACK_AB R14, R47, R46 ;  /* 0x0000002e2f0e723e */ /* 0x000fe200000010ff */
[----:B------:R-:W-:Y:S01]  /*a7e0*/  FFMA R55, R83, R4, R55 ;  /* 0x0000000453377223 */ /* 0x000fe20000000037 */
[----:B------:R-:W-:Y:S01]  /*a7f0*/  F2FP.BF16.F32.PACK_AB R15, R49, R48 ;  /* 0x00000030310f723e */ /* 0x000fe200000010ff */
[C---:B------:R-:W-:Y:S01]  /*a800*/  FFMA R56, R83.reuse, R5, R56 ;  /* 0x0000000553387223 */ /* 0x040fe20000000038 */
[----:B------:R-:W-:Y:S01]  /*a810*/  FFMA R57, R83, R6, R57 ;  /* 0x0000000653397223 */ /* 0x000fe20000000039 */
[----:B------:R-:W-:Y:S02]  /*a820*/  F2FP.BF16.F32.PACK_AB R4, R51, R50 ;  /* 0x000000323304723e */ /* 0x000fe400000010ff */
[----:B------:R2:W-:Y:S01]  /*a830*/  STS.128 [R171+0x8400], R12 ;  /* 0x0084000cab007388 */ /* 0x0005e20000000c00 */
[----:B------:R-:W-:Y:S02]  /*a840*/  F2FP.BF16.F32.PACK_AB R5, R53, R52 ;  /* 0x000000343505723e */ /* 0x000fe400000010ff */
[----:B------:R-:W-:Y:S02]  /*a850*/  F2FP.BF16.F32.PACK_AB R6, R55, R54 ;  /* 0x000000363706723e */ /* 0x000fe400000010ff */
[----:B------:R-:W-:Y:S02]  /*a860*/  F2FP.BF16.F32.PACK_AB R7, R57, R56 ;  /* 0x000000383907723e */ /* 0x000fe400000010ff */
[----:B------:R-:W-:Y:S02]  /*a870*/  MOV R0, UR38 ;  /* 0x0000002600007c02 */ /* 0x000fe40008000f00 */
[----:B------:R-:W-:Y:S01]  /*a880*/  LEA R3, R105, UR36, 0x3 ;  /* 0x0000002469037c11 */ /* 0x000fe2000f8e18ff */
[----:B------:R2:W-:Y:S01]  /*a890*/  STS.128 [R170+0x8400], R4 ;  /* 0x00840004aa007388 */ /* 0x0005e20000000c00 */
[----:B------:R-:W-:Y:S04]  /*a8a0*/  @P6 LEA R0, R0, UR36, 0x3 ;  /* 0x0000002400006c11 */ /* 0x000fe8000f8e18ff */
[----:B------:R-:W-:Y:S01]  /*a8b0*/  @P6 IADD3 R0, PT, PT, R0, 0x30, RZ ;  /* 0x0000003000006810 */ /* 0x000fe20007ffe0ff */
[----:B------:R-:W-:Y:S01]  /*a8c0*/  @!PT LDS RZ, [RZ] ;  /* 0x00000000fffff984 */ /* 0x000fe20000000800 */
[----:B------:R-:W-:Y:S01]  /*a8d0*/  @!PT LDS RZ, [RZ] ;  /* 0x00000000fffff984 */ /* 0x000fe20000000800 */
[----:B------:R-:W-:Y:S01]  /*a8e0*/  @!PT LDS RZ, [RZ] ;  /* 0x00000000fffff984 */ /* 0x000fe20000000800 */
[----:B------:R-:W-:Y:S01]  /*a8f0*/  @!PT LDS RZ, [RZ] ;  /* 0x00000000fffff984 */ /* 0x000fe20000000800 */
[----:B------:R1:W-:Y:S06]  /*a900*/  MEMBAR.ALL.CTA ;  /* 0x0000000000007992 */ /* 0x0003ec0000008000 */
[----:B-1----:R-:W1:Y:S01]  /*a910*/  FENCE.VIEW.ASYNC.S ;  /* 0x00000000000073c6 */ /* 0x002e620000000000 */
[----:B------:R-:W-:Y:S01]  /*a920*/  @P6 PRMT R0, R179, 0x654, R0 ;  /* 0x00000654b3006816 */ /* 0x000fe20000000000 */
[----:B-1----:R-:W-:Y:S06]  /*a930*/  BAR.SYNC.DEFER_BLOCKING 0x1, 0x80 ;  /* 0x0042000000007b1d */ /* 0x002fec0000010000 */
        /* <DEDUP_REMOVED lines=12> */
.L_x_122:
[----:B------:R-:W-:Y:S05]  /*aa00*/  BSYNC.RECONVERGENT B0 ;  /* 0x0000000000007941 */ /* 0x000fea0003800200 */
.L_x_121:
[----:B------:R-:W-:Y:S01]  /*aa10*/  BAR.SYNC.DEFER_BLOCKING 0x1, 0x80 ;  /* 0x0042000000007b1d */ /* 0x000fe20000010000 */
[----:B------:R-:W-:Y:S01]  /*aa20*/  UIADD3 UR4, UPT, UPT, UR38, 0x1, URZ ;  /* 0x0000000126047890 */ /* 0x000fe2000fffe0ff */
[----:B------:R-:W-:Y:S03]  /*aa30*/  ISETP.NE.AND P0, PT, R79, RZ, PT ;  /* 0x000000ff4f00720c */ /* 0x000fe60003f05270 */
[----:B------:R-:W-:Y:S01]  /*aa40*/  UISETP.NE.AND UP0, UPT, UR4, 0x4, UPT ;  /* 0x000000040400788c */ /* 0x000fe2000bf05270 */
[----:B------:R-:W-:Y:S03]  /*aa50*/  SEL R81, RZ, 0xc0, !P0 ;  /* 0x000000c0ff517807 */ /* 0x000fe60004000000 */
[----:B------:R-:W-:Y:S01]  /*aa60*/  USEL UR37, UR4, URZ, UP0 ;  /* 0x000000ff04257287 */ /* 0x000fe20008000000 */
[----:B------:R1:W-:Y:S01]  /*aa70*/  @P6 SYNCS.ARRIVE.TRANS64.RED.A1T0 RZ, [R0+URZ], RZ ;  /* 0x000000ff00ff69a7 */ /* 0x0003e200081004ff */
[----:B------:R-:W-:Y:S01]  /*aa80*/  BSSY B1, `(.L_x_123) ;  /* 0x000001f000017945 */ /* 0x000fe20003800000 */
[----:B------:R-:W4:Y:S02]  /*aa90*/  @P6 SYNCS.PHASECHK.TRANS64.TRYWAIT P1, [R3+URZ+0x10], R16 ;  /* 0x00001010030065a7 */ /* 0x000f2400080211ff */
[----:B----4-:R-:W-:Y:S01]  /*aaa0*/  @P6 SEL R107, RZ, 0x1, !P1 ;  /* 0x00000001ff6b6807 */ /* 0x010fe20004800000 */
[----:B-1----:R-:W-:Y:S06]  /*aab0*/  @!P6 BRA `(.L_x_124) ;  /* 0x00000000006ce947 */ /* 0x002fec0003800000 */
[----:B------:R-:W-:Y:S01]  /*aac0*/  ISETP.NE.AND P2, PT, R112, RZ, PT ;  /* 0x000000ff7000720c */ /* 0x000fe20003f45270 */
[----:B------:R-:W-:Y:S01]  /*aad0*/  BSSY B0, `(.L_x_125) ;  /* 0x000000b000007945 */ /* 0x000fe20003800000 */
[----:B------:R-:W-:Y:S11]  /*aae0*/  ISETP.NE.AND P0, PT, R107, RZ, PT ;  /* 0x000000ff6b00720c */ /* 0x000ff60003f05270 */
[----:B------:R-:W-:Y:S05]  /*aaf0*/  @P2 IMAD R105, R105, 0x4000, R178 ;  /* 0x0000400069692824 */ /* 0x000fea00078e02b2 */
[----:B--2---:R-:W-:Y:S04]  /*ab00*/  @P2 IADD3 R9, PT, PT, R105, UR36, RZ ;  /* 0x0000002469092c10 */ /* 0x004fe8000fffe0ff */
[----:B------:R-:W-:Y:S01]  /*ab10*/  @P2 IADD3 R7, PT, PT, R104, R9, RZ ;  /* 0x0000000968072210 */ /* 0x000fe20007ffe0ff */
[--C-:B------:R-:W-:Y:S02]  /*ab20*/  @P2 IMAD.IADD R5, R86, 0x1, R9.reuse ;  /* 0x0000000156052824 */ /* 0x100fe400078e0209 */
[----:B------:R-:W-:Y:S01]  /*ab30*/  @P2 IMAD.IADD R4, R106, 0x1, R9 ;  /* 0x000000016a042824 */ /* 0x000fe200078e0209 */
[----:B------:R-:W-:Y:S06]  /*ab40*/  @P0 BRA `(.L_x_126) ;  /* 0x00000000000c0947 */ /* 0x000fec0003800000 */
[----:B------:R-:W-:Y:S04]  /*ab50*/  SHF.L.U32 R0, R162, 0x1f, RZ ;  /* 0x0000001fa2007819 */ /* 0x000fe800000006ff */
[----:B------:R-:W1:Y:S02]  /*ab60*/  SYNCS.PHASECHK.TRANS64.TRYWAIT P0, [R3+URZ+0x10], R0 ;  /* 0x00001000030075a7 */ /* 0x000e6400080011ff */
[----:B-1----:R-:W-:Y:S05]  /*ab70*/  @!P0 BRA `(.L_x_127) ;  /* 0x0000001c00d48947 */ /* 0x002fea0003800000 */
.L_x_126:
[----:B------:R-:W-:Y:S05]  /*ab80*/  BSYNC B0 ;  /* 0x0000000000007941 */ /* 0x000fea0003800000 */
.L_x_125:
[----:B------:R-:W-:Y:S11]  /*ab90*/  ISETP.NE.AND P0, PT, R112, RZ, PT ;  /* 0x000000ff7000720c */ /* 0x000ff60003f05270 */
[----:B------:R-:W-:Y:S02]  /*aba0*/  @!UPT UIADD3 URZ, UPT, UPT, URZ, URZ, URZ ;  /* 0x000000fffffff290 */ /* 0x000fe4000fffe0ff */
[----:B------:R4:W2:Y:S01]  /*abb0*/  @P0 LDS.128 R88, [R105+UR36+0x400] ;  /* 0x0004002469580984 */ /* 0x0008a20008000c00 */
[----:B-1----:R-:W-:Y:S01]  /*abc0*/  @P0 IMAD.IADD R3, R104, 0x1, R5 ;  /* 0x0000000168030824 */ /* 0x002fe200078e0205 */
        /* <DEDUP_REMOVED lines=10> */
.L_x_124:
[----:B------:R-:W-:Y:S05]  /*ac70*/  BSYNC B1 ;  /* 0x0000000000017941 */ /* 0x000fea0003800000 */
.L_x_123:
[----:B------:R-:W-:Y:S01]  /*ac80*/  IMAD.IADD R16, R78, 0x1, R81 ;  /* 0x000000014e107824 */ /* 0x000fe200078e0251 */
[----:B------:R-:W-:Y:S04]  /*ac90*/  BSSY.RECONVERGENT B6, `(.L_x_128) ;  /* 0x0000015000067945 */ /* 0x000fe80003800200 */
[----:B----4-:R-:W-:Y:S04]  /*aca0*/  SHF.R.U32.HI R3, RZ, 0x15, R16 ;  /* 0x00000015ff037819 */ /* 0x010fe80000011610 */
[----:B------:R-:W-:Y:S11]  /*acb0*/  LOP3.LUT P0, RZ, R3, 0x3, R158, 0x48, !PT ;  /* 0x0000000303ff7812 */ /* 0x000ff6000780489e */
[----:B------:R-:W-:Y:S02]  /*acc0*/  @!UPT UIADD3 URZ, UPT, UPT, URZ, URZ, URZ ;  /* 0x000000fffffff290 */ /* 0x000fe4000fffe0ff */
[----:B------:R-:W-:Y:S05]  /*acd0*/  @!P0 BRA `(.L_x_129) ;  /* 0x0000000000408947 */ /* 0x000fea0003800000 */
[----:B------:R-:W4:Y:S01]  /*ace0*/  LDCU.64 UR8, c[0x4][0x70] ;  /* 0x01000e00ff0877ac */ /* 0x000f220008000a00 */
[----:B--2---:R-:W-:Y:S01]  /*acf0*/  MOV R15, 0x0 ;  /* 0x00000000000f7802 */ /* 0x004fe20000000f00 */
[----:B------:R-:W-:Y:S02]  /*ad00*/  HFMA2 R12, -RZ, RZ, 0, 5.9604644775390625e-08 ;  /* 0x00000001ff0c7431 */ /* 0x000fe400000001ff */
[----:B------:R-:W-:Y:S02]  /*ad10*/  IMAD.MOV.U32 R8, RZ, RZ, 0x192 ;  /* 0x00000192ff087424 */ /* 0x000fe400078e00ff */
[----:B------:R-:W-:Y:S01]  /*ad20*/  IMAD.MOV.U32 R13, RZ, RZ, RZ ;  /* 0x000000ffff0d7224 */ /* 0x000fe200078e00ff */
[----:B------:R-:W2:Y:S01]  /*ad30*/  LDCU.64 UR6, c[0x4][0x78] ;  /* 0x01000f00ff0677ac */ /* 0x000ea20008000a00 */
[----:B------:R-:W1:Y:S01]  /*ad40*/  LDC.64 R14, c[0x4][R15] ;  /* 0x010000000f0e7b82 */ /* 0x000e620000000a00 */
[----:B------:R-:W5:Y:S01]  /*ad50*/  LDCU.64 UR4, c[0x4][0x10] ;  /* 0x01000200ff0477ac */ /* 0x000f620008000a00 */
[----:B----4-:R-:W-:Y:S01]  /*ad60*/  MOV R5, UR9 ;  /* 0x0000000900057c02 */ /* 0x010fe20008000f00 */
[----:B------:R-:W-:Y:S01]  /*ad70*/  IMAD.U32 R4, RZ, RZ, UR8 ;  /* 0x00000008ff047e24 */ /* 0x000fe2000f8e00ff */
[----:B--2---:R-:W-:Y:S01]  /*ad80*/  MOV R7, UR7 ;  /* 0x0000000700077c02 */ /* 0x004fe20008000f00 */
[----:B------:R-:W-:Y:S01]  /*ad90*/  IMAD.U32 R6, RZ, RZ, UR6 ;  /* 0x00000006ff067e24 */ /* 0x000fe2000f8e00ff */
[----:B-----5:R-:W-:Y:S01]  /*ada0*/  MOV R11, UR5 ;  /* 0x00000005000b7c02 */ /* 0x020fe20008000f00 */
[----:B------:R-:W-:Y:S02]  /*adb0*/  IMAD.U32 R10, RZ, RZ, UR4 ;  /* 0x00000004ff0a7e24 */ /* 0x000fe4000f8e00ff */
[----:B------:R-:W-:Y:S07]  /*adc0*/  LEPC R20, `(.L_x_129) ;  /* 0x000000001014794e */ /* 0x000fee0000000000 */
[----:B-1-3--:R-:W-:Y:S05]  /*add0*/  CALL.ABS.NOINC R14 ;  /* 0x000000000e007343 */ /* 0x00afea0003c00000 */
.L_x_129:
[----:B------:R-:W-:Y:S05]  /*ade0*/  BSYNC.RECONVERGENT B6 ;  /* 0x0000000000067941 */ /* 0x000fea0003800200 */
.L_x_128:
[----:B--2---:R-:W-:Y:S01]  /*adf0*/  SHF.L.U32 R78, R88, 0x10, RZ ;  /* 0x00000010584e7819 */ /* 0x004fe200000006ff */
[----:B------:R-:W-:Y:S05]  /*ae00*/  WARPSYNC.ALL ;  /* 0x0000000000007948 */ /* 0x000fea0003800000 */
[----:B------:R-:W-:Y:S01]  /*ae10*/  R2UR UR4, R16 ;  /* 0x00000000100472ca */ /* 0x000fe200000e0000 */
[----:B------:R-:W-:Y:S01]  /*ae20*/  BSSY.RECONVERGENT B0, `(.L_x_130) ;  /* 0x00000fd000007945 */ /* 0x000fe20003800200 */
[----:B------:R-:W-:Y:S02]  /*ae30*/  LOP3.LUT R0, R88, 0xffff0000, RZ, 0xc0, !PT ;  /* 0xffff000058007812 */ /* 0x000fe400078ec0ff */
[C---:B------:R-:W-:Y:S02]  /*ae40*/  SHF.L.U32 R3, R89.reuse, 0x10, RZ ;  /* 0x0000001059037819 */ /* 0x040fe400000006ff */
[----:B------:R-:W-:Y:S02]  /*ae50*/  LOP3.LUT R80, R89, 0xffff0000, RZ, 0xc0, !PT ;  /* 0xffff000059507812 */ /* 0x000fe400078ec0ff */
[C---:B------:R-:W-:Y:S02]  /*ae60*/  SHF.L.U32 R82, R90.reuse, 0x10, RZ ;  /* 0x000000105a527819 */ /* 0x040fe400000006ff */
[----:B------:R-:W-:Y:S02]  /*ae70*/  LOP3.LUT R84, R90, 0xffff0000, RZ, 0xc0, !PT ;  /* 0xffff00005a547812 */ /* 0x000fe400078ec0ff */
[C---:B------:R-:W-:Y:S01]  /*ae80*/  SHF.L.U32 R85, R91.reuse, 0x10, RZ ;  /* 0x000000105b557819 */ /* 0x040fe200000006ff */
[----:B------:R-:W2:Y:S01]  /*ae90*/  LDTM.x64 R4, tmem[UR4] ;  /* 0x00000004000479ee */ /* 0x000ea20008340000 */
[----:B------:R-:W-:Y:S02]  /*aea0*/  LOP3.LUT R86, R91, 0xffff0000, RZ, 0xc0, !PT ;  /* 0xffff00005b567812 */ /* 0x000fe400078ec0ff */
[C---:B-1----:R-:W-:Y:S02]  /*aeb0*/  SHF.L.U32 R87, R92.reuse, 0x10, RZ ;  /* 0x000000105c577819 */ /* 0x042fe400000006ff */
[----:B------:R-:W-:Y:S02]  /*aec0*/  LOP3.LUT R88, R92, 0xffff0000, RZ, 0xc0, !PT ;  /* 0xffff00005c587812 */ /* 0x000fe400078ec0ff */
[C---:B------:R-:W-:Y:S02]  /*aed0*/  SHF.L.U32 R89, R93.reuse, 0x10, RZ ;  /* 0x000000105d597819 */ /* 0x040fe400000006ff */
[----:B------:R-:W-:Y:S02]  /*aee0*/  LOP3.LUT R90, R93, 0xffff0000, RZ, 0xc0, !PT ;  /* 0xffff00005d5a7812 */ /* 0x000fe400078ec0ff */
[C---:B------:R-:W-:Y:S02]  /*aef0*/  SHF.L.U32 R91, R94.reuse, 0x10, RZ ;  /* 0x000000105e5b7819 */ /* 0x040fe400000006ff */
[----:B------:R-:W-:Y:S02]  /*af00*/  LOP3.LUT R92, R94, 0xffff0000, RZ, 0xc0, !PT ;  /* 0xffff00005e5c7812 */ /* 0x000fe400078ec0ff */
[C---:B------:R-:W-:Y:S02]  /*af10*/  SHF.L.U32 R93, R95.reuse, 0x10, RZ ;  /* 0x000000105f5d7819 */ /* 0x040fe400000006ff */
[----:B------:R-:W-:Y:S02]  /*af20*/  LOP3.LUT R94, R95, 0xffff0000, RZ, 0xc0, !PT ;  /* 0xffff00005f5e7812 */ /* 0x000fe400078ec0ff */
[C---:B------:R-:W-:Y:S02]  /*af30*/  SHF.L.U32 R95, R100.reuse, 0x10, RZ ;  /* 0x00000010645f7819 */ /* 0x040fe400000006ff */
[----:B------:R-:W-:Y:S02]  /*af40*/  LOP3.LUT R96, R100, 0xffff0000, RZ, 0xc0, !PT ;  /* 0xffff000064607812 */ /* 0x000fe400078ec0ff */
[C---:B------:R-:W-:Y:S01]  /*af50*/  SHF.L.U32 R97, R101.reuse, 0x10, RZ ;  /* 0x0000001065617819 */ /* 0x040fe200000006ff */
[C---:B--2---:R-:W-:Y:S01]  /*af60*/  FMUL R4, R76.reuse, R4 ;  /* 0x000000044c047220 */ /* 0x044fe20000400000 */
[----:B------:R-:W-:Y:S01]  /*af70*/  LOP3.LUT R98, R101, 0xffff0000, RZ, 0xc0, !PT ;  /* 0xffff000065627812 */ /* 0x000fe200078ec0ff */
[----:B------:R-:W-:Y:S01]  /*af80*/  FMUL R5, R76, R5 ;  /* 0x000000054c057220 */ /* 0x000fe20000400000 */
[C---:B------:R-:W-:Y:S01]  /*af90*/  SHF.L.U32 R99, R102.reuse, 0x10, RZ ;  /* 0x0000001066637819 */ /* 0x040fe200000006ff */
[C---:B------:R-:W-:Y:S01]  /*afa0*/  FFMA R4, R83.reuse, R78, R4 ;  /* 0x0000004e53047223 */ /* 0x040fe20000000004 */
[----:B------:R-:W-:Y:S01]  /*afb0*/  LOP3.LUT R100, R102, 0xffff0000, RZ, 0xc0, !PT ;  /* 0xffff000066647812 */ /* 0x000fe200078ec0ff */
[----:B------:R-:W-:Y:S01]  /*afc0*/  FFMA R5, R83, R0, R5 ;  /* 0x0000000053057223 */ /* 0x000fe20000000005 */
[C---:B------:R-:W-:Y:S01]  /*afd0*/  SHF.L.U32 R101, R103.reuse, 0x10, RZ ;  /* 0x0000001067657819 */ /* 0x040fe200000006ff */
[C---:B------:R-:W-:Y:S01]  /*afe0*/  FMUL R6, R76.reuse, R6 ;  /* 0x000000064c067220 */ /* 0x040fe20000400000 */
[----:B------:R-:W-:Y:S01]  /*aff0*/  LOP3.LUT R102, R103, 0xffff0000, RZ, 0xc0, !PT ;  /* 0xffff000067667812 */ /* 0x000fe200078ec0ff */
[----:B------:R-:W-:Y:S01]  /*b000*/  FMUL R7, R76, R7 ;  /* 0x000000074c077220 */ /* 0x000fe20000400000 */
[----:B------:R-:W-:Y:S01]  /*b010*/  F2FP.BF16.F32.PACK_AB R4, R5, R4 ;  /* 0x000000040504723e */ /* 0x000fe200000010ff */
[C---:B------:R-:W-:Y:S01]  /*b020*/  FFMA R6, R83.reuse, R3, R6 ;  /* 0x0000000353067223 */ /* 0x040fe20000000006 */
[C---:B------:R-:W-:Y:S01]  /*b030*/  SHF.L.U32 R103, R108.reuse, 0x10, RZ ;  /* 0x000000106c677819 */ /* 0x040fe200000006ff */
[----:B------:R-:W-:Y:S01]  /*b040*/  FFMA R7, R83, R80, R7 ;  /* 0x0000005053077223 */ /* 0x000fe20000000007 */
[----:B------:R-:W-:Y:S01]  /*b050*/  LOP3.LUT R104, R108, 0xffff0000, RZ, 0xc0, !PT ;  /* 0xffff00006c687812 */ /* 0x000fe200078ec0ff */
[C---:B------:R-:W-:Y:S01]  /*b060*/  FMUL R8, R76.reuse, R8 ;  /* 0x000000084c087220 */ /* 0x040fe20000400000 */
[----:B------:R-:W-:Y:S01]  /*b070*/  SHF.L.U32 R105, R109, 0x10, RZ ;  /* 0x000000106d697819 */ /* 0x000fe200000006ff */
[----:B------:R-:W-:Y:S01]  /*b080*/  FMUL R9, R76, R9 ;  /* 0x000000094c097220 */ /* 0x000fe20000400000 */
[----:B------:R-:W-:Y:S01]  /*b090*/  F2FP.BF16.F32.PACK_AB R5, R7, R6 ;  /* 0x000000060705723e */ /* 0x000fe200000010ff */
[----:B------:R-:W-:Y:S01]  /*b0a0*/  FFMA R8, R83, R82, R8 ;  /* 0x0000005253087223 */ /* 0x000fe20000000008 */
[----:B------:R-:W-:Y:S01]  /*b0b0*/  LOP3.LUT R106, R109, 0xffff0000, RZ, 0xc0, !PT ;  /* 0xffff00006d6a7812 */ /* 0x000fe200078ec0ff */
[----:B------:R-:W-:Y:S01]  /*b0c0*/  FFMA R9, R83, R84, R9 ;  /* 0x0000005453097223 */ /* 0x000fe20000000009 */
[----:B------:R-:W-:Y:S01]  /*b0d0*/  SHF.L.U32 R107, R110, 0x10, RZ ;  /* 0x000000106e6b7819 */ /* 0x000fe200000006ff */
[----:B------:R-:W-:Y:S01]  /*b0e0*/  FMUL R10, R76, R10 ;  /* 0x0000000a4c0a7220 */ /* 0x000fe20000400000 */
[----:B------:R-:W-:Y:S01]  /*b0f0*/  LOP3.LUT R108, R110, 0xffff0000, RZ, 0xc0, !PT ;  /* 0xffff00006e6c7812 */ /* 0x000fe200078ec0ff */
[C---:B------:R-:W-:Y:S01]  /*b100*/  FMUL R11, R76.reuse, R11 ;  /* 0x0000000b4c0b7220 */ /* 0x040fe20000400000 */
[----:B------:R-:W-:Y:S01]  /*b110*/  F2FP.BF16.F32.PACK_AB R6, R9, R8 ;  /* 0x000000080906723e */ /* 0x000fe200000010ff */
[----:B------:R-:W-:Y:S01]  /*b120*/  FFMA R10, R83, R85, R10 ;  /* 0x00000055530a7223 */ /* 0x000fe2000000000a */
[----:B------:R-:W-:Y:S01]  /*b130*/  SHF.L.U32 R109, R111, 0x10, RZ ;  /* 0x000000106f6d7819 */ /* 0x000fe200000006ff */
[----:B------:R-:W-:Y:S01]  /*b140*/  FFMA R11, R83, R86, R11 ;  /* 0x00000056530b7223 */ /* 0x000fe2000000000b */
[----:B------:R-:W-:Y:S01]  /*b150*/  LOP3.LUT R110, R111, 0xffff0000, RZ, 0xc0, !PT ;  /* 0xffff00006f6e7812 */ /* 0x000fe200078ec0ff */
[----:B------:R-:W-:Y:S01]  /*b160*/  FMUL R0, R76, R12 ;  /* 0x0000000c4c007220 */ /* 0x000fe20000400000 */
[----:B------:R-:W-:Y:S01]  /*b170*/  SHF.L.U32 R111, R116, 0x10, RZ ;  /* 0x00000010746f7819 */ /* 0x000fe200000006ff */
[C---:B------:R-:W-:Y:S01]  /*b180*/  FMUL R3, R76.reuse, R13 ;  /* 0x0000000d4c037220 */ /* 0x040fe20000400000 */
[----:B------:R-:W-:Y:S01]  /*b190*/  F2FP.BF16.F32.PACK_AB R7, R11, R10 ;  /* 0x0000000a0b07723e */ /* 0x000fe200000010ff */
[----:B------:R-:W-:Y:S01]  /*b1a0*/  FMUL R14, R76, R14 ;  /* 0x0000000e4c0e7220 */ /* 0x000fe20000400000 */
[----:B------:R-:W-:Y:S01]  /*b1b0*/  LOP3.LUT R112, R116, 0xffff0000, RZ, 0xc0, !PT ;  /* 0xffff000074707812 */ /* 0x000fe200078ec0ff */
[C---:B------:R-:W-:Y:S01]  /*b1c0*/  FMUL R15, R76.reuse, R15 ;  /* 0x0000000f4c0f7220 */ /* 0x040fe20000400000 */
[----:B------:R-:W-:Y:S01]  /*b1d0*/  SHF.L.U32 R113, R117, 0x10, RZ ;  /* 0x0000001075717819 */ /* 0x000fe200000006ff */
[----:B------:R-:W-:Y:S01]  /*b1e0*/  FFMA R0, R83, R87, R0 ;  /* 0x0000005753007223 */ /* 0x000fe20000000000 */
[----:B------:R-:W-:Y:S01]  /*b1f0*/  LOP3.LUT R114, R117, 0xffff0000, RZ, 0xc0, !PT ;  /* 0xffff000075727812 */ /* 0x000fe200078ec0ff */
[----:B------:R-:W-:Y:S01]  /*b200*/  FMUL R12, R76, R16 ;  /* 0x000000104c0c7220 */ /* 0x000fe20000400000 */
[C---:B------:R-:W-:Y:S01]  /*b210*/  SHF.L.U32 R115, R118.reuse, 0x10, RZ ;  /* 0x0000001076737819 */ /* 0x040fe200000006ff */
[----:B------:R-:W-:Y:S01]  /*b220*/  FFMA R3, R83, R88, R3 ;  /* 0x0000005853037223 */ /* 0x000fe20000000003 */
[----:B------:R-:W-:Y:S01]  /*b230*/  LOP3.LUT R116, R118, 0xffff0000, RZ, 0xc0, !PT ;  /* 0xffff000076747812 */ /* 0x000fe200078ec0ff */
[C---:B------:R-:W-:Y:S01]  /*b240*/  FMUL R13, R76.reuse, R17 ;  /* 0x000000114c0d7220 */ /* 0x040fe20000400000 */
[----:B------:R-:W-:Y:S01]  /*b250*/  SHF.L.U32 R117, R119, 0x10, RZ ;  /* 0x0000001077757819 */ /* 0x000fe200000006ff */
[----:B------:R-:W-:Y:S01]  /*b260*/  FFMA R14, R83, R89, R14 ;  /* 0x00000059530e7223 */ /* 0x000fe2000000000e */
[----:B------:R-:W-:Y:S01]  /*b270*/  F2FP.BF16.F32.PACK_AB R8, R3, R0 ;  /* 0x000000000308723e */ /* 0x000fe200000010ff */
[----:B------:R-:W-:Y:S01]  /*b280*/  FMUL R18, R76, R18 ;  /* 0x000000124c127220 */ /* 0x000fe20000400000 */
[----:B------:R-:W-:Y:S01]  /*b290*/  LOP3.LUT R118, R119, 0xffff0000, RZ, 0xc0, !PT ;  /* 0xffff000077767812 */ /* 0x000fe200078ec0ff */
[----:B------:R-:W-:Y:S01]  /*b2a0*/  FFMA R15, R83, R90, R15 ;  /* 0x0000005a530f7223 */ /* 0x000fe2000000000f */
[----:B------:R-:W-:Y:S01]  /*b2b0*/  SHF.L.U32 R119, R124, 0x10, RZ ;  /* 0x000000107c777819 */ /* 0x000fe200000006ff */
[----:B------:R-:W-:Y:S01]  /*b2c0*/  FMUL R19, R76, R19 ;  /* 0x000000134c137220 */ /* 0x000fe20000400000 */
[----:B------:R-:W-:Y:S01]  /*b2d0*/  LOP3.LUT R120, R124, 0xffff0000, RZ, 0xc0, !PT ;  /* 0xffff00007c787812 */ /* 0x000fe200078ec0ff */
[----:B------:R1:W-:Y:S01]  /*b2e0*/  STS.128 [R178+UR36+0xc400], R4 ;  /* 0x00c40004b2007988 */ /* 0x0003e20008000c24 */
[----:B------:R-:W-:Y:S01]  /*b2f0*/  F2FP.BF16.F32.PACK_AB R9, R15, R14 ;  /* 0x0000000e0f09723e */ /* 0x000fe200000010ff */
[C---:B------:R-:W-:Y:S01]  /*b300*/  FFMA R12, R83.reuse, R91, R12 ;  /* 0x0000005b530c7223 */ /* 0x040fe2000000000c */
[C---:B------:R-:W-:Y:S01]  /*b310*/  FFMA R13, R83.reuse, R92, R13 ;  /* 0x0000005c530d7223 */ /* 0x040fe2000000000d */
[----:B------:R-:W-:Y:S01]  /*b320*/  FFMA R18, R83, R93, R18 ;  /* 0x0000005d53127223 */ /* 0x000fe20000000012 */
[----:B------:R-:W-:Y:S01]  /*b330*/  SHF.L.U32 R121, R125, 0x10, RZ ;  /* 0x000000107d797819 */ /* 0x000fe200000006ff */
[----:B------:R-:W-:Y:S01]  /*b340*/  FFMA R19, R83, R94, R19 ;  /* 0x0000005e53137223 */ /* 0x000fe20000000013 */
[C---:B------:R-:W-:Y:S01]  /*b350*/  FMUL R16, R76.reuse, R20 ;  /* 0x000000144c107220 */ /* 0x040fe20000400000 */
[----:B------:R-:W-:Y:S01]  /*b360*/  F2FP.BF16.F32.PACK_AB R10, R13, R12 ;  /* 0x0000000c0d0a723e */ /* 0x000fe200000010ff */
[C---:B------:R-:W-:Y:S01]  /*b370*/  FMUL R17, R76.reuse, R21 ;  /* 0x000000154c117220 */ /* 0x040fe20000400000 */
[C---:B------:R-:W-:Y:S01]  /*b380*/  FMUL R22, R76.reuse, R22 ;  /* 0x000000164c167220 */ /* 0x040fe20000400000 */
[----:B------:R-:W-:Y:S01]  /*b390*/  F2FP.BF16.F32.PACK_AB R11, R19, R18 ;  /* 0x00000012130b723e */ /* 0x000fe200000010ff */
[C---:B------:R-:W-:Y:S01]  /*b3a0*/  FFMA R16, R83.reuse, R95, R16 ;  /* 0x0000005f53107223 */ /* 0x040fe20000000010 */
[----:B------:R-:W-:Y:S01]  /*b3b0*/  FFMA R17, R83, R96, R17 ;  /* 0x0000006053117223 */ /* 0x000fe20000000011 */
[----:B------:R-:W-:Y:S01]  /*b3c0*/  LOP3.LUT R122, R125, 0xffff0000, RZ, 0xc0, !PT ;  /* 0xffff00007d7a7812 */ /* 0x000fe200078ec0ff */
[----:B------:R-:W-:Y:S01]  /*b3d0*/  FFMA R22, R83, R97, R22 ;  /* 0x0000006153167223 */ /* 0x000fe20000000016 */
[----:B------:R1:W-:Y:S01]  /*b3e0*/  STS.128 [R177+0xc400], R8 ;  /* 0x00c40008b1007388 */ /* 0x0003e20000000c00 */
[C---:B------:R-:W-:Y:S01]  /*b3f0*/  FMUL R23, R76.reuse, R23 ;  /* 0x000000174c177220 */ /* 0x040fe20000400000 */
[----:B------:R-:W-:Y:S01]  /*b400*/  F2FP.BF16.F32.PACK_AB R16, R17, R16 ;  /* 0x000000101110723e */ /* 0x000fe200000010ff */
[C---:B------:R-:W-:Y:S01]  /*b410*/  FMUL R20, R76.reuse, R24 ;  /* 0x000000184c147220 */ /* 0x040fe20000400000 */
[----:B------:R-:W-:Y:S01]  /*b420*/  FMUL R21, R76, R25 ;  /* 0x000000194c157220 */ /* 0x000fe20000400000 */
[C---:B------:R-:W-:Y:S01]  /*b430*/  SHF.L.U32 R123, R126.reuse, 0x10, RZ ;  /* 0x000000107e7b7819 */ /* 0x040fe200000006ff */
[C---:B------:R-:W-:Y:S01]  /*b440*/  FFMA R23, R83.reuse, R98, R23 ;  /* 0x0000006253177223 */ /* 0x040fe20000000017 */
[C---:B------:R-:W-:Y:S01]  /*b450*/  FFMA R20, R83.reuse, R99, R20 ;  /* 0x0000006353147223 */ /* 0x040fe20000000014 */
[----:B------:R-:W-:Y:S01]  /*b460*/  LOP3.LUT R124, R126, 0xffff0000, RZ, 0xc0, !PT ;  /* 0xffff00007e7c7812 */ /* 0x000fe200078ec0ff */
        /* <DEDUP_REMOVED lines=8> */
[----:B------:R-:W-:Y:S01]  /*b4f0*/  SHF.L.U32 R125, R127, 0x10, RZ ;  /* 0x000000107f7d7819 */ /* 0x000fe200000006ff */
[----:B------:R-:W-:Y:S01]  /*b500*/  FFMA R24, R83, R103, R24 ;  /* 0x0000006753187223 */ /* 0x000fe20000000018 */
[C---:B------:R-:W-:Y:S01]  /*b510*/  FMUL R25, R76.reuse, R29 ;  /* 0x0000001d4c197220 */ /* 0x040fe20000400000 */
[----:B------:R-:W-:Y:S01]  /*b520*/  LOP3.LUT R126, R127, 0xffff0000, RZ, 0xc0, !PT ;  /* 0xffff00007f7e7812 */ /* 0x000fe200078ec0ff */
[C---:B------:R-:W-:Y:S01]  /*b530*/  FMUL R30, R76.reuse, R30 ;  /* 0x0000001e4c1e7220 */ /* 0x040fe20000400000 */
[----:B------:R-:W-:Y:S01]  /*b540*/  F2FP.BF16.F32.PACK_AB R19, R27, R26 ;  /* 0x0000001a1b13723e */ /* 0x000fe200000010ff */
[C---:B------:R-:W-:Y:S01]  /*b550*/  FFMA R25, R83.reuse, R104, R25 ;  /* 0x0000006853197223 */ /* 0x040fe20000000019 */
[----:B------:R-:W-:Y:S01]  /*b560*/  FMUL R31, R76, R31 ;  /* 0x0000001f4c1f7220 */ /* 0x000fe20000400000 */
[----:B------:R-:W-:Y:S01]  /*b570*/  FFMA R30, R83, R105, R30 ;  /* 0x00000069531e7223 */ /* 0x000fe2000000001e */
[----:B------:R-:W-:Y:S01]  /*b580*/  SHF.L.U32 R127, R132, 0x10, RZ ;  /* 0x00000010847f7819 */ /* 0x000fe200000006ff */
[----:B------:R1:W-:Y:S01]  /*b590*/  STS.128 [R176+0xc400], R16 ;  /* 0x00c40010b0007388 */ /* 0x0003e20000000c00 */
[----:B------:R-:W-:Y:S01]  /*b5a0*/  F2FP.BF16.F32.PACK_AB R24, R25, R24 ;  /* 0x000000181918723e */ /* 0x000fe200000010ff */
[C---:B------:R-:W-:Y:S01]  /*b5b0*/  FFMA R31, R83.reuse, R106, R31 ;  /* 0x0000006a531f7223 */ /* 0x040fe2000000001f */
[C---:B------:R-:W-:Y:S01]  /*b5c0*/  FMUL R28, R76.reuse, R32 ;  /* 0x000000204c1c7220 */ /* 0x040fe20000400000 */
[C---:B------:R-:W-:Y:S01]  /*b5d0*/  FMUL R29, R76.reuse, R33 ;  /* 0x000000214c1d7220 */ /* 0x040fe20000400000 */
[----:B------:R-:W-:Y:S01]  /*b5e0*/  FMUL R34, R76, R34 ;  /* 0x000000224c227220 */ /* 0x000fe20000400000 */
[----:B------:R-:W-:Y:S01]  /*b5f0*/  LOP3.LUT R128, R132, 0xffff0000, RZ, 0xc0, !PT ;  /* 0xffff000084807812 */ /* 0x000fe200078ec0ff */
[----:B------:R-:W-:Y:S01]  /*b600*/  FFMA R28, R83, R107, R28 ;  /* 0x0000006b531c7223 */ /* 0x000fe2000000001c */
[----:B------:R-:W-:Y:S01]  /*b610*/  F2FP.BF16.F32.PACK_AB R25, R31, R30 ;  /* 0x0000001e1f19723e */ /* 0x000fe200000010ff */
[C---:B------:R-:W-:Y:S01]  /*b620*/  FFMA R29, R83.reuse, R108, R29 ;  /* 0x0000006c531d7223 */ /* 0x040fe2000000001d */
[----:B------:R-:W-:Y:S01]  /*b630*/  FFMA R34, R83, R109, R34 ;  /* 0x0000006d53227223 */ /* 0x000fe20000000022 */
[C---:B------:R-:W-:Y:S01]  /*b640*/  FMUL R35, R76.reuse, R35 ;  /* 0x000000234c237220 */ /* 0x040fe20000400000 */
[----:B------:R-:W-:Y:S01]  /*b650*/  SHF.L.U32 R129, R133, 0x10, RZ ;  /* 0x0000001085817819 */ /* 0x000fe200000006ff */
[C---:B------:R-:W-:Y:S01]  /*b660*/  FMUL R32, R76.reuse, R36 ;  /* 0x000000244c207220 */ /* 0x040fe20000400000 */
[----:B------:R-:W-:Y:S01]  /*b670*/  F2FP.BF16.F32.PACK_AB R26, R29, R28 ;  /* 0x0000001c1d1a723e */ /* 0x000fe200000010ff */
[C---:B------:R-:W-:Y:S01]  /*b680*/  FFMA R35, R83.reuse, R110, R35 ;  /* 0x0000006e53237223 */ /* 0x040fe20000000023 */
[C---:B------:R-:W-:Y:S01]  /*b690*/  FMUL R33, R76.reuse, R37 ;  /* 0x000000254c217220 */ /* 0x040fe20000400000 */
[----:B------:R-:W-:Y:S01]  /*b6a0*/  FFMA R32, R83, R111, R32 ;  /* 0x0000006f53207223 */ /* 0x000fe20000000020 */
        /* <DEDUP_REMOVED lines=29> */
[C---:B------:R-:W-:Y:S01]  /*b880*/  FMUL R47, R76.reuse, R47 ;  /* 0x0000002f4c2f7220 */ /* 0x040fe20000400000 */
[C---:B------:R-:W-:Y:S01]  /*b890*/  FMUL R44, R76.reuse, R48 ;  /* 0x000000304c2c7220 */ /* 0x040fe20000400000 */
[----:B------:R-:W-:Y:S01]  /*b8a0*/  FMUL R45, R76, R49 ;  /* 0x000000314c2d7220 */ /* 0x000fe20000400000 */
[----:B------:R1:W-:Y:S01]  /*b8b0*/  STS.128 [R173+0xc400], R32 ;  /* 0x00c40020ad007388 */ /* 0x0003e20000000c00 */
[C---:B------:R-:W-:Y:S01]  /*b8c0*/  SHF.L.U32 R135, R140.reuse, 0x10, RZ ;  /* 0x000000108c877819 */ /* 0x040fe200000006ff */
[----:B------:R-:W-:Y:S01]  /*b8d0*/  FFMA R46, R83, R121, R46 ;  /* 0x00000079532e7223 */ /* 0x000fe2000000002e */
[----:B------:R-:W-:Y:S01]  /*b8e0*/  F2FP.BF16.F32.PACK_AB R40, R41, R40 ;  /* 0x000000282928723e */ /* 0x000fe200000010ff */
[C---:B------:R-:W-:Y:S01]  /*b8f0*/  FFMA R47, R83.reuse, R122, R47 ;  /* 0x0000007a532f7223 */ /* 0x040fe2000000002f */
[C---:B------:R-:W-:Y:S01]  /*b900*/  FFMA R44, R83.reuse, R123, R44 ;  /* 0x0000007b532c7223 */ /* 0x040fe2000000002c */
[----:B------:R-:W-:Y:S01]  /*b910*/  LOP3.LUT R136, R140, 0xffff0000, RZ, 0xc0, !PT ;  /* 0xffff00008c887812 */ /* 0x000fe200078ec0ff */
[C---:B------:R-:W-:Y:S01]  /*b920*/  FFMA R45, R83.reuse, R124, R45 ;  /* 0x0000007c532d7223 */ /* 0x040fe2000000002d */
[C---:B------:R-:W-:Y:S01]  /*b930*/  FMUL R50, R76.reuse, R50 ;  /* 0x000000324c327220 */ /* 0x040fe20000400000 */
[C---:B------:R-:W-:Y:S01]  /*b940*/  FMUL R51, R76.reuse, R51 ;  /* 0x000000334c337220 */ /* 0x040fe20000400000 */
[C---:B------:R-:W-:Y:S01]  /*b950*/  FMUL R48, R76.reuse, R52 ;  /* 0x000000344c307220 */ /* 0x040fe20000400000 */
[C---:B------:R-:W-:Y:S01]  /*b960*/  FMUL R49, R76.reuse, R53 ;  /* 0x000000354c317220 */ /* 0x040fe20000400000 */
[C---:B------:R-:W-:Y:S01]  /*b970*/  FFMA R50, R83.reuse, R125, R50 ;  /* 0x0000007d53327223 */ /* 0x040fe20000000032 */
        /* <DEDUP_REMOVED lines=9> */
[----:B------:R-:W-:Y:S01]  /*ba10*/  FFMA R55, R83, R130, R55 ;  /* 0x0000008253377223 */ /* 0x000fe20000000037 */
[C---:B------:R-:W-:Y:S01]  /*ba20*/  FMUL R59, R76.reuse, R59 ;  /* 0x0000003b4c3b7220 */ /* 0x040fe20000400000 */
[----:B------:R-:W-:Y:S01]  /*ba30*/  F2FP.BF16.F32.PACK_AB R41, R47, R46 ;  /* 0x0000002e2f29723e */ /* 0x000fe200000010ff */
[----:B------:R-:W-:Y:S01]  /*ba40*/  FFMA R52, R83, R131, R52 ;  /* 0x0000008353347223 */ /* 0x000fe20000000034 */
[----:B------:R-:W-:Y:S01]  /*ba50*/  F2FP.BF16.F32.PACK_AB R42, R45, R44 ;  /* 0x0000002c2d2a723e */ /* 0x000fe200000010ff */
[C---:B------:R-:W-:Y:S01]  /*ba60*/  FMUL R56, R76.reuse, R60 ;  /* 0x0000003c4c387220 */ /* 0x040fe20000400000 */
[----:B------:R-:W-:Y:S01]  /*ba70*/  F2FP.BF16.F32.PACK_AB R43, R51, R50 ;  /* 0x00000032332b723e */ /* 0x000fe200000010ff */
[----:B------:R-:W-:Y:S01]  /*ba80*/  FFMA R53, R83, R132, R53 ;  /* 0x0000008453357223 */ /* 0x000fe20000000035 */
[----:B------:R-:W-:Y:S01]  /*ba90*/  SHF.L.U32 R137, R141, 0x10, RZ ;  /* 0x000000108d897819 */ /* 0x000fe200000006ff */
[C---:B------:R-:W-:Y:S01]  /*baa0*/  FMUL R57, R76.reuse, R61 ;  /* 0x0000003d4c397220 */ /* 0x040fe20000400000 */
[----:B------:R-:W-:Y:S01]  /*bab0*/  FFMA R58, R83, R133, R58 ;  /* 0x00000085533a7223 */ /* 0x000fe2000000003a */
[----:B------:R1:W-:Y:S01]  /*bac0*/  STS.128 [R172+0xc400], R40 ;  /* 0x00c40028ac007388 */ /* 0x0003e20000000c00 */
[----:B------:R-:W-:Y:S01]  /*bad0*/  LOP3.LUT R138, R141, 0xffff0000, RZ, 0xc0, !PT ;  /* 0xffff00008d8a7812 */ /* 0x000fe200078ec0ff */
[----:B------:R-:W-:Y:S01]  /*bae0*/  FMUL R62, R76, R62 ;  /* 0x0000003e4c3e7220 */ /* 0x000fe20000400000 */
[C---:B------:R-:W-:Y:S01]  /*baf0*/  FFMA R59, R83.reuse, R134, R59 ;  /* 0x00000086533b7223 */ /* 0x040fe2000000003b */
[----:B------:R-:W-:Y:S01]  /*bb00*/  SHF.L.U32 R139, R142, 0x10, RZ ;  /* 0x000000108e8b7819 */ /* 0x000fe200000006ff */
[----:B------:R-:W-:Y:S01]  /*bb10*/  FMUL R63, R76, R63 ;  /* 0x0000003f4c3f7220 */ /* 0x000fe20000400000 */
[C---:B------:R-:W-:Y:S01]  /*bb20*/  FFMA R56, R83.reuse, R135, R56 ;  /* 0x0000008753387223 */ /* 0x040fe20000000038 */
[----:B------:R-:W-:Y:S01]  /*bb30*/  LOP3.LUT R140, R142, 0xffff0000, RZ, 0xc0, !PT ;  /* 0xffff00008e8c7812 */ /* 0x000fe200078ec0ff */
[C---:B------:R-:W-:Y:S01]  /*bb40*/  FMUL R60, R76.reuse, R64 ;  /* 0x000000404c3c7220 */ /* 0x040fe20000400000 */
[----:B------:R-:W-:Y:S01]  /*bb50*/  FFMA R57, R83, R136, R57 ;  /* 0x0000008853397223 */ /* 0x000fe20000000039 */
[----:B------:R-:W-:Y:S01]  /*bb60*/  SHF.L.U32 R141, R143, 0x10, RZ ;  /* 0x000000108f8d7819 */ /* 0x000fe200000006ff */
[C---:B------:R-:W-:Y:S01]  /*bb70*/  FMUL R61, R76.reuse, R65 ;  /* 0x000000414c3d7220 */ /* 0x040fe20000400000 */
[----:B------:R-:W-:Y:S01]  /*bb80*/  FFMA R62, R83, R137, R62 ;  /* 0x00000089533e7223 */ /* 0x000fe2000000003e */
[----:B------:R-:W-:Y:S01]  /*bb90*/  LOP3.LUT R142, R143, 0xffff0000, RZ, 0xc0, !PT ;  /* 0xffff00008f8e7812 */ /* 0x000fe200078ec0ff */
[C---:B------:R-:W-:Y:S01]  /*bba0*/  FMUL R66, R76.reuse, R66 ;  /* 0x000000424c427220 */ /* 0x040fe20000400000 */
[----:B------:R-:W-:Y:S01]  /*bbb0*/  F2FP.BF16.F32.PACK_AB R48, R49, R48 ;  /* 0x000000303130723e */ /* 0x000fe200000010ff */
[----:B------:R-:W-:Y:S01]  /*bbc0*/  FFMA R63, R83, R138, R63 ;  /* 0x0000008a533f7223 */ /* 0x000fe2000000003f */
[----:B------:R-:W-:Y:S01]  /*bbd0*/  FMUL R67, R76, R67 ;  /* 0x000000434c437220 */ /* 0x000fe20000400000 */
        /* <DEDUP_REMOVED lines=12> */
[----:B------:R-:W-:Y:S03]  /*bca0*/  ISETP.NE.AND P0, PT, R165, RZ, PT ;  /* 0x000000ffa500720c */ /* 0x000fe60003f05270 */
        /* <DEDUP_REMOVED lines=19> */
[----:B--2---:R-:W-:Y:S04]  /*bde0*/  DEPBAR.LE SB0, 0x1 ;  /* 0x000080400000791a */ /* 0x004fe80000000000 */
.L_x_131:
[----:B------:R-:W-:Y:S05]  /*bdf0*/  BSYNC.RECONVERGENT B0 ;  /* 0x0000000000007941 */ /* 0x000fea0003800200 */
.L_x_130:
[----:B------:R-:W-:Y:S01]  /*be00*/  BAR.SYNC.DEFER_BLOCKING 0x1, 0x80 ;  /* 0x0042000000007b1d */ /* 0x000fe20000010000 */
[----:B------:R-:W-:Y:S09]  /*be10*/  UISETP.NE.AND UP0, UPT, UR39, -0x4, UPT ;  /* 0xfffffffc2700788c */ /* 0x000ff2000bf05270 */
[----:B------:R-:W-:Y:S05]  /*be20*/  BRA.U !UP0, `(.L_x_132) ;  /* 0x0000000108247547 */ /* 0x000fea000b800000 */
[----:B------:R-:W-:Y:S01]  /*be30*/  ISETP.NE.AND P0, PT, R174, RZ, PT ;  /* 0x000000ffae00720c */ /* 0x000fe20003f05270 */
[----:B------:R-:W-:Y:S01]  /*be40*/  IMAD.U32 R0, RZ, RZ, UR37 ;  /* 0x00000025ff007e24 */ /* 0x000fe2000f8e00ff */
[----:B------:R-:W-:Y:S04]  /*be50*/  UIADD3 UR4, UPT, UPT, UR37, 0x1, URZ ;  /* 0x0000000125047890 */ /* 0x000fe8000fffe0ff */
[----:B------:R-:W-:Y:S04]  /*be60*/  UISETP.NE.AND UP0, UPT, UR4, 0x4, UPT ;  /* 0x000000040400788c */ /* 0x000fe8000bf05270 */
[----:B------:R-:W-:Y:S03]  /*be70*/  USEL UR37, UR4, URZ, UP0 ;  /* 0x000000ff04257287 */ /* 0x000fe60008000000 */
[----:B------:R-:W-:Y:S05]  /*be80*/  @P0 LEA R0, R0, UR36, 0x3 ;  /* 0x0000002400000c11 */ /* 0x000fea000f8e18ff */
[----:B------:R-:W-:Y:S05]  /*be90*/  @P0 VIADD R0, R0, 0x30 ;  /* 0x0000003000000836 */ /* 0x000fea0000000000 */
[----:B------:R-:W-:Y:S04]  /*bea0*/  @P0 PRMT R0, R179, 0x654, R0 ;  /* 0x00000654b3000816 */ /* 0x000fe80000000000 */
[----:B------:R2:W-:Y:S03]  /*beb0*/  @P0 SYNCS.ARRIVE.TRANS64.RED.A1T0 RZ, [R0+URZ], RZ ;  /* 0x000000ff00ff09a7 */ /* 0x0005e600081004ff */
.L_x_132:
[----:B------:R-:W-:Y:S01]  /*bec0*/  ISETP.NE.AND P1, PT, R166, RZ, PT ;  /* 0x000000ffa600720c */ /* 0x000fe20003f25270 */
[----:B--2---:R-:W-:Y:S01]  /*bed0*/  IMAD.IADD R0, R77, 0x1, R152 ;  /* 0x000000014d007824 */ /* 0x004fe200078e0298 */
[----:B------:R-:W-:Y:S01]  /*bee0*/  ISETP.NE.AND P0, PT, R169, 0x2, PT ;  /* 0x00000002a900780c */ /* 0x000fe20003f05270 */
[----:B------:R-:W-:Y:S01]  /*bef0*/  UIADD3 UR39, UPT, UPT, UR39, 0x4, URZ ;  /* 0x0000000427277890 */ /* 0x000fe2000fffe0ff */
[----:B------:R-:W-:Y:S01]  /*bf00*/  LOP3.LUT R79, R79, 0x1, RZ, 0x3c, !PT ;  /* 0x000000014f4f7812 */ /* 0x000fe200078e3cff */
[----:B------:R-:W-:Y:S01]  /*bf10*/  IMAD.IADD R20, R75, 0x1, R150 ;  /* 0x000000014b147824 */ /* 0x000fe200078e0296 */
[----:B------:R-:W-:Y:S02]  /*bf20*/  R2UR UR28, R0 ;  /* 0x00000000001c72ca */ /* 0x000fe400000e0000 */
[----:B------:R-:W-:Y:S02]  /*bf30*/  SEL R0, RZ, 0x1, P0 ;  /* 0x00000001ff007807 */ /* 0x000fe40000000000 */
[----:B------:R-:W-:Y:S02]  /*bf40*/  SEL R169, R169, RZ, P0 ;  /* 0x000000ffa9a97207 */ /* 0x000fe40000000000 */
[----:B------:R-:W-:Y:S02]  /*bf50*/  LOP3.LUT R161, R161, R0, RZ, 0x3c, !PT ;  /* 0x00000000a1a17212 */ /* 0x000fe400078e3cff */
[----:B------:R-:W-:Y:S01]  /*bf60*/  @P1 R2UR UR52, R160 ;  /* 0x00000000a03412ca */ /* 0x000fe200000e0000 */
[----:B------:R-:W-:Y:S03]  /*bf70*/  @!UPT UIADD3 URZ, UPT, UPT, URZ, URZ, URZ ;  /* 0x000000fffffff290 */ /* 0x000fe6000fffe0ff */
[----:B------:R-:W-:Y:S11]  /*bf80*/  @P1 BRA `(.L_x_133) ;  /* 0xffffff9c00f01947 */ /* 0x000ff6000383ffff */
[----:B------:R-:W-:Y:S01]  /*bf90*/  SYNCS.ARRIVE.TRANS64.A1T0 RZ, [UR36+0xb0], RZ ;  /* 0x0000b0ffffff79a7 */ /* 0x000fe20008100024 */
[----:B------:R-:W-:-:S09]  /*bfa0*/  UISETP.NE.AND UP0, UPT, UR50, URZ, UPT ;  /* 0x000000ff3200728c */ /* 0x000fd2000bf05270 */
[----:B------:R-:W-:Y:S05]  /*bfb0*/  BRA.U !UP0, `(.L_x_134) ;  /* 0x0000000108487547 */ /* 0x000fea000b800000 */
[----:B------:R-:W2:Y:S02]  /*bfc0*/  LDCU.64 UR4, c[0x0][0xc90] ;  /* 0x00019200ff0477ac */ /* 0x000ea40008000a00 */
[----:B--2---:R-:W-:-:S04]  /*bfd0*/  UISETP.NE.U32.AND UP0, UPT, UR4, URZ, UPT ;  /* 0x000000ff0400728c */ /* 0x004fc8000bf05070 */
[----:B------:R-:W-:-:S09]  /*bfe0*/  UISETP.NE.AND.EX UP0, UPT, UR5, URZ, UPT, UP0 ;  /* 0x000000ff0500728c */ /* 0x000fd2000bf05300 */
[----:B------:R-:W-:Y:S05]  /*bff0*/  BRA.U UP0, `(.L_x_135) ;  /* 0x00000001000c7547 */ /* 0x000fea000b800000 */
[----:B------:R-:W-:-:S13]  /*c000*/  FSETP.NEU.AND P0, PT, R83, RZ, PT ;  /* 0x000000ff5300720b */ /* 0x000fda0003f0d000 */
[----:B------:R-:W-:Y:S05]  /*c010*/  @!P0 EXIT ;  /* 0x000000000000894d */ /* 0x000fea0003800000 */
[----:B------:R-:W-:Y:S05]  /*c020*/  BRA `(.L_x_134) ;  /* 0x00000000002c7947 */ /* 0x000fea0003800000 */
.L_x_135:
[----:B------:R-:W-:Y:S01]  /*c030*/  ISETP.NE.AND P0, PT, R167, RZ, PT ;  /* 0x000000ffa700720c */ /* 0x000fe20003f05270 */
[----:B------:R-:W-:-:S12]  /*c040*/  BSSY.RECONVERGENT B0, `(.L_x_134) ;  /* 0x0000009000007945 */ /* 0x000fd80003800200 */
[----:B------:R-:W-:Y:S05]  /*c050*/  @P0 BRA `(.L_x_136) ;  /* 0x0000000000140947 */ /* 0x000fea0003800000 */
[----:B------:R-:W2:Y:S02]  /*c060*/  LDCU.64 UR4, c[0x0][0xc88] ;  /* 0x00019100ff0477ac */ /* 0x000ea40008000a00 */
[----:B--2---:R-:W-:-:S04]  /*c070*/  ISETP.NE.U32.AND P0, PT, RZ, UR4, PT ;  /* 0x00000004ff007c0c */ /* 0x004fc8000bf05070 */
[----:B------:R-:W-:-:S13]  /*c080*/  ISETP.NE.AND.EX P0, PT, RZ, UR5, PT, P0 ;  /* 0x00000005ff007c0c */ /* 0x000fda000bf05300 */
[----:B------:R-:W-:Y:S05]  /*c090*/  @!P0 EXIT ;  /* 0x000000000000894d */ /* 0x000fea0003800000 */
[----:B------:R-:W-:Y:S05]  /*c0a0*/  BRA `(.L_x_137) ;  /* 0x0000000000087947 */ /* 0x000fea0003800000 */
.L_x_136:
[----:B------:R-:W-:-:S13]  /*c0b0*/  FSETP.NEU.AND P0, PT, R83, RZ, PT ;  /* 0x000000ff5300720b */ /* 0x000fda0003f0d000 */
[----:B------:R-:W-:Y:S05]  /*c0c0*/  @!P0 EXIT ;  /* 0x000000000000894d */ /* 0x000fea0003800000 */
.L_x_137:
[----:B------:R-:W-:Y:S05]  /*c0d0*/  BSYNC.RECONVERGENT B0 ;  /* 0x0000000000007941 */ /* 0x000fea0003800200 */
.L_x_134:
[----:B------:R-:W-:Y:S01]  /*c0e0*/  ULEA UR4, UR37, UR36, 0x3 ;  /* 0x0000002425047291 */ /* 0x000fe2000f8e18ff */
[----:B------:R-:W-:-:S04]  /*c0f0*/  DEPBAR.LE SB0, 0x0 ;  /* 0x000080000000791a */ /* 0x000fc80000000000 */
[----:B------:R-:W-:-:S04]  /*c100*/  UIADD3 UR4, UPT, UPT, UR4, 0x30, URZ ;  /* 0x0000003004047890 */ /* 0x000fc8000fffe0ff */
[----:B------:R-:W-:-:S09]  /*c110*/  UPRMT UR4, UR61, 0x654, UR4 ;  /* 0x000006543d047896 */ /* 0x000fd20008000004 */
[----:B------:R-:W-:Y:S01]  /*c120*/  SYNCS.ARRIVE.TRANS64.RED.A1T0 RZ, [UR4], RZ ;  /* 0x000000ffffff79a7 */ /* 0x000fe20008100404 */
[----:B------:R-:W-:Y:S05]  /*c130*/  EXIT ;  /* 0x000000000000794d */ /* 0x000fea0003800000 */
.L_x_24:
[----:B-1----:R1:W4:Y:S02]  /*c140*/  SYNCS.PHASECHK.TRANS64.TRYWAIT P0, [R2+URZ+0xa0], R5 ;  /* 0x0000a005020075a7 */ /* 0x00232400080011ff */
[----:B----4-:R-:W-:Y:S05]  /*c150*/  @!P0 NANOSLEEP.SYNCS 0x989680 ;  /* 0x009896800000895d */ /* 0x010fea0003900000 */
[----:B------:R-:W4:Y:S02]  /*c160*/  @!P0 SYNCS.PHASECHK.TRANS64 P0, [R2+URZ+0xa0], R5 ;  /* 0x0000a005020085a7 */ /* 0x000f2400080010ff */
[----:B----4-:R-:W-:Y:S05]  /*c170*/  @!P0 BRA `(.L_x_24) ;  /* 0xfffffffc00f08947 */ /* 0x010fea000383ffff */
[----:B------:R-:W-:Y:S05]  /*c180*/  BRA `(.L_x_138) ;  /* 0xffffff5400f47947 */ /* 0x000fea000383ffff */
.L_x_27:
[----:B----4-:R-:W-:-:S07]  /*c190*/  MOV R2, UR49 ;  /* 0x0000003100027c02 */ /* 0x010fce0008000f00 */
.L_x_139:
[----:B-1----:R1:W4:Y:S02]  /*c1a0*/  SYNCS.PHASECHK.TRANS64.TRYWAIT P0, [R2+URZ+0x8], R3 ;  /* 0x00000803020075a7 */ /* 0x00232400080011ff */
[----:B----4-:R-:W-:Y:S05]  /*c1b0*/  @!P0 NANOSLEEP.SYNCS 0x989680 ;  /* 0x009896800000895d */ /* 0x010fea0003900000 */
[----:B------:R-:W4:Y:S02]  /*c1c0*/  @!P0 SYNCS.PHASECHK.TRANS64 P0, [R2+URZ+0x8], R3 ;  /* 0x00000803020085a7 */ /* 0x000f2400080010ff */
[----:B----4-:R-:W-:Y:S05]  /*c1d0*/  @!P0 BRA `(.L_x_139) ;  /* 0xfffffffc00f08947 */ /* 0x010fea000383ffff */
[----:B------:R-:W-:Y:S05]  /*c1e0*/  BRA `(.L_x_26) ;  /* 0xffffff5800287947 */ /* 0x000fea000383ffff */
.L_x_34:
[----:B-1----:R-:W-:-:S07]  /*c1f0*/  MOV R2, UR49 ;  /* 0x0000003100027c02 */ /* 0x002fce0008000f00 */
.L_x_140:
[----:B-1----:R1:W4:Y:S02]  /*c200*/  SYNCS.PHASECHK.TRANS64.TRYWAIT P0, [R2+URZ+0x8], R5 ;  /* 0x00000805020075a7 */ /* 0x00232400080011ff */
[----:B----4-:R-:W-:Y:S05]  /*c210*/  @!P0 NANOSLEEP.SYNCS 0x989680 ;  /* 0x009896800000895d */ /* 0x010fea0003900000 */
[----:B------:R-:W4:Y:S02]  /*c220*/  @!P0 SYNCS.PHASECHK.TRANS64 P0, [R2+URZ+0x8], R5 ;  /* 0x00000805020085a7 */ /* 0x000f2400080010ff */
[----:B----4-:R-:W-:Y:S05]  /*c230*/  @!P0 BRA `(.L_x_140) ;  /* 0xfffffffc00f08947 */ /* 0x010fea000383ffff */
[----:B------:R-:W-:Y:S05]  /*c240*/  BRA `(.L_x_33) ;  /* 0xffffff5c00287947 */ /* 0x000fea000383ffff */
.L_x_41:
[----:B-1----:R1:W4:Y:S02]  /*c250*/  SYNCS.PHASECHK.TRANS64.TRYWAIT P0, [R2+URZ+0x60], R3 ;  /* 0x00006003020075a7 */ /* 0x00232400080011ff */
[----:B----4-:R-:W-:Y:S05]  /*c260*/  @!P0 NANOSLEEP.SYNCS 0x989680 ;  /* 0x009896800000895d */ /* 0x010fea0003900000 */
[----:B------:R-:W4:Y:S02]  /*c270*/  @!P0 SYNCS.PHASECHK.TRANS64 P0, [R2+URZ+0x60], R3 ;  /* 0x00006003020085a7 */ /* 0x000f2400080010ff */
[----:B----4-:R-:W-:Y:S05]  /*c280*/  @!P0 BRA `(.L_x_41) ;  /* 0xfffffffc00f08947 */ /* 0x010fea000383ffff */
[----:B------:R-:W-:Y:S05]  /*c290*/  BRA `(.L_x_141) ;  /* 0xffffff60002c7947 */ /* 0x000fea000383ffff */
.L_x_47:
[----:B-1----:R1:W2:Y:S02]  /*c2a0*/  SYNCS.PHASECHK.TRANS64.TRYWAIT P0, [R0+URZ+0x90], R5 ;  /* 0x00009005000075a7 */ /* 0x0022a400080011ff */
[----:B--2---:R-:W-:Y:S05]  /*c2b0*/  @!P0 NANOSLEEP.SYNCS 0x989680 ;  /* 0x009896800000895d */ /* 0x004fea0003900000 */
[----:B------:R-:W2:Y:S02]  /*c2c0*/  @!P0 SYNCS.PHASECHK.TRANS64 P0, [R0+URZ+0x90], R5 ;  /* 0x00009005000085a7 */ /* 0x000ea400080010ff */
[----:B--2---:R-:W-:Y:S05]  /*c2d0*/  @!P0 BRA `(.L_x_47) ;  /* 0xfffffffc00f08947 */ /* 0x004fea000383ffff */
[----:B------:R-:W-:Y:S05]  /*c2e0*/  BRA `(.L_x_142) ;  /* 0xffffff6400ec7947 */ /* 0x000fea000383ffff */
.L_x_48:
[----:B------:R-:W-:-:S07]  /*c2f0*/  MOV R0, UR4 ;  /* 0x0000000400007c02 */ /* 0x000fce0008000f00 */
.L_x_143:
[----:B-1----:R1:W2:Y:S02]  /*c300*/  SYNCS.PHASECHK.TRANS64.TRYWAIT P0, [R0+URZ+0x70], R7 ;  /* 0x00007007000075a7 */ /* 0x0022a400080011ff */
[----:B--2---:R-:W-:Y:S05]  /*c310*/  @!P0 NANOSLEEP.SYNCS 0x989680 ;  /* 0x009896800000895d */ /* 0x004fea0003900000 */
[----:B------:R-:W2:Y:S02]  /*c320*/  @!P0 SYNCS.PHASECHK.TRANS64 P0, [R0+URZ+0x70], R7 ;  /* 0x00007007000085a7 */ /* 0x000ea400080010ff */
[----:B--2---:R-:W-:Y:S05]  /*c330*/  @!P0 BRA `(.L_x_143) ;  /* 0xfffffffc00f08947 */ /* 0x004fea000383ffff */
[----:B------:R-:W-:Y:S05]  /*c340*/  BRA `(.L_x_144) ;  /* 0xffffff6400fc7947 */ /* 0x000fea000383ffff */
.L_x_49:
[----:B-1----:R1:W2:Y:S02]  /*c350*/  SYNCS.PHASECHK.TRANS64.TRYWAIT P1, [R0+URZ+0x60], R5 ;  /* 0x00006005000075a7 */ /* 0x0022a400080211ff */
[----:B--2---:R-:W-:Y:S05]  /*c360*/  @!P1 NANOSLEEP.SYNCS 0x989680 ;  /* 0x009896800000995d */ /* 0x004fea0003900000 */
[----:B------:R-:W2:Y:S02]  /*c370*/  @!P1 SYNCS.PHASECHK.TRANS64 P1, [R0+URZ+0x60], R5 ;  /* 0x00006005000095a7 */ /* 0x000ea400080210ff */
[----:B--2---:R-:W-:Y:S05]  /*c380*/  @!P1 BRA `(.L_x_49) ;  /* 0xfffffffc00f09947 */ /* 0x004fea000383ffff */
[----:B------:R-:W-:Y:S05]  /*c390*/  BRA `(.L_x_145) ;  /* 0xffffff68002c7947 */ /* 0x000fea000383ffff */
.L_x_52:
[----:B------:R-:W-:-:S07]  /*c3a0*/  MOV R0, UR4 ;  /* 0x0000000400007c02 */ /* 0x000fce0008000f00 */
.L_x_146:
[----:B-1----:R1:W2:Y:S02]  /*c3b0*/  SYNCS.PHASECHK.TRANS64.TRYWAIT P0, [R0+URZ+0x70], R3 ;  /* 0x00007003000075a7 */ /* 0x0022a400080011ff */
[----:B--2---:R-:W-:Y:S05]  /*c3c0*/  @!P0 NANOSLEEP.SYNCS 0x989680 ;  /* 0x009896800000895d */ /* 0x004fea0003900000 */
[----:B------:R-:W2:Y:S02]  /*c3d0*/  @!P0 SYNCS.PHASECHK.TRANS64 P0, [R0+URZ+0x70], R3 ;  /* 0x00007003000085a7 */ /* 0x000ea400080010ff */
[----:B--2---:R-:W-:Y:S05]  /*c3e0*/  @!P0 BRA `(.L_x_146) ;  /* 0xfffffffc00f08947 */ /* 0x004fea000383ffff */
[----:B------:R-:W-:Y:S05]  /*c3f0*/  BRA `(.L_x_51) ;  /* 0xffffff6800807947 */ /* 0x000fea000383ffff */
.L_x_59:
[----:B-1----:R1:W2:Y:S02]  /*c400*/  SYNCS.PHASECHK.TRANS64.TRYWAIT P0, [R2+URZ+0x60], R3 ;  /* 0x00006003020075a7 */ /* 0x0022a400080011ff */
[----:B--2---:R-:W-:Y:S05]  /*c410*/  @!P0 NANOSLEEP.SYNCS 0x989680 ;  /* 0x009896800000895d */ /* 0x004fea0003900000 */
[----:B------:R-:W2:Y:S02]  /*c420*/  @!P0 SYNCS.PHASECHK.TRANS64 P0, [R2+URZ+0x60], R3 ;  /* 0x00006003020085a7 */ /* 0x000ea400080010ff */
[----:B--2---:R-:W-:Y:S05]  /*c430*/  @!P0 BRA `(.L_x_59) ;  /* 0xfffffffc00f08947 */ /* 0x004fea000383ffff */
[----:B------:R-:W-:Y:S05]  /*c440*/  BRA `(.L_x_147) ;  /* 0xffffff78001c7947 */ /* 0x000fea000383ffff */
.L_x_62:
[----:B------:R-:W-:-:S07]  /*c450*/  MOV R17, UR6 ;  /* 0x0000000600117c02 */ /* 0x000fce0008000f00 */
.L_x_148:
[----:B-1----:R1:W2:Y:S02]  /*c460*/  SYNCS.PHASECHK.TRANS64.TRYWAIT P2, [R17+URZ], R16 ;  /* 0x00000010110075a7 */ /* 0x0022a400080411ff */
[----:B--2---:R-:W-:Y:S05]  /*c470*/  @!P2 NANOSLEEP.SYNCS 0x989680 ;  /* 0x009896800000a95d */ /* 0x004fea0003900000 */
[----:B------:R-:W2:Y:S02]  /*c480*/  @!P2 SYNCS.PHASECHK.TRANS64 P2, [R17+URZ], R16 ;  /* 0x000000101100a5a7 */ /* 0x000ea400080410ff */
[----:B--2---:R-:W-:Y:S05]  /*c490*/  @!P2 BRA `(.L_x_148) ;  /* 0xfffffffc00f0a947 */ /* 0x004fea000383ffff */
[----:B------:R-:W-:Y:S05]  /*c4a0*/  BRA `(.L_x_61) ;  /* 0xffffff7800807947 */ /* 0x000fea000383ffff */
.L_x_63:
[----:B-1----:R-:W-:-:S07]  /*c4b0*/  MOV R16, UR6 ;  /* 0x0000000600107c02 */ /* 0x002fce0008000f00 */
.L_x_149:
[----:B-1----:R1:W2:Y:S02]  /*c4c0*/  SYNCS.PHASECHK.TRANS64.TRYWAIT P2, [R16+URZ+0x88], R19 ;  /* 0x00008813100075a7 */ /* 0x0022a400080411ff */
[----:B--2---:R-:W-:Y:S05]  /*c4d0*/  @!P2 NANOSLEEP.SYNCS 0x989680 ;  /* 0x009896800000a95d */ /* 0x004fea0003900000 */
[----:B------:R-:W2:Y:S02]  /*c4e0*/  @!P2 SYNCS.PHASECHK.TRANS64 P2, [R16+URZ+0x88], R19 ;  /* 0x000088131000a5a7 */ /* 0x000ea400080410ff */
[----:B--2---:R-:W-:Y:S05]  /*c4f0*/  @!P2 BRA `(.L_x_149) ;  /* 0xfffffffc00f0a947 */ /* 0x004fea000383ffff */
[----:B------:R-:W-:Y:S05]  /*c500*/  BRA `(.L_x_150) ;  /* 0xffffff78008c7947 */ /* 0x000fea000383ffff */
.L_x_66:
[----:B------:R-:W-:Y:S07]  /*c510*/  MOV R17, UR6 ;  /* 0x0000000600117c02 */ /* 0x000fee0008000f00 */
.L_x_151:
[----:B--2---:R2:W3:Y:S02]  /*c520*/  SYNCS.PHASECHK.TRANS64.TRYWAIT P0, [R17+URZ], R20 ;  /* 0x00000014110075a7 */ /* 0x0044e400080011ff */
[----:B---3--:R-:W-:Y:S05]  /*c530*/  @!P0 NANOSLEEP.SYNCS 0x989680 ;  /* 0x009896800000895d */ /* 0x008fea0003900000 */
[----:B------:R-:W3:Y:S02]  /*c540*/  @!P0 SYNCS.PHASECHK.TRANS64 P0, [R17+URZ], R20 ;  /* 0x00000014110085a7 */ /* 0x000ee400080010ff */
[----:B---3--:R-:W-:Y:S05]  /*c550*/  @!P0 BRA `(.L_x_151) ;  /* 0xfffffffc00f08947 */ /* 0x008fea000383ffff */
[----:B------:R-:W-:Y:S05]  /*c560*/  BRA `(.L_x_65) ;  /* 0xffffff7c00d87947 */ /* 0x000fea000383ffff */
.L_x_69:
[----:B------:R-:W-:-:S07]  /*c570*/  MOV R0, UR6 ;  /* 0x0000000600007c02 */ /* 0x000fce0008000f00 */
.L_x_152:
[----:B-1----:R1:W2:Y:S02]  /*c580*/  SYNCS.PHASECHK.TRANS64.TRYWAIT P0, [R0+URZ+0xb0], R3 ;  /* 0x0000b003000075a7 */ /* 0x0022a400080011ff */
[----:B--2---:R-:W-:Y:S05]  /*c590*/  @!P0 NANOSLEEP.SYNCS 0x989680 ;  /* 0x009896800000895d */ /* 0x004fea0003900000 */
[----:B------:R-:W2:Y:S02]  /*c5a0*/  @!P0 SYNCS.PHASECHK.TRANS64 P0, [R0+URZ+0xb0], R3 ;  /* 0x0000b003000085a7 */ /* 0x000ea400080010ff */
[----:B--2---:R-:W-:Y:S05]  /*c5b0*/  @!P0 BRA `(.L_x_152) ;  /* 0xfffffffc00f08947 */ /* 0x004fea000383ffff */
[----:B------:R-:W-:Y:S05]  /*c5c0*/  BRA `(.L_x_153) ;  /* 0xffffff8000dc7947 */ /* 0x000fea000383ffff */
.L_x_74:
[----:B--2---:R2:W3:Y:S02]  /*c5d0*/  SYNCS.PHASECHK.TRANS64.TRYWAIT P0, [R0+URZ+0x60], R3 ;  /* 0x00006003000075a7 */ /* 0x0044e400080011ff */
[----:B---3--:R-:W-:Y:S05]  /*c5e0*/  @!P0 NANOSLEEP.SYNCS 0x989680 ;  /* 0x009896800000895d */ /* 0x008fea0003900000 */
[----:B------:R-:W3:Y:S02]  /*c5f0*/  @!P0 SYNCS.PHASECHK.TRANS64 P0, [R0+URZ+0x60], R3 ;  /* 0x00006003000085a7 */ /* 0x000ee400080010ff */
[----:B---3--:R-:W-:Y:S05]  /*c600*/  @!P0 BRA `(.L_x_74) ;  /* 0xfffffffc00f08947 */ /* 0x008fea000383ffff */
[----:B------:R-:W-:Y:S05]  /*c610*/  BRA `(.L_x_154) ;  /* 0xffffff8400e47947 */ /* 0x000fea000383ffff */
.L_x_77:
[----:B------:R-:W-:Y:S07]  /*c620*/  MOV R0, UR4 ;  /* 0x0000000400007c02 */ /* 0x000fee0008000f00 */
.L_x_155:
[----:B-1----:R1:W2:Y:S02]  /*c630*/  SYNCS.PHASECHK.TRANS64.TRYWAIT P0, [R0+URZ+0x58], R3 ;  /* 0x00005803000075a7 */ /* 0x0022a400080011ff */
[----:B--2---:R-:W-:Y:S05]  /*c640*/  @!P0 NANOSLEEP.SYNCS 0x989680 ;  /* 0x009896800000895d */ /* 0x004fea0003900000 */
[----:B------:R-:W2:Y:S02]  /*c650*/  @!P0 SYNCS.PHASECHK.TRANS64 P0, [R0+URZ+0x58], R3 ;  /* 0x00005803000085a7 */ /* 0x000ea400080010ff */
[----:B--2---:R-:W-:Y:S05]  /*c660*/  @!P0 BRA `(.L_x_155) ;  /* 0xfffffffc00f08947 */ /* 0x004fea000383ffff */
[----:B------:R-:W-:Y:S05]  /*c670*/  BRA `(.L_x_76) ;  /* 0xffffff8800dc7947 */ /* 0x000fea000383ffff */
.L_x_80:
[----:B------:R-:W-:Y:S07]  /*c680*/  MOV R3, UR4 ;  /* 0x0000000400037c02 */ /* 0x000fee0008000f00 */
.L_x_156:
[----:B-1----:R1:W2:Y:S02]  /*c690*/  SYNCS.PHASECHK.TRANS64.TRYWAIT P2, [R3+URZ+0x30], R38 ;  /* 0x00003026030075a7 */ /* 0x0022a400080411ff */
[----:B--2---:R-:W-:Y:S05]  /*c6a0*/  @!P2 NANOSLEEP.SYNCS 0x989680 ;  /* 0x009896800000a95d */ /* 0x004fea0003900000 */
[----:B------:R-:W2:Y:S02]  /*c6b0*/  @!P2 SYNCS.PHASECHK.TRANS64 P2, [R3+URZ+0x30], R38 ;  /* 0x000030260300a5a7 */ /* 0x000ea400080410ff */
[----:B--2---:R-:W-:Y:S05]  /*c6c0*/  @!P2 BRA `(.L_x_156) ;  /* 0xfffffffc00f0a947 */ /* 0x004fea000383ffff */
[----:B------:R-:W-:Y:S05]  /*c6d0*/  BRA `(.L_x_157) ;  /* 0xffffff8c00387947 */ /* 0x000fea000383ffff */
.L_x_81:
[----:B-1----:R-:W-:Y:S07]  /*c6e0*/  MOV R3, UR4 ;  /* 0x0000000400037c02 */ /* 0x002fee0008000f00 */
.L_x_158:
[----:B-1----:R1:W2:Y:S02]  /*c6f0*/  SYNCS.PHASECHK.TRANS64.TRYWAIT P0, [R3+URZ+0x38], R38 ;  /* 0x00003826030075a7 */ /* 0x0022a400080011ff */
[----:B--2---:R-:W-:Y:S05]  /*c700*/  @!P0 NANOSLEEP.SYNCS 0x989680 ;  /* 0x009896800000895d */ /* 0x004fea0003900000 */
[----:B------:R-:W2:Y:S02]  /*c710*/  @!P0 SYNCS.PHASECHK.TRANS64 P0, [R3+URZ+0x38], R38 ;  /* 0x00003826030085a7 */ /* 0x000ea400080010ff */
[----:B--2---:R-:W-:Y:S05]  /*c720*/  @!P0 BRA `(.L_x_158) ;  /* 0xfffffffc00f08947 */ /* 0x004fea000383ffff */
[----:B------:R-:W-:Y:S05]  /*c730*/  BRA `(.L_x_159) ;  /* 0xffffff8c00887947 */ /* 0x000fea000383ffff */
.L_x_82:
[----:B-1----:R-:W-:Y:S07]  /*c740*/  MOV R3, UR4 ;  /* 0x0000000400037c02 */ /* 0x002fee0008000f00 */
.L_x_160:
[----:B-1----:R1:W2:Y:S02]  /*c750*/  SYNCS.PHASECHK.TRANS64.TRYWAIT P0, [R3+URZ+0x40], R38 ;  /* 0x00004026030075a7 */ /* 0x0022a400080011ff */
[----:B--2---:R-:W-:Y:S05]  /*c760*/  @!P0 NANOSLEEP.SYNCS 0x989680 ;  /* 0x009896800000895d */ /* 0x004fea0003900000 */
[----:B------:R-:W2:Y:S02]  /*c770*/  @!P0 SYNCS.PHASECHK.TRANS64 P0, [R3+URZ+0x40], R38 ;  /* 0x00004026030085a7 */ /* 0x000ea400080010ff */
[----:B--2---:R-:W-:Y:S05]  /*c780*/  @!P0 BRA `(.L_x_160) ;  /* 0xfffffffc00f08947 */ /* 0x004fea000383ffff */
[----:B------:R-:W-:Y:S05]  /*c790*/  BRA `(.L_x_161) ;  /* 0xffffff8c00d07947 */ /* 0x000fea000383ffff */
.L_x_83:
[----:B-1----:R-:W-:Y:S07]  /*c7a0*/  MOV R3, UR4 ;  /* 0x0000000400037c02 */ /* 0x002fee0008000f00 */
.L_x_162:
[----:B-1----:R1:W2:Y:S02]  /*c7b0*/  SYNCS.PHASECHK.TRANS64.TRYWAIT P0, [R3+URZ+0x48], R38 ;  /* 0x00004826030075a7 */ /* 0x0022a400080011ff */
[----:B--2---:R-:W-:Y:S05]  /*c7c0*/  @!P0 NANOSLEEP.SYNCS 0x989680 ;  /* 0x009896800000895d */ /* 0x004fea0003900000 */
[----:B------:R-:W2:Y:S02]  /*c7d0*/  @!P0 SYNCS.PHASECHK.TRANS64 P0, [R3+URZ+0x48], R38 ;  /* 0x00004826030085a7 */ /* 0x000ea400080010ff */
[----:B--2---:R-:W-:Y:S05]  /*c7e0*/  @!P0 BRA `(.L_x_162) ;  /* 0xfffffffc00f08947 */ /* 0x004fea000383ffff */
[----:B------:R-:W-:Y:S05]  /*c7f0*/  BRA `(.L_x_163) ;  /* 0xffffff9000187947 */ /* 0x000fea000383ffff */
.L_x_85:
[----:B------:R-:W-:-:S07]  /*c800*/  MOV R0, UR4 ;  /* 0x0000000400007c02 */ /* 0x000fce0008000f00 */
.L_x_164:
[----:B-1----:R1:W2:Y:S02]  /*c810*/  SYNCS.PHASECHK.TRANS64.TRYWAIT P0, [R0+URZ+0x30], R3 ;  /* 0x00003003000075a7 */ /* 0x0022a400080011ff */
[----:B--2---:R-:W-:Y:S05]  /*c820*/  @!P0 NANOSLEEP.SYNCS 0x989680 ;  /* 0x009896800000895d */ /* 0x004fea0003900000 */
[----:B------:R-:W2:Y:S02]  /*c830*/  @!P0 SYNCS.PHASECHK.TRANS64 P0, [R0+URZ+0x30], R3 ;  /* 0x00003003000085a7 */ /* 0x000ea400080010ff */
[----:B--2---:R-:W-:Y:S05]  /*c840*/  @!P0 BRA `(.L_x_164) ;  /* 0xfffffffc00f08947 */ /* 0x004fea000383ffff */
[----:B------:R-:W-:Y:S05]  /*c850*/  BRA `(.L_x_165) ;  /* 0xffffff9000dc7947 */ /* 0x000fea000383ffff */
.L_x_86:
[----:B-1----:R-:W-:-:S07]  /*c860*/  MOV R0, UR4 ;  /* 0x0000000400007c02 */ /* 0x002fce0008000f00 */
.L_x_166:
[----:B-1----:R1:W2:Y:S02]  /*c870*/  SYNCS.PHASECHK.TRANS64.TRYWAIT P0, [R0+URZ+0x38], R3 ;  /* 0x00003803000075a7 */ /* 0x0022a400080011ff */
[----:B--2---:R-:W-:Y:S05]  /*c880*/  @!P0 NANOSLEEP.SYNCS 0x989680 ;  /* 0x009896800000895d */ /* 0x004fea0003900000 */
[----:B------:R-:W2:Y:S02]  /*c890*/  @!P0 SYNCS.PHASECHK.TRANS64 P0, [R0+URZ+0x38], R3 ;  /* 0x00003803000085a7 */ /* 0x000ea400080010ff */
[----:B--2---:R-:W-:Y:S05]  /*c8a0*/  @!P0 BRA `(.L_x_166) ;  /* 0xfffffffc00f08947 */ /* 0x004fea000383ffff */
[----:B------:R-:W-:Y:S05]  /*c8b0*/  BRA `(.L_x_167) ;  /* 0xffffff9000cc7947 */ /* 0x000fea000383ffff */
.L_x_87:
[----:B-1----:R-:W-:-:S07]  /*c8c0*/  MOV R0, UR4 ;  /* 0x0000000400007c02 */ /* 0x002fce0008000f00 */
.L_x_168:
[----:B-1----:R1:W2:Y:S02]  /*c8d0*/  SYNCS.PHASECHK.TRANS64.TRYWAIT P0, [R0+URZ+0x40], R3 ;  /* 0x00004003000075a7 */ /* 0x0022a400080011ff */
[----:B--2---:R-:W-:Y:S05]  /*c8e0*/  @!P0 NANOSLEEP.SYNCS 0x989680 ;  /* 0x009896800000895d */ /* 0x004fea0003900000 */
[----:B------:R-:W2:Y:S02]  /*c8f0*/  @!P0 SYNCS.PHASECHK.TRANS64 P0, [R0+URZ+0x40], R3 ;  /* 0x00004003000085a7 */ /* 0x000ea400080010ff */
[----:B--2---:R-:W-:Y:S05]  /*c900*/  @!P0 BRA `(.L_x_168) ;  /* 0xfffffffc00f08947 */ /* 0x004fea000383ffff */
[----:B------:R-:W-:Y:S05]  /*c910*/  BRA `(.L_x_169) ;  /* 0xffffff9000bc7947 */ /* 0x000fea000383ffff */
.L_x_89:
[----:B--2---:R2:W3:Y:S02]  /*c920*/  SYNCS.PHASECHK.TRANS64.TRYWAIT P0, [R0+URZ+0x60], R3 ;  /* 0x00006003000075a7 */ /* 0x0044e400080011ff */
[----:B---3--:R-:W-:Y:S05]  /*c930*/  @!P0 NANOSLEEP.SYNCS 0x989680 ;  /* 0x009896800000895d */ /* 0x008fea0003900000 */
[----:B------:R-:W3:Y:S02]  /*c940*/  @!P0 SYNCS.PHASECHK.TRANS64 P0, [R0+URZ+0x60], R3 ;  /* 0x00006003000085a7 */ /* 0x000ee400080010ff */
[----:B---3--:R-:W-:Y:S05]  /*c950*/  @!P0 BRA `(.L_x_89) ;  /* 0xfffffffc00f08947 */ /* 0x008fea000383ffff */
[----:B------:R-:W-:Y:S05]  /*c960*/  BRA `(.L_x_170) ;  /* 0xffffff94008c7947 */ /* 0x000fea000383ffff */
.L_x_100:
[----:B-1----:R-:W-:Y:S04]  /*c970*/  MOV R0, UR36 ;  /* 0x0000002400007c02 */ /* 0x002fe80008000f00 */
[----:B------:R1:W3:Y:S03]  /*c980*/  SYNCS.PHASECHK.TRANS64.TRYWAIT P0, [R0+URZ+0x10], R5 ;  /* 0x00001005000075a7 */ /* 0x0002e600080011ff */
[----:B---3--:R-:W-:Y:S05]  /*c990*/  @!P0 NANOSLEEP.SYNCS 0x989680 ;  /* 0x009896800000895d */ /* 0x008fea0003900000 */
[----:B------:R-:W3:Y:S02]  /*c9a0*/  @!P0 SYNCS.PHASECHK.TRANS64 P0, [R0+URZ+0x10], R5 ;  /* 0x00001005000085a7 */ /* 0x000ee400080010ff */
[----:B---3--:R-:W-:Y:S05]  /*c9b0*/  @!P0 BRA `(.L_x_100) ;  /* 0xfffffffc00ec8947 */ /* 0x008fea000383ffff */
[----:B------:R-:W-:Y:S05]  /*c9c0*/  BRA `(.L_x_99) ;  /* 0xffffffa400087947 */ /* 0x000fea000383ffff */
.L_x_102:
[----:B-1----:R-:W-:Y:S04]  /*c9d0*/  MOV R0, UR36 ;  /* 0x0000002400007c02 */ /* 0x002fe80008000f00 */
[----:B------:R1:W4:Y:S03]  /*c9e0*/  SYNCS.PHASECHK.TRANS64.TRYWAIT P1, [R0+URZ+0x80], R3 ;  /* 0x00008003000075a7 */ /* 0x00032600080211ff */
[----:B----4-:R-:W-:Y:S05]  /*c9f0*/  @!P1 NANOSLEEP.SYNCS 0x989680 ;  /* 0x009896800000995d */ /* 0x010fea0003900000 */
[----:B------:R-:W4:Y:S02]  /*ca00*/  @!P1 SYNCS.PHASECHK.TRANS64 P1, [R0+URZ+0x80], R3 ;  /* 0x00008003000095a7 */ /* 0x000f2400080210ff */
[----:B----4-:R-:W-:Y:S05]  /*ca10*/  @!P1 BRA `(.L_x_102) ;  /* 0xfffffffc00ec9947 */ /* 0x010fea000383ffff */
[----:B------:R-:W-:Y:S05]  /*ca20*/  BRA `(.L_x_101) ;  /* 0xffffffa400407947 */ /* 0x000fea000383ffff */
.L_x_111:
[----:B--2---:R2:W4:Y:S02]  /*ca30*/  SYNCS.PHASECHK.TRANS64.TRYWAIT P0, [R3+URZ+0x10], R0 ;  /* 0x00001000030075a7 */ /* 0x00452400080011ff */
[----:B----4-:R-:W-:Y:S05]  /*ca40*/  @!P0 NANOSLEEP.SYNCS 0x989680 ;  /* 0x009896800000895d */ /* 0x010fea0003900000 */
[----:B------:R-:W4:Y:S02]  /*ca50*/  @!P0 SYNCS.PHASECHK.TRANS64 P0, [R3+URZ+0x10], R0 ;  /* 0x00001000030085a7 */ /* 0x000f2400080010ff */
[----:B----4-:R-:W-:Y:S05]  /*ca60*/  @!P0 BRA `(.L_x_111) ;  /* 0xfffffffc00f08947 */ /* 0x010fea000383ffff */
[----:B------:R-:W-:Y:S05]  /*ca70*/  BRA `(.L_x_110) ;  /* 0xffffffb800107947 */ /* 0x000fea000383ffff */
.L_x_119:
[----:B-1----:R1:W4:Y:S02]  /*ca80*/  SYNCS.PHASECHK.TRANS64.TRYWAIT P0, [R3+URZ+0x10], R6 ;  /* 0x00001006030075a7 */ /* 0x00232400080011ff */
[----:B----4-:R-:W-:Y:S05]  /*ca90*/  @!P0 NANOSLEEP.SYNCS 0x989680 ;  /* 0x009896800000895d */ /* 0x010fea0003900000 */
[----:B------:R-:W4:Y:S02]  /*caa0*/  @!P0 SYNCS.PHASECHK.TRANS64 P0, [R3+URZ+0x10], R6 ;  /* 0x00001006030085a7 */ /* 0x000f2400080010ff */
[----:B----4-:R-:W-:Y:S05]  /*cab0*/  @!P0 BRA `(.L_x_119) ;  /* 0xfffffffc00f08947 */ /* 0x010fea000383ffff */
[----:B------:R-:W-:Y:S05]  /*cac0*/  BRA `(.L_x_118) ;  /* 0xffffffcc00187947 */ /* 0x000fea000383ffff */
.L_x_127:
[----:B-1----:R1:W2:Y:S02]  /*cad0*/  SYNCS.PHASECHK.TRANS64.TRYWAIT P0, [R3+URZ+0x10], R0 ;  /* 0x00001000030075a7 */ /* 0x0022a400080011ff */
[----:B--2---:R-:W-:Y:S05]  /*cae0*/  @!P0 NANOSLEEP.SYNCS 0x989680 ;  /* 0x009896800000895d */ /* 0x004fea0003900000 */
[----:B------:R-:W2:Y:S02]  /*caf0*/  @!P0 SYNCS.PHASECHK.TRANS64 P0, [R3+URZ+0x10], R0 ;  /* 0x00001000030085a7 */ /* 0x000ea400080010ff */
[----:B--2---:R-:W-:Y:S05]  /*cb00*/  @!P0 BRA `(.L_x_127) ;  /* 0xfffffffc00f08947 */ /* 0x004fea000383ffff */
[----:B------:R-:W-:Y:S05]  /*cb10*/  BRA `(.L_x_126) ;  /* 0xffffffe000187947 */ /* 0x000fea000383ffff */
        .weak           $__internal_0_$__cuda_sm10x_tcgen05_guardrail_trap_col_being_dealloced_not_returned_by_alloc
        .type           $__internal_0_$__cuda_sm10x_tcgen05_guardrail_trap_col_being_dealloced_not_returned_by_alloc,@function
        .size           $__internal_0_$__cuda_sm10x_tcgen05_guardrail_trap_col_being_dealloced_not_returned_by_alloc,($__internal_1_$__cuda_sm10x_tcgen05_guardrail_trap_phase_invalid_during_alloc - $__internal_0_$__cuda_sm10x_tcgen05_guardrail_trap_col_being_dealloced_not_returned_by_alloc)
$__internal_0_$__cuda_sm10x_tcgen05_guardrail_trap_col_being_dealloced_not_returned_by_alloc:
[----:B------:R-:W-:Y:S05]  /*cb20*/  BPT.TRAP 0x1 ;  /* 0x000000040000795c */ /* 0x000fea0000300000 */
[----:B------:R-:W-:-:S04]  /*cb30*/  HFMA2 R3, -RZ, RZ, 0, 0 ;  /* 0x00000000ff037431 */ /* 0x000fc800000001ff */
[----:B------:R-:W-:Y:S05]  /*cb40*/  RET.REL.NODEC R2 `(_ZN7cutlass13device_kernelINS_4gemm6kernel13GemmUniversalIN4cute5tupleIJiiiiEEENS1_10collective13CollectiveMmaINS1_46MainloopSm100TmaUmmaWarpSpecializedBlockScaledILi1ELi2ELi1ENS5_IJNS4_1CILi1EEENSA_ILi8EEESB_EEEEENS5_IJNSA_ILi128EEENSA_ILi256EEESG_EEENS5_IJNS_12float_e4m3_tENS_13float_ue8m0_tEEEENS5_IJNS5_IJlSB_lEEENS4_6LayoutINS5_IJNS5_IJNS5_IJNSA_ILi32EEENSA_ILi4EEEEEEiEEESQ_NS5_IJSB_iEEEEEENS5_IJNS5_IJNS5_IJNSA_ILi16EEESO_EEEiEEENS5_IJNS5_IJNSA_ILi0EEESB_EEENSA_ILi512EEEEEENS5_IJSW_iEEEEEEEEEEESK_S13_NS4_8TiledMMAINS4_8MMA_AtomIJNS4_21SM100_MMA_MXF8F6F4_SSISI_SI_fSJ_Li128ELi256ELNS4_4UMMA5MajorE0ELS18_0ELNS17_7ScaleInE0ELS19_0EEEEEENSM_INS5_IJSB_SB_SB_EEENS5_IJSW_SW_SW_EEEEENS5_IJNS4_10UnderscoreES1F_S1F_EEEEENS5_IJNS4_23SM90_TMA_LOAD_MULTICASTES1I_EEENS5_IJNS4_14ComposedLayoutINS4_7SwizzleILi3ELi4ELi3EEENS4_18smem_ptr_flag_bitsILi8EEENSM_INS5_IJSC_SF_EEENS5_IJSF_SB_EEEEEEENSM_INS5_IJNS5_IJNS5_IJSP_SB_EEENS5_IJSN_SB_EEEEEESB_NS5_IJSO_NSA_ILi2EEEEEEEEENS5_IJNS5_IJNS5_IJSU_SY_EEESX_EEESW_NS5_IJSB_SY_EEEEEEEEEEEvNS4_8identityENS5_IJNS4_13SM90_TMA_LOADES26_EEENS5_IJS1S_NSM_INS5_IJNS5_IJNS5_IJSP_S1W_EEES1U_EEESB_S1X_EEENS5_IJS20_SW_NS5_IJSB_NSA_ILi1024EEEEEEEEEEEEEEvS25_EENS_8epilogue10collective18CollectiveEpilogueINS2H_23Sm100TmaWarpSpecializedILi4ELi2ELi64ELb1ELb0EEEJSH_NS5_IJNSM_ISF_SB_EENSM_INSA_ILi64EEESB_EEEEENS_10bfloat16_tESL_S2Q_SL_NS2H_6fusion15FusionCallbacksIS2L_NS2R_17LinearCombinationIS2Q_fS2Q_fLNS_15FloatRoundStyleE2EEESH_S2P_JEEENS4_5SM1004TMEM4LOAD26SM100_TMEM_LOAD_32dp32b64xES26_NS1K_IS1M_NS1N_ILi16EEENSM_INS5_IJSC_S2N_EEENS5_IJS2N_SB_EEEEEEENS4_39AutoVectorizingCopyWithAssumedAlignmentILi128EEENS4_14SM90_TMA_STOREES35_S37_S37_EEEvvEEEEvNT_6ParamsE) ;  /* 0xffffff34022c7950 */ /* 0x000fea0003c3ffff */
        .weak           $__internal_1_$__cuda_sm10x_tcgen05_guardrail_trap_phase_invalid_during_alloc
        .type           $__internal_1_$__cuda_sm10x_tcgen05_guardrail_trap_phase_invalid_during_alloc,@function
        .size           $__internal_1_$__cuda_sm10x_tcgen05_guardrail_trap_phase_invalid_during_alloc,($__internal_2_$__cuda_sm10x_tcgen05_guardrail_trap_unallocated_columns_being_dealloced - $__internal_1_$__cuda_sm10x_tcgen05_guardrail_trap_phase_invalid_during_alloc)
$__internal_1_$__cuda_sm10x_tcgen05_guardrail_trap_phase_invalid_during_alloc:
[----:B------:R-:W-:Y:S05]  /*cb50*/  BPT.TRAP 0x1 ;  /* 0x000000040000795c */ /* 0x000fea0000300000 */
[----:B------:R-:W-:-:S04]  /*cb60*/  MOV R3, 0x0 ;  /* 0x0000000000037802 */ /* 0x000fc80000000f00 */
[----:B------:R-:W-:Y:S05]  /*cb70*/  RET.REL.NODEC R2 `(_ZN7cutlass13device_kernelINS_4gemm6kernel13GemmUniversalIN4cute5tupleIJiiiiEEENS1_10collective13CollectiveMmaINS1_46MainloopSm100TmaUmmaWarpSpecializedBlockScaledILi1ELi2ELi1ENS5_IJNS4_1CILi1EEENSA_ILi8EEESB_EEEEENS5_IJNSA_ILi128EEENSA_ILi256EEESG_EEENS5_IJNS_12float_e4m3_tENS_13float_ue8m0_tEEEENS5_IJNS5_IJlSB_lEEENS4_6LayoutINS5_IJNS5_IJNS5_IJNSA_ILi32EEENSA_ILi4EEEEEEiEEESQ_NS5_IJSB_iEEEEEENS5_IJNS5_IJNS5_IJNSA_ILi16EEESO_EEEiEEENS5_IJNS5_IJNSA_ILi0EEESB_EEENSA_ILi512EEEEEENS5_IJSW_iEEEEEEEEEEESK_S13_NS4_8TiledMMAINS4_8MMA_AtomIJNS4_21SM100_MMA_MXF8F6F4_SSISI_SI_fSJ_Li128ELi256ELNS4_4UMMA5MajorE0ELS18_0ELNS17_7ScaleInE0ELS19_0EEEEEENSM_INS5_IJSB_SB_SB_EEENS5_IJSW_SW_SW_EEEEENS5_IJNS4_10UnderscoreES1F_S1F_EEEEENS5_IJNS4_23SM90_TMA_LOAD_MULTICASTES1I_EEENS5_IJNS4_14ComposedLayoutINS4_7SwizzleILi3ELi4ELi3EEENS4_18smem_ptr_flag_bitsILi8EEENSM_INS5_IJSC_SF_EEENS5_IJSF_SB_EEEEEEENSM_INS5_IJNS5_IJNS5_IJSP_SB_EEENS5_IJSN_SB_EEEEEESB_NS5_IJSO_NSA_ILi2EEEEEEEEENS5_IJNS5_IJNS5_IJSU_SY_EEESX_EEESW_NS5_IJSB_SY_EEEEEEEEEEEvNS4_8identityENS5_IJNS4_13SM90_TMA_LOADES26_EEENS5_IJS1S_NSM_INS5_IJNS5_IJNS5_IJSP_S1W_EEES1U_EEESB_S1X_EEENS5_IJS20_SW_NS5_IJSB_NSA_ILi1024EEEEEEEEEEEEEEvS25_EENS_8epilogue10collective18CollectiveEpilogueINS2H_23Sm100TmaWarpSpecializedILi4ELi2ELi64ELb1ELb0EEEJSH_NS5_IJNSM_ISF_SB_EENSM_INSA_ILi64EEESB_EEEEENS_10bfloat16_tESL_S2Q_SL_NS2H_6fusion15FusionCallbacksIS2L_NS2R_17LinearCombinationIS2Q_fS2Q_fLNS_15FloatRoundStyleE2EEESH_S2P_JEEENS4_5SM1004TMEM4LOAD26SM100_TMEM_LOAD_32dp32b64xES26_NS1K_IS1M_NS1N_ILi16EEENSM_INS5_IJSC_S2N_EEENS5_IJS2N_SB_EEEEEEENS4_39AutoVectorizingCopyWithAssumedAlignmentILi128EEENS4_14SM90_TMA_STOREES35_S37_S37_EEEvvEEEEvNT_6ParamsE) ;  /* 0xffffff3402207950 */ /* 0x000fea0003c3ffff */
        .weak           $__internal_2_$__cuda_sm10x_tcgen05_guardrail_trap_unallocated_columns_being_dealloced
        .type           $__internal_2_$__cuda_sm10x_tcgen05_guardrail_trap_unallocated_columns_being_dealloced,@function
        .size           $__internal_2_$__cuda_sm10x_tcgen05_guardrail_trap_unallocated_columns_being_dealloced,(.L_x_172 - $__internal_2_$__cuda_sm10x_tcgen05_guardrail_trap_unallocated_columns_being_dealloced)
$__internal_2_$__cuda_sm10x_tcgen05_guardrail_trap_unallocated_columns_being_dealloced:
[----:B------:R-:W-:Y:S05]  /*cb80*/  BPT.TRAP 0x1 ;  /* 0x000000040000795c */ /* 0x000fea0000300000 */
[----:B------:R-:W-:-:S04]  /*cb90*/  HFMA2 R3, -RZ, RZ, 0, 0 ;  /* 0x00000000ff037431 */ /* 0x000fc800000001ff */
[----:B------:R-:W-:Y:S05]  /*cba0*/  RET.REL.NODEC R2 `(_ZN7cutlass13device_kernelINS_4gemm6kernel13GemmUniversalIN4cute5tupleIJiiiiEEENS1_10collective13CollectiveMmaINS1_46MainloopSm100TmaUmmaWarpSpecializedBlockScaledILi1ELi2ELi1ENS5_IJNS4_1CILi1EEENSA_ILi8EEESB_EEEEENS5_IJNSA_ILi128EEENSA_ILi256EEESG_EEENS5_IJNS_12float_e4m3_tENS_13float_ue8m0_tEEEENS5_IJNS5_IJlSB_lEEENS4_6LayoutINS5_IJNS5_IJNS5_IJNSA_ILi32EEENSA_ILi4EEEEEEiEEESQ_NS5_IJSB_iEEEEEENS5_IJNS5_IJNS5_IJNSA_ILi16EEESO_EEEiEEENS5_IJNS5_IJNSA_ILi0EEESB_EEENSA_ILi512EEEEEENS5_IJSW_iEEEEEEEEEEESK_S13_NS4_8TiledMMAINS4_8MMA_AtomIJNS4_21SM100_MMA_MXF8F6F4_SSISI_SI_fSJ_Li128ELi256ELNS4_4UMMA5MajorE0ELS18_0ELNS17_7ScaleInE0ELS19_0EEEEEENSM_INS5_IJSB_SB_SB_EEENS5_IJSW_SW_SW_EEEEENS5_IJNS4_10UnderscoreES1F_S1F_EEEEENS5_IJNS4_23SM90_TMA_LOAD_MULTICASTES1I_EEENS5_IJNS4_14ComposedLayoutINS4_7SwizzleILi3ELi4ELi3EEENS4_18smem_ptr_flag_bitsILi8EEENSM_INS5_IJSC_SF_EEENS5_IJSF_SB_EEEEEEENSM_INS5_IJNS5_IJNS5_IJSP_SB_EEENS5_IJSN_SB_EEEEEESB_NS5_IJSO_NSA_ILi2EEEEEEEEENS5_IJNS5_IJNS5_IJSU_SY_EEESX_EEESW_NS5_IJSB_SY_EEEEEEEEEEEvNS4_8identityENS5_IJNS4_13SM90_TMA_LOADES26_EEENS5_IJS1S_NSM_INS5_IJNS5_IJNS5_IJSP_S1W_EEES1U_EEESB_S1X_EEENS5_IJS20_SW_NS5_IJSB_NSA_ILi1024EEEEEEEEEEEEEEvS25_EENS_8epilogue10collective18CollectiveEpilogueINS2H_23Sm100TmaWarpSpecializedILi4ELi2ELi64ELb1ELb0EEEJSH_NS5_IJNSM_ISF_SB_EENSM_INSA_ILi64EEESB_EEEEENS_10bfloat16_tESL_S2Q_SL_NS2H_6fusion15FusionCallbacksIS2L_NS2R_17LinearCombinationIS2Q_fS2Q_fLNS_15FloatRoundStyleE2EEESH_S2P_JEEENS4_5SM1004TMEM4LOAD26SM100_TMEM_LOAD_32dp32b64xES26_NS1K_IS1M_NS1N_ILi16EEENSM_INS5_IJSC_S2N_EEENS5_IJS2N_SB_EEEEEEENS4_39AutoVectorizingCopyWithAssumedAlignmentILi128EEENS4_14SM90_TMA_STOREES35_S37_S37_EEEvvEEEEvNT_6ParamsE) ;  /* 0xffffff3402147950 */ /* 0x000fea0003c3ffff */
.L_x_171:
[----:B------:R-:W-:-:S00]  /*cbb0*/  BRA `(.L_x_171) ;  /* 0xfffffffc00fc7947 */ /* 0x000fc0000383ffff */
[----:B------:R-:W-:-:S00]  /*cbc0*/  NOP ;  /* 0x0000000000007918 */ /* 0x000fc00000000000 */
        /* <DEDUP_REMOVED lines=11> */
.L_x_172:


//--------------------- .nv.global.init           --------------------------
	.section	.nv.global.init,"aw",@progbits
.nv.global.init:
	.type		$str$27,@object
	.size		$str$27,($str$28 - $str$27)
$str$27:
        /*0000*/ 	.byte	0x28, 0x61, 0x64, 0x64, 0x72, 0x65, 0x73, 0x73, 0x20, 0x26, 0x20, 0x6d, 0x61, 0x73, 0x6b, 0x29
        /*0010*/ 	.byte	0x20, 0x3d, 0x3d, 0x20, 0x30, 0x00
	.type		$str$28,@object
	.size		$str$28,($str$26 - $str$28)
$str$28:
        /*0016*/ 	.byte	0x2f, 0x74, 0x6d, 0x70, 0x2f, 0x63, 0x75, 0x74, 0x6c, 0x61, 0x73, 0x73, 0x5f, 0x73, 0x77, 0x65
        /*0026*/ 	.byte	0x65, 0x70, 0x5f, 0x73, 0x72, 0x63, 0x2f, 0x69, 0x6e, 0x63, 0x6c, 0x75, 0x64, 0x65, 0x2f, 0x63
        /*0036*/ 	.byte	0x75, 0x74, 0x65, 0x2f, 0x70, 0x6f, 0x69, 0x6e, 0x74, 0x65, 0x72, 0x5f, 0x66, 0x6c, 0x61, 0x67
        /*0046*/ 	.byte	0x67, 0x65, 0x64, 0x2e, 0x68, 0x70, 0x70, 0x00
	.type		$str$26,@object
	.size		$str$26,($str$25 - $str$26)
$str$26:
        /*004e*/ 	.byte	0x2f, 0x74, 0x6d, 0x70, 0x2f, 0x63, 0x75, 0x74, 0x6c, 0x61, 0x73, 0x73, 0x5f, 0x73, 0x77, 0x65
        /*005e*/ 	.byte	0x65, 0x70, 0x5f, 0x73, 0x72, 0x63, 0x2f, 0x69, 0x6e, 0x63, 0x6c, 0x75, 0x64, 0x65, 0x2f, 0x63
        /*006e*/ 	.byte	0x75, 0x74, 0x65, 0x2f, 0x61, 0x74, 0x6f, 0x6d, 0x2f, 0x63, 0x6f, 0x70, 0x79, 0x5f, 0x74, 0x72
        /*007e*/ 	.byte	0x61, 0x69, 0x74, 0x73, 0x5f, 0x73, 0x6d, 0x31, 0x30, 0x30, 0x2e, 0x68, 0x70, 0x70, 0x00
	.type		$str$25,@object
	.size		$str$25,(__unnamed_1 - $str$25)
$str$25:
        /*008d*/ 	.byte	0x28, 0x28, 0x75, 0x69, 0x6e, 0x74, 0x33, 0x32, 0x5f, 0x74, 0x28, 0x74, 0x68, 0x72, 0x65, 0x61
        /*009d*/ 	.byte	0x64, 0x49, 0x64, 0x78, 0x2e, 0x78, 0x29, 0x20, 0x2f, 0x20, 0x33, 0x32, 0x29, 0x20, 0x25, 0x20
        /*00ad*/ 	.byte	0x34, 0x29, 0x20, 0x3d, 0x3d, 0x20, 0x28, 0x28, 0x28, 0x74, 0x6d, 0x65, 0x6d, 0x5f, 0x61, 0x64
        /*00bd*/ 	.byte	0x64, 0x72, 0x20, 0x3e, 0x3e, 0x20, 0x31, 0x36, 0x29, 0x20, 0x2f, 0x20, 0x33, 0x32, 0x29, 0x20
        /*00cd*/ 	.byte	0x25, 0x20, 0x34, 0x29, 0x00
	.type		__unnamed_1,@object
	.size		__unnamed_1,(__unnamed_2 - __unnamed_1)
__unnamed_1:
        /*00d2*/ 	.byte	0x61, 0x75, 0x74, 0x6f, 0x20, 0x63, 0x75, 0x74, 0x65, 0x3a, 0x3a, 0x61, 0x73, 0x5f, 0x70, 0x6f
        /* <DEDUP_REMOVED lines=24> */
        /*0262*/ 	.byte	0x38, 0x31, 0x39, 0x32, 0x3e, 0x3e, 0x3e, 0x3e, 0x5d, 0x00
	.type		__unnamed_2,@object
	.size		__unnamed_2,(.L_2 - __unnamed_2)
__unnamed_2:
        /* <DEDUP_REMOVED lines=43> */
        /*051c*/ 	.byte	0x74, 0x65, 0x3a, 0x3a, 0x43, 0x3c, 0x30, 0x3e, 0x3e, 0x3e, 0x3e, 0x5d, 0x00
.L_2:


//--------------------- .nv.shared._ZN7cutlass13device_kernelINS_4gemm6kernel13GemmUniversalIN4cute5tupleIJiiiiEEENS1_10collective13CollectiveMmaINS1_46MainloopSm100TmaUmmaWarpSpecializedBlockScaledILi1ELi2ELi1ENS5_IJNS4_1CILi1EEENSA_ILi8EEESB_EEEEENS5_IJNSA_ILi128EEENSA_ILi256EEESG_EEENS5_IJNS_12float_e4m3_tENS_13float_ue8m0_tEEEENS5_IJNS5_IJlSB_lEEENS4_6LayoutINS5_IJNS5_IJNS5_IJNSA_ILi32EEENSA_ILi4EEEEEEiEEESQ_NS5_IJSB_iEEEEEENS5_IJNS5_IJNS5_IJNSA_ILi16EEESO_EEEiEEENS5_IJNS5_IJNSA_ILi0EEESB_EEENSA_ILi512EEEEEENS5_IJSW_iEEEEEEEEEEESK_S13_NS4_8TiledMMAINS4_8MMA_AtomIJNS4_21SM100_MMA_MXF8F6F4_SSISI_SI_fSJ_Li128ELi256ELNS4_4UMMA5MajorE0ELS18_0ELNS17_7ScaleInE0ELS19_0EEEEEENSM_INS5_IJSB_SB_SB_EEENS5_IJSW_SW_SW_EEEEENS5_IJNS4_10UnderscoreES1F_S1F_EEEEENS5_IJNS4_23SM90_TMA_LOAD_MULTICASTES1I_EEENS5_IJNS4_14ComposedLayoutINS4_7SwizzleILi3ELi4ELi3EEENS4_18smem_ptr_flag_bitsILi8EEENSM_INS5_IJSC_SF_EEENS5_IJSF_SB_EEEEEEENSM_INS5_IJNS5_IJNS5_IJSP_SB_EEENS5_IJSN_SB_EEEEEESB_NS5_IJSO_NSA_ILi2EEEEEEEEENS5_IJNS5_IJNS5_IJSU_SY_EEESX_EEESW_NS5_IJSB_SY_EEEEEEEEEEEvNS4_8identityENS5_IJNS4_13SM90_TMA_LOADES26_EEENS5_IJS1S_NSM_INS5_IJNS5_IJNS5_IJSP_S1W_EEES1U_EEESB_S1X_EEENS5_IJS20_SW_NS5_IJSB_NSA_ILi1024EEEEEEEEEEEEEEvS25_EENS_8epilogue10collective18CollectiveEpilogueINS2H_23Sm100TmaWarpSpecializedILi4ELi2ELi64ELb1ELb0EEEJSH_NS5_IJNSM_ISF_SB_EENSM_INSA_ILi64EEESB_EEEEENS_10bfloat16_tESL_S2Q_SL_NS2H_6fusion15FusionCallbacksIS2L_NS2R_17LinearCombinationIS2Q_fS2Q_fLNS_15FloatRoundStyleE2EEESH_S2P_JEEENS4_5SM1004TMEM4LOAD26SM100_TMEM_LOAD_32dp32b64xES26_NS1K_IS1M_NS1N_ILi16EEENSM_INS5_IJSC_S2N_EEENS5_IJS2N_SB_EEEEEEENS4_39AutoVectorizingCopyWithAssumedAlignmentILi128EEENS4_14SM90_TMA_STOREES35_S37_S37_EEEvvEEEEvNT_6ParamsE --------------------------
	.section	.nv.shared._ZN7cutlass13device_kernelINS_4gemm6kernel13GemmUniversalIN4cute5tupleIJiiiiEEENS1_10collective13CollectiveMmaINS1_46MainloopSm100TmaUmmaWarpSpecializedBlockScaledILi1ELi2ELi1ENS5_IJNS4_1CILi1EEENSA_ILi8EEESB_EEEEENS5_IJNSA_ILi128EEENSA_ILi256EEESG_EEENS5_IJNS_12float_e4m3_tENS_13float_ue8m0_tEEEENS5_IJNS5_IJlSB_lEEENS4_6LayoutINS5_IJNS5_IJNS5_IJNSA_ILi32EEENSA_ILi4EEEEEEiEEESQ_NS5_IJSB_iEEEEEENS5_IJNS5_IJNS5_IJNSA_ILi16EEESO_EEEiEEENS5_IJNS5_IJNSA_ILi0EEESB_EEENSA_ILi512EEEEEENS5_IJSW_iEEEEEEEEEEESK_S13_NS4_8TiledMMAINS4_8MMA_AtomIJNS4_21SM100_MMA_MXF8F6F4_SSISI_SI_fSJ_Li128ELi256ELNS4_4UMMA5MajorE0ELS18_0ELNS17_7ScaleInE0ELS19_0EEEEEENSM_INS5_IJSB_SB_SB_EEENS5_IJSW_SW_SW_EEEEENS5_IJNS4_10UnderscoreES1F_S1F_EEEEENS5_IJNS4_23SM90_TMA_LOAD_MULTICASTES1I_EEENS5_IJNS4_14ComposedLayoutINS4_7SwizzleILi3ELi4ELi3EEENS4_18smem_ptr_flag_bitsILi8EEENSM_INS5_IJSC_SF_EEENS5_IJSF_SB_EEEEEEENSM_INS5_IJNS5_IJNS5_IJSP_SB_EEENS5_IJSN_SB_EEEEEESB_NS5_IJSO_NSA_ILi2EEEEEEEEENS5_IJNS5_IJNS5_IJSU_SY_EEESX_EEESW_NS5_IJSB_SY_EEEEEEEEEEEvNS4_8identityENS5_IJNS4_13SM90_TMA_LOADES26_EEENS5_IJS1S_NSM_INS5_IJNS5_IJNS5_IJSP_S1W_EEES1U_EEESB_S1X_EEENS5_IJS20_SW_NS5_IJSB_NSA_ILi1024EEEEEEEEEEEEEEvS25_EENS_8epilogue10collective18CollectiveEpilogueINS2H_23Sm100TmaWarpSpecializedILi4ELi2ELi64ELb1ELb0EEEJSH_NS5_IJNSM_ISF_SB_EENSM_INSA_ILi64EEESB_EEEEENS_10bfloat16_tESL_S2Q_SL_NS2H_6fusion15FusionCallbacksIS2L_NS2R_17LinearCombinationIS2Q_fS2Q_fLNS_15FloatRoundStyleE2EEESH_S2P_JEEENS4_5SM1004TMEM4LOAD26SM100_TMEM_LOAD_32dp32b64xES26_NS1K_IS1M_NS1N_ILi16EEENSM_INS5_IJSC_S2N_EEENS5_IJS2N_SB_EEEEEEENS4_39AutoVectorizingCopyWithAssumedAlignmentILi128EEENS4_14SM90_TMA_STOREES35_S37_S37_EEEvvEEEEvNT_6ParamsE,"aw",@nobits
	.sectionflags	@""
	.align	16
	.zero		1024


//--------------------- .nv.shared.reserved.0     --------------------------
	.section	.nv.shared.reserved.0,"aw",@nobits
	.weak		__nv_reservedSMEM_offset_0_alias
	.size		__nv_reservedSMEM_offset_0_alias, 0, 64
	.other		__nv_reservedSMEM_offset_0_alias,@"STO_CUDA_RESERVED_SHARED STV_DEFAULT"
__nv_reservedSMEM_offset_0_alias:
	.zero		0
.nv.shared.reserved.0:
	.zero		64
	.weak		__nv_reservedSMEM_tcgen05_partition
	.type		__nv_reservedSMEM_tcgen05_partition,@object
	.size		__nv_reservedSMEM_tcgen05_partition,(.L_0 - __nv_reservedSMEM_tcgen05_partition)
__nv_reservedSMEM_tcgen05_partition:
	.zero		32
.L_0:


//--------------------- .nv.global                --------------------------
	.section	.nv.global,"aw",@nobits
.nv.global:
	.type		_ZN40_INTERNAL_30e82a9a_4_k_cu_ad215470_293804cute1_E,@object
	.size		_ZN40_INTERNAL_30e82a9a_4_k_cu_ad215470_293804cute1_E,(_ZN40_INTERNAL_30e82a9a_4_k_cu_ad215470_293804cuda3std3__45__cpo6cbeginE - _ZN40_INTERNAL_30e82a9a_4_k_cu_ad215470_293804cute1_E)
_ZN40_INTERNAL_30e82a9a_4_k_cu_ad215470_293804cute1_E:
	.zero		1
	.type		_ZN40_INTERNAL_30e82a9a_4_k_cu_ad215470_293804cuda3std3__45__cpo6cbeginE,@object
	.size		_ZN40_INTERNAL_30e82a9a_4_k_cu_ad215470_293804cuda3std3__45__cpo6cbeginE,(_ZN40_INTERNAL_30e82a9a_4_k_cu_ad215470_293804cuda3std3__48in_placeE - _ZN40_INTERNAL_30e82a9a_4_k_cu_ad215470_293804cuda3std3__45__cpo6cbeginE)
_ZN40_INTERNAL_30e82a9a_4_k_cu_ad215470_293804cuda3std3__45__cpo6cbeginE:
	.zero		1
	.type		_ZN40_INTERNAL_30e82a9a_4_k_cu_ad215470_293804cuda3std3__48in_placeE,@object
	.size		_ZN40_INTERNAL_30e82a9a_4_k_cu_ad215470_293804cuda3std3__48in_placeE,(_ZN40_INTERNAL_30e82a9a_4_k_cu_ad215470_293804cuda3std6ranges3__45__cpo9iter_moveE - _ZN40_INTERNAL_30e82a9a_4_k_cu_ad215470_293804cuda3std3__48in_placeE)
_ZN40_INTERNAL_30e82a9a_4_k_cu_ad215470_293804cuda3std3__48in_placeE:
	.zero		1
	.type		_ZN40_INTERNAL_30e82a9a_4_k_cu_ad215470_293804cuda3std6ranges3__45__cpo9iter_moveE,@object
	.size		_ZN40_INTERNAL_30e82a9a_4_k_cu_ad215470_293804cuda3std6ranges3__45__cpo9iter_moveE,(_ZN40_INTERNAL_30e82a9a_4_k_cu_ad215470_293804cuda3std3__45__cpo5beginE - _ZN40_INTERNAL_30e82a9a_4_k_cu_ad215470_293804cuda3std6ranges3__45__cpo9iter_moveE)
_ZN40_INTERNAL_30e82a9a_4_k_cu_ad215470_293804cuda3std6ranges3__45__cpo9iter_moveE:
	.zero		1
	.type		_ZN40_INTERNAL_30e82a9a_4_k_cu_ad215470_293804cuda3std3__45__cpo5beginE,@object
	.size		_ZN40_INTERNAL_30e82a9a_4_k_cu_ad215470_293804cuda3std3__45__cpo5beginE,(_ZN40_INTERNAL_30e82a9a_4_k_cu_ad215470_293804cuda3std3__442_GLOBAL__N__30e82a9a_4_k_cu_ad215470_293806ignoreE - _ZN40_INTERNAL_30e82a9a_4_k_cu_ad215470_293804cuda3std3__45__cpo5beginE)
_ZN40_INTERNAL_30e82a9a_4_k_cu_ad215470_293804cuda3std3__45__cpo5beginE:
	.zero		1
	.type		_ZN40_INTERNAL_30e82a9a_4_k_cu_ad215470_293804cuda3std3__442_GLOBAL__N__30e82a9a_4_k_cu_ad215470_293806ignoreE,@object
	.size		_ZN40_INTERNAL_30e82a9a_4_k_cu_ad215470_293804cuda3std3__442_GLOBAL__N__30e82a9a_4_k_cu_ad215470_293806ignoreE,(_ZN40_INTERNAL_30e82a9a_4_k_cu_ad215470_293804cute7productE - _ZN40_INTERNAL_30e82a9a_4_k_cu_ad215470_293804cuda3std3__442_GLOBAL__N__30e82a9a_4_k_cu_ad215470_293806ignoreE)
_ZN40_INTERNAL_30e82a9a_4_k_cu_ad215470_293804cuda3std3__442_GLOBAL__N__30e82a9a_4_k_cu_ad215470_293806ignoreE:
	.zero		1
	.type		_ZN40_INTERNAL_30e82a9a_4_k_cu_ad215470_293804cute7productE,@object
	.size		_ZN40_INTERNAL_30e82a9a_4_k_cu_ad215470_293804cute7productE,(_ZN40_INTERNAL_30e82a9a_4_k_cu_ad215470_293804cuda3std3__45__cpo3endE - _ZN40_INTERNAL_30e82a9a_4_k_cu_ad215470_293804cute7productE)
_ZN40_INTERNAL_30e82a9a_4_k_cu_ad215470_293804cute7productE:
	.zero		1
	.type		_ZN40_INTERNAL_30e82a9a_4_k_cu_ad215470_293804cuda3std3__45__cpo3endE,@object
	.size		_ZN40_INTERNAL_30e82a9a_4_k_cu_ad215470_293804cuda3std3__45__cpo3endE,(_ZN40_INTERNAL_30e82a9a_4_k_cu_ad215470_293804cuda3std3__419piecewise_constructE - _ZN40_INTERNAL_30e82a9a_4_k_cu_ad215470_293804cuda3std3__45__cpo3endE)
_ZN40_INTERNAL_30e82a9a_4_k_cu_ad215470_293804cuda3std3__45__cpo3endE:
	.zero		1
	.type		_ZN40_INTERNAL_30e82a9a_4_k_cu_ad215470_293804cuda3std3__419piecewise_constructE,@object
	.size		_ZN40_INTERNAL_30e82a9a_4_k_cu_ad215470_293804cuda3std3__419piecewise_constructE,(_ZN40_INTERNAL_30e82a9a_4_k_cu_ad215470_293804cuda3std3__45__cpo4cendE - _ZN40_INTERNAL_30e82a9a_4_k_cu_ad215470_293804cuda3std3__419piecewise_constructE)
_ZN40_INTERNAL_30e82a9a_4_k_cu_ad215470_293804cuda3std3__419piecewise_constructE:
	.zero		1
	.type		_ZN40_INTERNAL_30e82a9a_4_k_cu_ad215470_293804cuda3std3__45__cpo4cendE,@object
	.size		_ZN40_INTERNAL_30e82a9a_4_k_cu_ad215470_293804cuda3std3__45__cpo4cendE,(_ZN40_INTERNAL_30e82a9a_4_k_cu_ad215470_293804cuda3std6ranges3__45__cpo4swapE - _ZN40_INTERNAL_30e82a9a_4_k_cu_ad215470_293804cuda3std3__45__cpo4cendE)
_ZN40_INTERNAL_30e82a9a_4_k_cu_ad215470_293804cuda3std3__45__cpo4cendE:
	.zero		1
	.type		_ZN40_INTERNAL_30e82a9a_4_k_cu_ad215470_293804cuda3std6ranges3__45__cpo4swapE,@object
	.size		_ZN40_INTERNAL_30e82a9a_4_k_cu_ad215470_293804cuda3std6ranges3__45__cpo4swapE,(.L_10 - _ZN40_INTERNAL_30e82a9a_4_k_cu_ad215470_293804cuda3std6ranges3__45__cpo4swapE)
_ZN40_INTERNAL_30e82a9a_4_k_cu_ad215470_293804cuda3std6ranges3__45__cpo4swapE:
	.zero		1
.L_10:


//--------------------- .nv.constant0._ZN7cutlass13device_kernelINS_4gemm6kernel13GemmUniversalIN4cute5tupleIJiiiiEEENS1_10collective13CollectiveMmaINS1_46MainloopSm100TmaUmmaWarpSpecializedBlockScaledILi1ELi2ELi1ENS5_IJNS4_1CILi1EEENSA_ILi8EEESB_EEEEENS5_IJNSA_ILi128EEENSA_ILi256EEESG_EEENS5_IJNS_12float_e4m3_tENS_13float_ue8m0_tEEEENS5_IJNS5_IJlSB_lEEENS4_6LayoutINS5_IJNS5_IJNS5_IJNSA_ILi32EEENSA_ILi4EEEEEEiEEESQ_NS5_IJSB_iEEEEEENS5_IJNS5_IJNS5_IJNSA_ILi16EEESO_EEEiEEENS5_IJNS5_IJNSA_ILi0EEESB_EEENSA_ILi512EEEEEENS5_IJSW_iEEEEEEEEEEESK_S13_NS4_8TiledMMAINS4_8MMA_AtomIJNS4_21SM100_MMA_MXF8F6F4_SSISI_SI_fSJ_Li128ELi256ELNS4_4UMMA5MajorE0ELS18_0ELNS17_7ScaleInE0ELS19_0EEEEEENSM_INS5_IJSB_SB_SB_EEENS5_IJSW_SW_SW_EEEEENS5_IJNS4_10UnderscoreES1F_S1F_EEEEENS5_IJNS4_23SM90_TMA_LOAD_MULTICASTES1I_EEENS5_IJNS4_14ComposedLayoutINS4_7SwizzleILi3ELi4ELi3EEENS4_18smem_ptr_flag_bitsILi8EEENSM_INS5_IJSC_SF_EEENS5_IJSF_SB_EEEEEEENSM_INS5_IJNS5_IJNS5_IJSP_SB_EEENS5_IJSN_SB_EEEEEESB_NS5_IJSO_NSA_ILi2EEEEEEEEENS5_IJNS5_IJNS5_IJSU_SY_EEESX_EEESW_NS5_IJSB_SY_EEEEEEEEEEEvNS4_8identityENS5_IJNS4_13SM90_TMA_LOADES26_EEENS5_IJS1S_NSM_INS5_IJNS5_IJNS5_IJSP_S1W_EEES1U_EEESB_S1X_EEENS5_IJS20_SW_NS5_IJSB_NSA_ILi1024EEEEEEEEEEEEEEvS25_EENS_8epilogue10collective18CollectiveEpilogueINS2H_23Sm100TmaWarpSpecializedILi4ELi2ELi64ELb1ELb0EEEJSH_NS5_IJNSM_ISF_SB_EENSM_INSA_ILi64EEESB_EEEEENS_10bfloat16_tESL_S2Q_SL_NS2H_6fusion15FusionCallbacksIS2L_NS2R_17LinearCombinationIS2Q_fS2Q_fLNS_15FloatRoundStyleE2EEESH_S2P_JEEENS4_5SM1004TMEM4LOAD26SM100_TMEM_LOAD_32dp32b64xES26_NS1K_IS1M_NS1N_ILi16EEENSM_INS5_IJSC_S2N_EEENS5_IJS2N_SB_EEEEEEENS4_39AutoVectorizingCopyWithAssumedAlignmentILi128EEENS4_14SM90_TMA_STOREES35_S37_S37_EEEvvEEEEvNT_6ParamsE --------------------------
	.section	.nv.constant0._ZN7cutlass13device_kernelINS_4gemm6kernel13GemmUniversalIN4cute5tupleIJiiiiEEENS1_10collective13CollectiveMmaINS1_46MainloopSm100TmaUmmaWarpSpecializedBlockScaledILi1ELi2ELi1ENS5_IJNS4_1CILi1EEENSA_ILi8EEESB_EEEEENS5_IJNSA_ILi128EEENSA_ILi256EEESG_EEENS5_IJNS_12float_e4m3_tENS_13float_ue8m0_tEEEENS5_IJNS5_IJlSB_lEEENS4_6LayoutINS5_IJNS5_IJNS5_IJNSA_ILi32EEENSA_ILi4EEEEEEiEEESQ_NS5_IJSB_iEEEEEENS5_IJNS5_IJNS5_IJNSA_ILi16EEESO_EEEiEEENS5_IJNS5_IJNSA_ILi0EEESB_EEENSA_ILi512EEEEEENS5_IJSW_iEEEEEEEEEEESK_S13_NS4_8TiledMMAINS4_8MMA_AtomIJNS4_21SM100_MMA_MXF8F6F4_SSISI_SI_fSJ_Li128ELi256ELNS4_4UMMA5MajorE0ELS18_0ELNS17_7ScaleInE0ELS19_0EEEEEENSM_INS5_IJSB_SB_SB_EEENS5_IJSW_SW_SW_EEEEENS5_IJNS4_10UnderscoreES1F_S1F_EEEEENS5_IJNS4_23SM90_TMA_LOAD_MULTICASTES1I_EEENS5_IJNS4_14ComposedLayoutINS4_7SwizzleILi3ELi4ELi3EEENS4_18smem_ptr_flag_bitsILi8EEENSM_INS5_IJSC_SF_EEENS5_IJSF_SB_EEEEEEENSM_INS5_IJNS5_IJNS5_IJSP_SB_EEENS5_IJSN_SB_EEEEEESB_NS5_IJSO_NSA_ILi2EEEEEEEEENS5_IJNS5_IJNS5_IJSU_SY_EEESX_EEESW_NS5_IJSB_SY_EEEEEEEEEEEvNS4_8identityENS5_IJNS4_13SM90_TMA_LOADES26_EEENS5_IJS1S_NSM_INS5_IJNS5_IJNS5_IJSP_S1W_EEES1U_EEESB_S1X_EEENS5_IJS20_SW_NS5_IJSB_NSA_ILi1024EEEEEEEEEEEEEEvS25_EENS_8epilogue10collective18CollectiveEpilogueINS2H_23Sm100TmaWarpSpecializedILi4ELi2ELi64ELb1ELb0EEEJSH_NS5_IJNSM_ISF_SB_EENSM_INSA_ILi64EEESB_EEEEENS_10bfloat16_tESL_S2Q_SL_NS2H_6fusion15FusionCallbacksIS2L_NS2R_17LinearCombinationIS2Q_fS2Q_fLNS_15FloatRoundStyleE2EEESH_S2P_JEEENS4_5SM1004TMEM4LOAD26SM100_TMEM_LOAD_32dp32b64xES26_NS1K_IS1M_NS1N_ILi16EEENSM_INS5_IJSC_S2N_EEENS5_IJS2N_SB_EEEEEEENS4_39AutoVectorizingCopyWithAssumedAlignmentILi128EEENS4_14SM90_TMA_STOREES35_S37_S37_EEEvvEEEEvNT_6ParamsE,"a",@progbits
	.sectionflags	@""
	.align	4
.nv.constant0._ZN7cutlass13device_kernelINS_4gemm6kernel13GemmUniversalIN4cute5tupleIJiiiiEEENS1_10collective13CollectiveMmaINS1_46MainloopSm100TmaUmmaWarpSpecializedBlockScaledILi1ELi2ELi1ENS5_IJNS4_1CILi1EEENSA_ILi8EEESB_EEEEENS5_IJNSA_ILi128EEENSA_ILi256EEESG_EEENS5_IJNS_12float_e4m3_tENS_13float_ue8m0_tEEEENS5_IJNS5_IJlSB_lEEENS4_6LayoutINS5_IJNS5_IJNS5_IJNSA_ILi32EEENSA_ILi4EEEEEEiEEESQ_NS5_IJSB_iEEEEEENS5_IJNS5_IJNS5_IJNSA_ILi16EEESO_EEEiEEENS5_IJNS5_IJNSA_ILi0EEESB_EEENSA_ILi512EEEEEENS5_IJSW_iEEEEEEEEEEESK_S13_NS4_8TiledMMAINS4_8MMA_AtomIJNS4_21SM100_MMA_MXF8F6F4_SSISI_SI_fSJ_Li128ELi256ELNS4_4UMMA5MajorE0ELS18_0ELNS17_7ScaleInE0ELS19_0EEEEEENSM_INS5_IJSB_SB_SB_EEENS5_IJSW_SW_SW_EEEEENS5_IJNS4_10UnderscoreES1F_S1F_EEEEENS5_IJNS4_23SM90_TMA_LOAD_MULTICASTES1I_EEENS5_IJNS4_14ComposedLayoutINS4_7SwizzleILi3ELi4ELi3EEENS4_18smem_ptr_flag_bitsILi8EEENSM_INS5_IJSC_SF_EEENS5_IJSF_SB_EEEEEEENSM_INS5_IJNS5_IJNS5_IJSP_SB_EEENS5_IJSN_SB_EEEEEESB_NS5_IJSO_NSA_ILi2EEEEEEEEENS5_IJNS5_IJNS5_IJSU_SY_EEESX_EEESW_NS5_IJSB_SY_EEEEEEEEEEEvNS4_8identityENS5_IJNS4_13SM90_TMA_LOADES26_EEENS5_IJS1S_NSM_INS5_IJNS5_IJNS5_IJSP_S1W_EEES1U_EEESB_S1X_EEENS5_IJS20_SW_NS5_IJSB_NSA_ILi1024EEEEEEEEEEEEEEvS25_EENS_8epilogue10collective18CollectiveEpilogueINS2H_23Sm100TmaWarpSpecializedILi4ELi2ELi64ELb1ELb0EEEJSH_NS5_IJNSM_ISF_SB_EENSM_INSA_ILi64EEESB_EEEEENS_10bfloat16_tESL_S2Q_SL_NS2H_6fusion15FusionCallbacksIS2L_NS2R_17LinearCombinationIS2Q_fS2Q_fLNS_15FloatRoundStyleE2EEESH_S2P_JEEENS4_5SM1004TMEM4LOAD26SM100_TMEM_LOAD_32dp32b64xES26_NS1K_IS1M_NS1N_ILi16EEENSM_INS5_IJSC_S2N_EEENS5_IJS2N_SB_EEEEEEENS4_39AutoVectorizingCopyWithAssumedAlignmentILi128EEENS4_14SM90_TMA_STOREES35_S37_S37_EEEvvEEEEvNT_6ParamsE:
	.zero		3968


//--------------------- SYMBOLS --------------------------

	.type		.nv.reservedSmem.offset0,@object
	.size		.nv.reservedSmem.offset0,0x4
	.type		.nv.reservedSmem.cap,@object
	.size		.nv.reservedSmem.cap,0x4
	.type		__assertfail,@function
